//
// Generated by NVIDIA NVVM Compiler
//
// Compiler Build ID: CL-36424714
// Cuda compilation tools, release 13.0, V13.0.88
// Based on NVVM 20.0.0
//

.version 9.0
.target sm_100
.address_size 64

	// .globl	_Z32crust_mantle_impl_kernel_adjointiPKiS0_S0_iifiPKfPfS2_S2_S2_S2_S2_S2_S2_S2_S2_S2_S2_S2_S2_S2_S2_S2_S2_S2_S2_iS3_S3_S3_S3_S3_S3_iiiS2_S2_S3_S3_S3_S3_S3_S2_S2_S2_iS2_S2_S2_S2_S2_S2_S2_S2_S2_S2_S2_S2_S2_S2_S2_S2_S2_S2_S2_S2_S2_iS2_S2_S2_S2_S2_i
// _ZZ32crust_mantle_impl_kernel_adjointiPKiS0_S0_iifiPKfPfS2_S2_S2_S2_S2_S2_S2_S2_S2_S2_S2_S2_S2_S2_S2_S2_S2_S2_S2_iS3_S3_S3_S3_S3_S3_iiiS2_S2_S3_S3_S3_S3_S3_S2_S2_S2_iS2_S2_S2_S2_S2_S2_S2_S2_S2_S2_S2_S2_S2_S2_S2_S2_S2_S2_S2_S2_S2_iS2_S2_S2_S2_S2_iE12s_dummyx_loc has been demoted
// _ZZ32crust_mantle_impl_kernel_adjointiPKiS0_S0_iifiPKfPfS2_S2_S2_S2_S2_S2_S2_S2_S2_S2_S2_S2_S2_S2_S2_S2_S2_S2_S2_iS3_S3_S3_S3_S3_S3_iiiS2_S2_S3_S3_S3_S3_S3_S2_S2_S2_iS2_S2_S2_S2_S2_S2_S2_S2_S2_S2_S2_S2_S2_S2_S2_S2_S2_S2_S2_S2_S2_iS2_S2_S2_S2_S2_iE12s_dummyy_loc has been demoted
// _ZZ32crust_mantle_impl_kernel_adjointiPKiS0_S0_iifiPKfPfS2_S2_S2_S2_S2_S2_S2_S2_S2_S2_S2_S2_S2_S2_S2_S2_S2_S2_S2_iS3_S3_S3_S3_S3_S3_iiiS2_S2_S3_S3_S3_S3_S3_S2_S2_S2_iS2_S2_S2_S2_S2_S2_S2_S2_S2_S2_S2_S2_S2_S2_S2_S2_S2_S2_S2_S2_S2_iS2_S2_S2_S2_S2_iE12s_dummyz_loc has been demoted
// _ZZ32crust_mantle_impl_kernel_adjointiPKiS0_S0_iifiPKfPfS2_S2_S2_S2_S2_S2_S2_S2_S2_S2_S2_S2_S2_S2_S2_S2_S2_S2_S2_iS3_S3_S3_S3_S3_S3_iiiS2_S2_S3_S3_S3_S3_S3_S2_S2_S2_iS2_S2_S2_S2_S2_S2_S2_S2_S2_S2_S2_S2_S2_S2_S2_S2_S2_S2_S2_S2_S2_iS2_S2_S2_S2_S2_iE8s_tempx1 has been demoted
// _ZZ32crust_mantle_impl_kernel_adjointiPKiS0_S0_iifiPKfPfS2_S2_S2_S2_S2_S2_S2_S2_S2_S2_S2_S2_S2_S2_S2_S2_S2_S2_S2_iS3_S3_S3_S3_S3_S3_iiiS2_S2_S3_S3_S3_S3_S3_S2_S2_S2_iS2_S2_S2_S2_S2_S2_S2_S2_S2_S2_S2_S2_S2_S2_S2_S2_S2_S2_S2_S2_S2_iS2_S2_S2_S2_S2_iE8s_tempx2 has been demoted
// _ZZ32crust_mantle_impl_kernel_adjointiPKiS0_S0_iifiPKfPfS2_S2_S2_S2_S2_S2_S2_S2_S2_S2_S2_S2_S2_S2_S2_S2_S2_S2_S2_iS3_S3_S3_S3_S3_S3_iiiS2_S2_S3_S3_S3_S3_S3_S2_S2_S2_iS2_S2_S2_S2_S2_S2_S2_S2_S2_S2_S2_S2_S2_S2_S2_S2_S2_S2_S2_S2_S2_iS2_S2_S2_S2_S2_iE8s_tempx3 has been demoted
// _ZZ32crust_mantle_impl_kernel_adjointiPKiS0_S0_iifiPKfPfS2_S2_S2_S2_S2_S2_S2_S2_S2_S2_S2_S2_S2_S2_S2_S2_S2_S2_S2_iS3_S3_S3_S3_S3_S3_iiiS2_S2_S3_S3_S3_S3_S3_S2_S2_S2_iS2_S2_S2_S2_S2_S2_S2_S2_S2_S2_S2_S2_S2_S2_S2_S2_S2_S2_S2_S2_S2_iS2_S2_S2_S2_S2_iE8s_tempy1 has been demoted
// _ZZ32crust_mantle_impl_kernel_adjointiPKiS0_S0_iifiPKfPfS2_S2_S2_S2_S2_S2_S2_S2_S2_S2_S2_S2_S2_S2_S2_S2_S2_S2_S2_iS3_S3_S3_S3_S3_S3_iiiS2_S2_S3_S3_S3_S3_S3_S2_S2_S2_iS2_S2_S2_S2_S2_S2_S2_S2_S2_S2_S2_S2_S2_S2_S2_S2_S2_S2_S2_S2_S2_iS2_S2_S2_S2_S2_iE8s_tempy2 has been demoted
// _ZZ32crust_mantle_impl_kernel_adjointiPKiS0_S0_iifiPKfPfS2_S2_S2_S2_S2_S2_S2_S2_S2_S2_S2_S2_S2_S2_S2_S2_S2_S2_S2_iS3_S3_S3_S3_S3_S3_iiiS2_S2_S3_S3_S3_S3_S3_S2_S2_S2_iS2_S2_S2_S2_S2_S2_S2_S2_S2_S2_S2_S2_S2_S2_S2_S2_S2_S2_S2_S2_S2_iS2_S2_S2_S2_S2_iE8s_tempy3 has been demoted
// _ZZ32crust_mantle_impl_kernel_adjointiPKiS0_S0_iifiPKfPfS2_S2_S2_S2_S2_S2_S2_S2_S2_S2_S2_S2_S2_S2_S2_S2_S2_S2_S2_iS3_S3_S3_S3_S3_S3_iiiS2_S2_S3_S3_S3_S3_S3_S2_S2_S2_iS2_S2_S2_S2_S2_S2_S2_S2_S2_S2_S2_S2_S2_S2_S2_S2_S2_S2_S2_S2_S2_iS2_S2_S2_S2_S2_iE8s_tempz1 has been demoted
// _ZZ32crust_mantle_impl_kernel_adjointiPKiS0_S0_iifiPKfPfS2_S2_S2_S2_S2_S2_S2_S2_S2_S2_S2_S2_S2_S2_S2_S2_S2_S2_S2_iS3_S3_S3_S3_S3_S3_iiiS2_S2_S3_S3_S3_S3_S3_S2_S2_S2_iS2_S2_S2_S2_S2_S2_S2_S2_S2_S2_S2_S2_S2_S2_S2_S2_S2_S2_S2_S2_S2_iS2_S2_S2_S2_S2_iE8s_tempz2 has been demoted
// _ZZ32crust_mantle_impl_kernel_adjointiPKiS0_S0_iifiPKfPfS2_S2_S2_S2_S2_S2_S2_S2_S2_S2_S2_S2_S2_S2_S2_S2_S2_S2_S2_iS3_S3_S3_S3_S3_S3_iiiS2_S2_S3_S3_S3_S3_S3_S2_S2_S2_iS2_S2_S2_S2_S2_S2_S2_S2_S2_S2_S2_S2_S2_S2_S2_S2_S2_S2_S2_S2_S2_iS2_S2_S2_S2_S2_iE8s_tempz3 has been demoted
// _ZZ32crust_mantle_impl_kernel_adjointiPKiS0_S0_iifiPKfPfS2_S2_S2_S2_S2_S2_S2_S2_S2_S2_S2_S2_S2_S2_S2_S2_S2_S2_S2_iS3_S3_S3_S3_S3_S3_iiiS2_S2_S3_S3_S3_S3_S3_S2_S2_S2_iS2_S2_S2_S2_S2_S2_S2_S2_S2_S2_S2_S2_S2_S2_S2_S2_S2_S2_S2_S2_S2_iS2_S2_S2_S2_S2_iE12sh_hprime_xx has been demoted
// _ZZ32crust_mantle_impl_kernel_adjointiPKiS0_S0_iifiPKfPfS2_S2_S2_S2_S2_S2_S2_S2_S2_S2_S2_S2_S2_S2_S2_S2_S2_S2_S2_iS3_S3_S3_S3_S3_S3_iiiS2_S2_S3_S3_S3_S3_S3_S2_S2_S2_iS2_S2_S2_S2_S2_S2_S2_S2_S2_S2_S2_S2_S2_S2_S2_S2_S2_S2_S2_S2_S2_iS2_S2_S2_S2_S2_iE16sh_hprimewgll_xx has been demoted
.global .align 4 .b8 __cudart_i2opi_f[24] = {65, 144, 67, 60, 153, 149, 98, 219, 192, 221, 52, 245, 209, 87, 39, 252, 41, 21, 68, 78, 110, 131, 249, 162};

.visible .entry _Z32crust_mantle_impl_kernel_adjointiPKiS0_S0_iifiPKfPfS2_S2_S2_S2_S2_S2_S2_S2_S2_S2_S2_S2_S2_S2_S2_S2_S2_S2_S2_iS3_S3_S3_S3_S3_S3_iiiS2_S2_S3_S3_S3_S3_S3_S2_S2_S2_iS2_S2_S2_S2_S2_S2_S2_S2_S2_S2_S2_S2_S2_S2_S2_S2_S2_S2_S2_S2_S2_iS2_S2_S2_S2_S2_i(
	.param .u32 _Z32crust_mantle_impl_kernel_adjointiPKiS0_S0_iifiPKfPfS2_S2_S2_S2_S2_S2_S2_S2_S2_S2_S2_S2_S2_S2_S2_S2_S2_S2_S2_iS3_S3_S3_S3_S3_S3_iiiS2_S2_S3_S3_S3_S3_S3_S2_S2_S2_iS2_S2_S2_S2_S2_S2_S2_S2_S2_S2_S2_S2_S2_S2_S2_S2_S2_S2_S2_S2_S2_iS2_S2_S2_S2_S2_i_param_0,
	.param .u64 .ptr .align 1 _Z32crust_mantle_impl_kernel_adjointiPKiS0_S0_iifiPKfPfS2_S2_S2_S2_S2_S2_S2_S2_S2_S2_S2_S2_S2_S2_S2_S2_S2_S2_S2_iS3_S3_S3_S3_S3_S3_iiiS2_S2_S3_S3_S3_S3_S3_S2_S2_S2_iS2_S2_S2_S2_S2_S2_S2_S2_S2_S2_S2_S2_S2_S2_S2_S2_S2_S2_S2_S2_S2_iS2_S2_S2_S2_S2_i_param_1,
	.param .u64 .ptr .align 1 _Z32crust_mantle_impl_kernel_adjointiPKiS0_S0_iifiPKfPfS2_S2_S2_S2_S2_S2_S2_S2_S2_S2_S2_S2_S2_S2_S2_S2_S2_S2_S2_iS3_S3_S3_S3_S3_S3_iiiS2_S2_S3_S3_S3_S3_S3_S2_S2_S2_iS2_S2_S2_S2_S2_S2_S2_S2_S2_S2_S2_S2_S2_S2_S2_S2_S2_S2_S2_S2_S2_iS2_S2_S2_S2_S2_i_param_2,
	.param .u64 .ptr .align 1 _Z32crust_mantle_impl_kernel_adjointiPKiS0_S0_iifiPKfPfS2_S2_S2_S2_S2_S2_S2_S2_S2_S2_S2_S2_S2_S2_S2_S2_S2_S2_S2_iS3_S3_S3_S3_S3_S3_iiiS2_S2_S3_S3_S3_S3_S3_S2_S2_S2_iS2_S2_S2_S2_S2_S2_S2_S2_S2_S2_S2_S2_S2_S2_S2_S2_S2_S2_S2_S2_S2_iS2_S2_S2_S2_S2_i_param_3,
	.param .u32 _Z32crust_mantle_impl_kernel_adjointiPKiS0_S0_iifiPKfPfS2_S2_S2_S2_S2_S2_S2_S2_S2_S2_S2_S2_S2_S2_S2_S2_S2_S2_S2_iS3_S3_S3_S3_S3_S3_iiiS2_S2_S3_S3_S3_S3_S3_S2_S2_S2_iS2_S2_S2_S2_S2_S2_S2_S2_S2_S2_S2_S2_S2_S2_S2_S2_S2_S2_S2_S2_S2_iS2_S2_S2_S2_S2_i_param_4,
	.param .u32 _Z32crust_mantle_impl_kernel_adjointiPKiS0_S0_iifiPKfPfS2_S2_S2_S2_S2_S2_S2_S2_S2_S2_S2_S2_S2_S2_S2_S2_S2_S2_S2_iS3_S3_S3_S3_S3_S3_iiiS2_S2_S3_S3_S3_S3_S3_S2_S2_S2_iS2_S2_S2_S2_S2_S2_S2_S2_S2_S2_S2_S2_S2_S2_S2_S2_S2_S2_S2_S2_S2_iS2_S2_S2_S2_S2_i_param_5,
	.param .f32 _Z32crust_mantle_impl_kernel_adjointiPKiS0_S0_iifiPKfPfS2_S2_S2_S2_S2_S2_S2_S2_S2_S2_S2_S2_S2_S2_S2_S2_S2_S2_S2_iS3_S3_S3_S3_S3_S3_iiiS2_S2_S3_S3_S3_S3_S3_S2_S2_S2_iS2_S2_S2_S2_S2_S2_S2_S2_S2_S2_S2_S2_S2_S2_S2_S2_S2_S2_S2_S2_S2_iS2_S2_S2_S2_S2_i_param_6,
	.param .u32 _Z32crust_mantle_impl_kernel_adjointiPKiS0_S0_iifiPKfPfS2_S2_S2_S2_S2_S2_S2_S2_S2_S2_S2_S2_S2_S2_S2_S2_S2_S2_S2_iS3_S3_S3_S3_S3_S3_iiiS2_S2_S3_S3_S3_S3_S3_S2_S2_S2_iS2_S2_S2_S2_S2_S2_S2_S2_S2_S2_S2_S2_S2_S2_S2_S2_S2_S2_S2_S2_S2_iS2_S2_S2_S2_S2_i_param_7,
	.param .u64 .ptr .align 1 _Z32crust_mantle_impl_kernel_adjointiPKiS0_S0_iifiPKfPfS2_S2_S2_S2_S2_S2_S2_S2_S2_S2_S2_S2_S2_S2_S2_S2_S2_S2_S2_iS3_S3_S3_S3_S3_S3_iiiS2_S2_S3_S3_S3_S3_S3_S2_S2_S2_iS2_S2_S2_S2_S2_S2_S2_S2_S2_S2_S2_S2_S2_S2_S2_S2_S2_S2_S2_S2_S2_iS2_S2_S2_S2_S2_i_param_8,
	.param .u64 .ptr .align 1 _Z32crust_mantle_impl_kernel_adjointiPKiS0_S0_iifiPKfPfS2_S2_S2_S2_S2_S2_S2_S2_S2_S2_S2_S2_S2_S2_S2_S2_S2_S2_S2_iS3_S3_S3_S3_S3_S3_iiiS2_S2_S3_S3_S3_S3_S3_S2_S2_S2_iS2_S2_S2_S2_S2_S2_S2_S2_S2_S2_S2_S2_S2_S2_S2_S2_S2_S2_S2_S2_S2_iS2_S2_S2_S2_S2_i_param_9,
	.param .u64 .ptr .align 1 _Z32crust_mantle_impl_kernel_adjointiPKiS0_S0_iifiPKfPfS2_S2_S2_S2_S2_S2_S2_S2_S2_S2_S2_S2_S2_S2_S2_S2_S2_S2_S2_iS3_S3_S3_S3_S3_S3_iiiS2_S2_S3_S3_S3_S3_S3_S2_S2_S2_iS2_S2_S2_S2_S2_S2_S2_S2_S2_S2_S2_S2_S2_S2_S2_S2_S2_S2_S2_S2_S2_iS2_S2_S2_S2_S2_i_param_10,
	.param .u64 .ptr .align 1 _Z32crust_mantle_impl_kernel_adjointiPKiS0_S0_iifiPKfPfS2_S2_S2_S2_S2_S2_S2_S2_S2_S2_S2_S2_S2_S2_S2_S2_S2_S2_S2_iS3_S3_S3_S3_S3_S3_iiiS2_S2_S3_S3_S3_S3_S3_S2_S2_S2_iS2_S2_S2_S2_S2_S2_S2_S2_S2_S2_S2_S2_S2_S2_S2_S2_S2_S2_S2_S2_S2_iS2_S2_S2_S2_S2_i_param_11,
	.param .u64 .ptr .align 1 _Z32crust_mantle_impl_kernel_adjointiPKiS0_S0_iifiPKfPfS2_S2_S2_S2_S2_S2_S2_S2_S2_S2_S2_S2_S2_S2_S2_S2_S2_S2_S2_iS3_S3_S3_S3_S3_S3_iiiS2_S2_S3_S3_S3_S3_S3_S2_S2_S2_iS2_S2_S2_S2_S2_S2_S2_S2_S2_S2_S2_S2_S2_S2_S2_S2_S2_S2_S2_S2_S2_iS2_S2_S2_S2_S2_i_param_12,
	.param .u64 .ptr .align 1 _Z32crust_mantle_impl_kernel_adjointiPKiS0_S0_iifiPKfPfS2_S2_S2_S2_S2_S2_S2_S2_S2_S2_S2_S2_S2_S2_S2_S2_S2_S2_S2_iS3_S3_S3_S3_S3_S3_iiiS2_S2_S3_S3_S3_S3_S3_S2_S2_S2_iS2_S2_S2_S2_S2_S2_S2_S2_S2_S2_S2_S2_S2_S2_S2_S2_S2_S2_S2_S2_S2_iS2_S2_S2_S2_S2_i_param_13,
	.param .u64 .ptr .align 1 _Z32crust_mantle_impl_kernel_adjointiPKiS0_S0_iifiPKfPfS2_S2_S2_S2_S2_S2_S2_S2_S2_S2_S2_S2_S2_S2_S2_S2_S2_S2_S2_iS3_S3_S3_S3_S3_S3_iiiS2_S2_S3_S3_S3_S3_S3_S2_S2_S2_iS2_S2_S2_S2_S2_S2_S2_S2_S2_S2_S2_S2_S2_S2_S2_S2_S2_S2_S2_S2_S2_iS2_S2_S2_S2_S2_i_param_14,
	.param .u64 .ptr .align 1 _Z32crust_mantle_impl_kernel_adjointiPKiS0_S0_iifiPKfPfS2_S2_S2_S2_S2_S2_S2_S2_S2_S2_S2_S2_S2_S2_S2_S2_S2_S2_S2_iS3_S3_S3_S3_S3_S3_iiiS2_S2_S3_S3_S3_S3_S3_S2_S2_S2_iS2_S2_S2_S2_S2_S2_S2_S2_S2_S2_S2_S2_S2_S2_S2_S2_S2_S2_S2_S2_S2_iS2_S2_S2_S2_S2_i_param_15,
	.param .u64 .ptr .align 1 _Z32crust_mantle_impl_kernel_adjointiPKiS0_S0_iifiPKfPfS2_S2_S2_S2_S2_S2_S2_S2_S2_S2_S2_S2_S2_S2_S2_S2_S2_S2_S2_iS3_S3_S3_S3_S3_S3_iiiS2_S2_S3_S3_S3_S3_S3_S2_S2_S2_iS2_S2_S2_S2_S2_S2_S2_S2_S2_S2_S2_S2_S2_S2_S2_S2_S2_S2_S2_S2_S2_iS2_S2_S2_S2_S2_i_param_16,
	.param .u64 .ptr .align 1 _Z32crust_mantle_impl_kernel_adjointiPKiS0_S0_iifiPKfPfS2_S2_S2_S2_S2_S2_S2_S2_S2_S2_S2_S2_S2_S2_S2_S2_S2_S2_S2_iS3_S3_S3_S3_S3_S3_iiiS2_S2_S3_S3_S3_S3_S3_S2_S2_S2_iS2_S2_S2_S2_S2_S2_S2_S2_S2_S2_S2_S2_S2_S2_S2_S2_S2_S2_S2_S2_S2_iS2_S2_S2_S2_S2_i_param_17,
	.param .u64 .ptr .align 1 _Z32crust_mantle_impl_kernel_adjointiPKiS0_S0_iifiPKfPfS2_S2_S2_S2_S2_S2_S2_S2_S2_S2_S2_S2_S2_S2_S2_S2_S2_S2_S2_iS3_S3_S3_S3_S3_S3_iiiS2_S2_S3_S3_S3_S3_S3_S2_S2_S2_iS2_S2_S2_S2_S2_S2_S2_S2_S2_S2_S2_S2_S2_S2_S2_S2_S2_S2_S2_S2_S2_iS2_S2_S2_S2_S2_i_param_18,
	.param .u64 .ptr .align 1 _Z32crust_mantle_impl_kernel_adjointiPKiS0_S0_iifiPKfPfS2_S2_S2_S2_S2_S2_S2_S2_S2_S2_S2_S2_S2_S2_S2_S2_S2_S2_S2_iS3_S3_S3_S3_S3_S3_iiiS2_S2_S3_S3_S3_S3_S3_S2_S2_S2_iS2_S2_S2_S2_S2_S2_S2_S2_S2_S2_S2_S2_S2_S2_S2_S2_S2_S2_S2_S2_S2_iS2_S2_S2_S2_S2_i_param_19,
	.param .u64 .ptr .align 1 _Z32crust_mantle_impl_kernel_adjointiPKiS0_S0_iifiPKfPfS2_S2_S2_S2_S2_S2_S2_S2_S2_S2_S2_S2_S2_S2_S2_S2_S2_S2_S2_iS3_S3_S3_S3_S3_S3_iiiS2_S2_S3_S3_S3_S3_S3_S2_S2_S2_iS2_S2_S2_S2_S2_S2_S2_S2_S2_S2_S2_S2_S2_S2_S2_S2_S2_S2_S2_S2_S2_iS2_S2_S2_S2_S2_i_param_20,
	.param .u64 .ptr .align 1 _Z32crust_mantle_impl_kernel_adjointiPKiS0_S0_iifiPKfPfS2_S2_S2_S2_S2_S2_S2_S2_S2_S2_S2_S2_S2_S2_S2_S2_S2_S2_S2_iS3_S3_S3_S3_S3_S3_iiiS2_S2_S3_S3_S3_S3_S3_S2_S2_S2_iS2_S2_S2_S2_S2_S2_S2_S2_S2_S2_S2_S2_S2_S2_S2_S2_S2_S2_S2_S2_S2_iS2_S2_S2_S2_S2_i_param_21,
	.param .u64 .ptr .align 1 _Z32crust_mantle_impl_kernel_adjointiPKiS0_S0_iifiPKfPfS2_S2_S2_S2_S2_S2_S2_S2_S2_S2_S2_S2_S2_S2_S2_S2_S2_S2_S2_iS3_S3_S3_S3_S3_S3_iiiS2_S2_S3_S3_S3_S3_S3_S2_S2_S2_iS2_S2_S2_S2_S2_S2_S2_S2_S2_S2_S2_S2_S2_S2_S2_S2_S2_S2_S2_S2_S2_iS2_S2_S2_S2_S2_i_param_22,
	.param .u64 .ptr .align 1 _Z32crust_mantle_impl_kernel_adjointiPKiS0_S0_iifiPKfPfS2_S2_S2_S2_S2_S2_S2_S2_S2_S2_S2_S2_S2_S2_S2_S2_S2_S2_S2_iS3_S3_S3_S3_S3_S3_iiiS2_S2_S3_S3_S3_S3_S3_S2_S2_S2_iS2_S2_S2_S2_S2_S2_S2_S2_S2_S2_S2_S2_S2_S2_S2_S2_S2_S2_S2_S2_S2_iS2_S2_S2_S2_S2_i_param_23,
	.param .u64 .ptr .align 1 _Z32crust_mantle_impl_kernel_adjointiPKiS0_S0_iifiPKfPfS2_S2_S2_S2_S2_S2_S2_S2_S2_S2_S2_S2_S2_S2_S2_S2_S2_S2_S2_iS3_S3_S3_S3_S3_S3_iiiS2_S2_S3_S3_S3_S3_S3_S2_S2_S2_iS2_S2_S2_S2_S2_S2_S2_S2_S2_S2_S2_S2_S2_S2_S2_S2_S2_S2_S2_S2_S2_iS2_S2_S2_S2_S2_i_param_24,
	.param .u64 .ptr .align 1 _Z32crust_mantle_impl_kernel_adjointiPKiS0_S0_iifiPKfPfS2_S2_S2_S2_S2_S2_S2_S2_S2_S2_S2_S2_S2_S2_S2_S2_S2_S2_S2_iS3_S3_S3_S3_S3_S3_iiiS2_S2_S3_S3_S3_S3_S3_S2_S2_S2_iS2_S2_S2_S2_S2_S2_S2_S2_S2_S2_S2_S2_S2_S2_S2_S2_S2_S2_S2_S2_S2_iS2_S2_S2_S2_S2_i_param_25,
	.param .u64 .ptr .align 1 _Z32crust_mantle_impl_kernel_adjointiPKiS0_S0_iifiPKfPfS2_S2_S2_S2_S2_S2_S2_S2_S2_S2_S2_S2_S2_S2_S2_S2_S2_S2_S2_iS3_S3_S3_S3_S3_S3_iiiS2_S2_S3_S3_S3_S3_S3_S2_S2_S2_iS2_S2_S2_S2_S2_S2_S2_S2_S2_S2_S2_S2_S2_S2_S2_S2_S2_S2_S2_S2_S2_iS2_S2_S2_S2_S2_i_param_26,
	.param .u64 .ptr .align 1 _Z32crust_mantle_impl_kernel_adjointiPKiS0_S0_iifiPKfPfS2_S2_S2_S2_S2_S2_S2_S2_S2_S2_S2_S2_S2_S2_S2_S2_S2_S2_S2_iS3_S3_S3_S3_S3_S3_iiiS2_S2_S3_S3_S3_S3_S3_S2_S2_S2_iS2_S2_S2_S2_S2_S2_S2_S2_S2_S2_S2_S2_S2_S2_S2_S2_S2_S2_S2_S2_S2_iS2_S2_S2_S2_S2_i_param_27,
	.param .u64 .ptr .align 1 _Z32crust_mantle_impl_kernel_adjointiPKiS0_S0_iifiPKfPfS2_S2_S2_S2_S2_S2_S2_S2_S2_S2_S2_S2_S2_S2_S2_S2_S2_S2_S2_iS3_S3_S3_S3_S3_S3_iiiS2_S2_S3_S3_S3_S3_S3_S2_S2_S2_iS2_S2_S2_S2_S2_S2_S2_S2_S2_S2_S2_S2_S2_S2_S2_S2_S2_S2_S2_S2_S2_iS2_S2_S2_S2_S2_i_param_28,
	.param .u32 _Z32crust_mantle_impl_kernel_adjointiPKiS0_S0_iifiPKfPfS2_S2_S2_S2_S2_S2_S2_S2_S2_S2_S2_S2_S2_S2_S2_S2_S2_S2_S2_iS3_S3_S3_S3_S3_S3_iiiS2_S2_S3_S3_S3_S3_S3_S2_S2_S2_iS2_S2_S2_S2_S2_S2_S2_S2_S2_S2_S2_S2_S2_S2_S2_S2_S2_S2_S2_S2_S2_iS2_S2_S2_S2_S2_i_param_29,
	.param .u64 .ptr .align 1 _Z32crust_mantle_impl_kernel_adjointiPKiS0_S0_iifiPKfPfS2_S2_S2_S2_S2_S2_S2_S2_S2_S2_S2_S2_S2_S2_S2_S2_S2_S2_S2_iS3_S3_S3_S3_S3_S3_iiiS2_S2_S3_S3_S3_S3_S3_S2_S2_S2_iS2_S2_S2_S2_S2_S2_S2_S2_S2_S2_S2_S2_S2_S2_S2_S2_S2_S2_S2_S2_S2_iS2_S2_S2_S2_S2_i_param_30,
	.param .u64 .ptr .align 1 _Z32crust_mantle_impl_kernel_adjointiPKiS0_S0_iifiPKfPfS2_S2_S2_S2_S2_S2_S2_S2_S2_S2_S2_S2_S2_S2_S2_S2_S2_S2_S2_iS3_S3_S3_S3_S3_S3_iiiS2_S2_S3_S3_S3_S3_S3_S2_S2_S2_iS2_S2_S2_S2_S2_S2_S2_S2_S2_S2_S2_S2_S2_S2_S2_S2_S2_S2_S2_S2_S2_iS2_S2_S2_S2_S2_i_param_31,
	.param .u64 .ptr .align 1 _Z32crust_mantle_impl_kernel_adjointiPKiS0_S0_iifiPKfPfS2_S2_S2_S2_S2_S2_S2_S2_S2_S2_S2_S2_S2_S2_S2_S2_S2_S2_S2_iS3_S3_S3_S3_S3_S3_iiiS2_S2_S3_S3_S3_S3_S3_S2_S2_S2_iS2_S2_S2_S2_S2_S2_S2_S2_S2_S2_S2_S2_S2_S2_S2_S2_S2_S2_S2_S2_S2_iS2_S2_S2_S2_S2_i_param_32,
	.param .u64 .ptr .align 1 _Z32crust_mantle_impl_kernel_adjointiPKiS0_S0_iifiPKfPfS2_S2_S2_S2_S2_S2_S2_S2_S2_S2_S2_S2_S2_S2_S2_S2_S2_S2_S2_iS3_S3_S3_S3_S3_S3_iiiS2_S2_S3_S3_S3_S3_S3_S2_S2_S2_iS2_S2_S2_S2_S2_S2_S2_S2_S2_S2_S2_S2_S2_S2_S2_S2_S2_S2_S2_S2_S2_iS2_S2_S2_S2_S2_i_param_33,
	.param .u64 .ptr .align 1 _Z32crust_mantle_impl_kernel_adjointiPKiS0_S0_iifiPKfPfS2_S2_S2_S2_S2_S2_S2_S2_S2_S2_S2_S2_S2_S2_S2_S2_S2_S2_S2_iS3_S3_S3_S3_S3_S3_iiiS2_S2_S3_S3_S3_S3_S3_S2_S2_S2_iS2_S2_S2_S2_S2_S2_S2_S2_S2_S2_S2_S2_S2_S2_S2_S2_S2_S2_S2_S2_S2_iS2_S2_S2_S2_S2_i_param_34,
	.param .u64 .ptr .align 1 _Z32crust_mantle_impl_kernel_adjointiPKiS0_S0_iifiPKfPfS2_S2_S2_S2_S2_S2_S2_S2_S2_S2_S2_S2_S2_S2_S2_S2_S2_S2_S2_iS3_S3_S3_S3_S3_S3_iiiS2_S2_S3_S3_S3_S3_S3_S2_S2_S2_iS2_S2_S2_S2_S2_S2_S2_S2_S2_S2_S2_S2_S2_S2_S2_S2_S2_S2_S2_S2_S2_iS2_S2_S2_S2_S2_i_param_35,
	.param .u32 _Z32crust_mantle_impl_kernel_adjointiPKiS0_S0_iifiPKfPfS2_S2_S2_S2_S2_S2_S2_S2_S2_S2_S2_S2_S2_S2_S2_S2_S2_S2_S2_iS3_S3_S3_S3_S3_S3_iiiS2_S2_S3_S3_S3_S3_S3_S2_S2_S2_iS2_S2_S2_S2_S2_S2_S2_S2_S2_S2_S2_S2_S2_S2_S2_S2_S2_S2_S2_S2_S2_iS2_S2_S2_S2_S2_i_param_36,
	.param .u32 _Z32crust_mantle_impl_kernel_adjointiPKiS0_S0_iifiPKfPfS2_S2_S2_S2_S2_S2_S2_S2_S2_S2_S2_S2_S2_S2_S2_S2_S2_S2_S2_iS3_S3_S3_S3_S3_S3_iiiS2_S2_S3_S3_S3_S3_S3_S2_S2_S2_iS2_S2_S2_S2_S2_S2_S2_S2_S2_S2_S2_S2_S2_S2_S2_S2_S2_S2_S2_S2_S2_iS2_S2_S2_S2_S2_i_param_37,
	.param .u32 _Z32crust_mantle_impl_kernel_adjointiPKiS0_S0_iifiPKfPfS2_S2_S2_S2_S2_S2_S2_S2_S2_S2_S2_S2_S2_S2_S2_S2_S2_S2_S2_iS3_S3_S3_S3_S3_S3_iiiS2_S2_S3_S3_S3_S3_S3_S2_S2_S2_iS2_S2_S2_S2_S2_S2_S2_S2_S2_S2_S2_S2_S2_S2_S2_S2_S2_S2_S2_S2_S2_iS2_S2_S2_S2_S2_i_param_38,
	.param .u64 .ptr .align 1 _Z32crust_mantle_impl_kernel_adjointiPKiS0_S0_iifiPKfPfS2_S2_S2_S2_S2_S2_S2_S2_S2_S2_S2_S2_S2_S2_S2_S2_S2_S2_S2_iS3_S3_S3_S3_S3_S3_iiiS2_S2_S3_S3_S3_S3_S3_S2_S2_S2_iS2_S2_S2_S2_S2_S2_S2_S2_S2_S2_S2_S2_S2_S2_S2_S2_S2_S2_S2_S2_S2_iS2_S2_S2_S2_S2_i_param_39,
	.param .u64 .ptr .align 1 _Z32crust_mantle_impl_kernel_adjointiPKiS0_S0_iifiPKfPfS2_S2_S2_S2_S2_S2_S2_S2_S2_S2_S2_S2_S2_S2_S2_S2_S2_S2_S2_iS3_S3_S3_S3_S3_S3_iiiS2_S2_S3_S3_S3_S3_S3_S2_S2_S2_iS2_S2_S2_S2_S2_S2_S2_S2_S2_S2_S2_S2_S2_S2_S2_S2_S2_S2_S2_S2_S2_iS2_S2_S2_S2_S2_i_param_40,
	.param .u64 .ptr .align 1 _Z32crust_mantle_impl_kernel_adjointiPKiS0_S0_iifiPKfPfS2_S2_S2_S2_S2_S2_S2_S2_S2_S2_S2_S2_S2_S2_S2_S2_S2_S2_S2_iS3_S3_S3_S3_S3_S3_iiiS2_S2_S3_S3_S3_S3_S3_S2_S2_S2_iS2_S2_S2_S2_S2_S2_S2_S2_S2_S2_S2_S2_S2_S2_S2_S2_S2_S2_S2_S2_S2_iS2_S2_S2_S2_S2_i_param_41,
	.param .u64 .ptr .align 1 _Z32crust_mantle_impl_kernel_adjointiPKiS0_S0_iifiPKfPfS2_S2_S2_S2_S2_S2_S2_S2_S2_S2_S2_S2_S2_S2_S2_S2_S2_S2_S2_iS3_S3_S3_S3_S3_S3_iiiS2_S2_S3_S3_S3_S3_S3_S2_S2_S2_iS2_S2_S2_S2_S2_S2_S2_S2_S2_S2_S2_S2_S2_S2_S2_S2_S2_S2_S2_S2_S2_iS2_S2_S2_S2_S2_i_param_42,
	.param .u64 .ptr .align 1 _Z32crust_mantle_impl_kernel_adjointiPKiS0_S0_iifiPKfPfS2_S2_S2_S2_S2_S2_S2_S2_S2_S2_S2_S2_S2_S2_S2_S2_S2_S2_S2_iS3_S3_S3_S3_S3_S3_iiiS2_S2_S3_S3_S3_S3_S3_S2_S2_S2_iS2_S2_S2_S2_S2_S2_S2_S2_S2_S2_S2_S2_S2_S2_S2_S2_S2_S2_S2_S2_S2_iS2_S2_S2_S2_S2_i_param_43,
	.param .u64 .ptr .align 1 _Z32crust_mantle_impl_kernel_adjointiPKiS0_S0_iifiPKfPfS2_S2_S2_S2_S2_S2_S2_S2_S2_S2_S2_S2_S2_S2_S2_S2_S2_S2_S2_iS3_S3_S3_S3_S3_S3_iiiS2_S2_S3_S3_S3_S3_S3_S2_S2_S2_iS2_S2_S2_S2_S2_S2_S2_S2_S2_S2_S2_S2_S2_S2_S2_S2_S2_S2_S2_S2_S2_iS2_S2_S2_S2_S2_i_param_44,
	.param .u64 .ptr .align 1 _Z32crust_mantle_impl_kernel_adjointiPKiS0_S0_iifiPKfPfS2_S2_S2_S2_S2_S2_S2_S2_S2_S2_S2_S2_S2_S2_S2_S2_S2_S2_S2_iS3_S3_S3_S3_S3_S3_iiiS2_S2_S3_S3_S3_S3_S3_S2_S2_S2_iS2_S2_S2_S2_S2_S2_S2_S2_S2_S2_S2_S2_S2_S2_S2_S2_S2_S2_S2_S2_S2_iS2_S2_S2_S2_S2_i_param_45,
	.param .u64 .ptr .align 1 _Z32crust_mantle_impl_kernel_adjointiPKiS0_S0_iifiPKfPfS2_S2_S2_S2_S2_S2_S2_S2_S2_S2_S2_S2_S2_S2_S2_S2_S2_S2_S2_iS3_S3_S3_S3_S3_S3_iiiS2_S2_S3_S3_S3_S3_S3_S2_S2_S2_iS2_S2_S2_S2_S2_S2_S2_S2_S2_S2_S2_S2_S2_S2_S2_S2_S2_S2_S2_S2_S2_iS2_S2_S2_S2_S2_i_param_46,
	.param .u64 .ptr .align 1 _Z32crust_mantle_impl_kernel_adjointiPKiS0_S0_iifiPKfPfS2_S2_S2_S2_S2_S2_S2_S2_S2_S2_S2_S2_S2_S2_S2_S2_S2_S2_S2_iS3_S3_S3_S3_S3_S3_iiiS2_S2_S3_S3_S3_S3_S3_S2_S2_S2_iS2_S2_S2_S2_S2_S2_S2_S2_S2_S2_S2_S2_S2_S2_S2_S2_S2_S2_S2_S2_S2_iS2_S2_S2_S2_S2_i_param_47,
	.param .u64 .ptr .align 1 _Z32crust_mantle_impl_kernel_adjointiPKiS0_S0_iifiPKfPfS2_S2_S2_S2_S2_S2_S2_S2_S2_S2_S2_S2_S2_S2_S2_S2_S2_S2_S2_iS3_S3_S3_S3_S3_S3_iiiS2_S2_S3_S3_S3_S3_S3_S2_S2_S2_iS2_S2_S2_S2_S2_S2_S2_S2_S2_S2_S2_S2_S2_S2_S2_S2_S2_S2_S2_S2_S2_iS2_S2_S2_S2_S2_i_param_48,
	.param .u32 _Z32crust_mantle_impl_kernel_adjointiPKiS0_S0_iifiPKfPfS2_S2_S2_S2_S2_S2_S2_S2_S2_S2_S2_S2_S2_S2_S2_S2_S2_S2_S2_iS3_S3_S3_S3_S3_S3_iiiS2_S2_S3_S3_S3_S3_S3_S2_S2_S2_iS2_S2_S2_S2_S2_S2_S2_S2_S2_S2_S2_S2_S2_S2_S2_S2_S2_S2_S2_S2_S2_iS2_S2_S2_S2_S2_i_param_49,
	.param .u64 .ptr .align 1 _Z32crust_mantle_impl_kernel_adjointiPKiS0_S0_iifiPKfPfS2_S2_S2_S2_S2_S2_S2_S2_S2_S2_S2_S2_S2_S2_S2_S2_S2_S2_S2_iS3_S3_S3_S3_S3_S3_iiiS2_S2_S3_S3_S3_S3_S3_S2_S2_S2_iS2_S2_S2_S2_S2_S2_S2_S2_S2_S2_S2_S2_S2_S2_S2_S2_S2_S2_S2_S2_S2_iS2_S2_S2_S2_S2_i_param_50,
	.param .u64 .ptr .align 1 _Z32crust_mantle_impl_kernel_adjointiPKiS0_S0_iifiPKfPfS2_S2_S2_S2_S2_S2_S2_S2_S2_S2_S2_S2_S2_S2_S2_S2_S2_S2_S2_iS3_S3_S3_S3_S3_S3_iiiS2_S2_S3_S3_S3_S3_S3_S2_S2_S2_iS2_S2_S2_S2_S2_S2_S2_S2_S2_S2_S2_S2_S2_S2_S2_S2_S2_S2_S2_S2_S2_iS2_S2_S2_S2_S2_i_param_51,
	.param .u64 .ptr .align 1 _Z32crust_mantle_impl_kernel_adjointiPKiS0_S0_iifiPKfPfS2_S2_S2_S2_S2_S2_S2_S2_S2_S2_S2_S2_S2_S2_S2_S2_S2_S2_S2_iS3_S3_S3_S3_S3_S3_iiiS2_S2_S3_S3_S3_S3_S3_S2_S2_S2_iS2_S2_S2_S2_S2_S2_S2_S2_S2_S2_S2_S2_S2_S2_S2_S2_S2_S2_S2_S2_S2_iS2_S2_S2_S2_S2_i_param_52,
	.param .u64 .ptr .align 1 _Z32crust_mantle_impl_kernel_adjointiPKiS0_S0_iifiPKfPfS2_S2_S2_S2_S2_S2_S2_S2_S2_S2_S2_S2_S2_S2_S2_S2_S2_S2_S2_iS3_S3_S3_S3_S3_S3_iiiS2_S2_S3_S3_S3_S3_S3_S2_S2_S2_iS2_S2_S2_S2_S2_S2_S2_S2_S2_S2_S2_S2_S2_S2_S2_S2_S2_S2_S2_S2_S2_iS2_S2_S2_S2_S2_i_param_53,
	.param .u64 .ptr .align 1 _Z32crust_mantle_impl_kernel_adjointiPKiS0_S0_iifiPKfPfS2_S2_S2_S2_S2_S2_S2_S2_S2_S2_S2_S2_S2_S2_S2_S2_S2_S2_S2_iS3_S3_S3_S3_S3_S3_iiiS2_S2_S3_S3_S3_S3_S3_S2_S2_S2_iS2_S2_S2_S2_S2_S2_S2_S2_S2_S2_S2_S2_S2_S2_S2_S2_S2_S2_S2_S2_S2_iS2_S2_S2_S2_S2_i_param_54,
	.param .u64 .ptr .align 1 _Z32crust_mantle_impl_kernel_adjointiPKiS0_S0_iifiPKfPfS2_S2_S2_S2_S2_S2_S2_S2_S2_S2_S2_S2_S2_S2_S2_S2_S2_S2_S2_iS3_S3_S3_S3_S3_S3_iiiS2_S2_S3_S3_S3_S3_S3_S2_S2_S2_iS2_S2_S2_S2_S2_S2_S2_S2_S2_S2_S2_S2_S2_S2_S2_S2_S2_S2_S2_S2_S2_iS2_S2_S2_S2_S2_i_param_55,
	.param .u64 .ptr .align 1 _Z32crust_mantle_impl_kernel_adjointiPKiS0_S0_iifiPKfPfS2_S2_S2_S2_S2_S2_S2_S2_S2_S2_S2_S2_S2_S2_S2_S2_S2_S2_S2_iS3_S3_S3_S3_S3_S3_iiiS2_S2_S3_S3_S3_S3_S3_S2_S2_S2_iS2_S2_S2_S2_S2_S2_S2_S2_S2_S2_S2_S2_S2_S2_S2_S2_S2_S2_S2_S2_S2_iS2_S2_S2_S2_S2_i_param_56,
	.param .u64 .ptr .align 1 _Z32crust_mantle_impl_kernel_adjointiPKiS0_S0_iifiPKfPfS2_S2_S2_S2_S2_S2_S2_S2_S2_S2_S2_S2_S2_S2_S2_S2_S2_S2_S2_iS3_S3_S3_S3_S3_S3_iiiS2_S2_S3_S3_S3_S3_S3_S2_S2_S2_iS2_S2_S2_S2_S2_S2_S2_S2_S2_S2_S2_S2_S2_S2_S2_S2_S2_S2_S2_S2_S2_iS2_S2_S2_S2_S2_i_param_57,
	.param .u64 .ptr .align 1 _Z32crust_mantle_impl_kernel_adjointiPKiS0_S0_iifiPKfPfS2_S2_S2_S2_S2_S2_S2_S2_S2_S2_S2_S2_S2_S2_S2_S2_S2_S2_S2_iS3_S3_S3_S3_S3_S3_iiiS2_S2_S3_S3_S3_S3_S3_S2_S2_S2_iS2_S2_S2_S2_S2_S2_S2_S2_S2_S2_S2_S2_S2_S2_S2_S2_S2_S2_S2_S2_S2_iS2_S2_S2_S2_S2_i_param_58,
	.param .u64 .ptr .align 1 _Z32crust_mantle_impl_kernel_adjointiPKiS0_S0_iifiPKfPfS2_S2_S2_S2_S2_S2_S2_S2_S2_S2_S2_S2_S2_S2_S2_S2_S2_S2_S2_iS3_S3_S3_S3_S3_S3_iiiS2_S2_S3_S3_S3_S3_S3_S2_S2_S2_iS2_S2_S2_S2_S2_S2_S2_S2_S2_S2_S2_S2_S2_S2_S2_S2_S2_S2_S2_S2_S2_iS2_S2_S2_S2_S2_i_param_59,
	.param .u64 .ptr .align 1 _Z32crust_mantle_impl_kernel_adjointiPKiS0_S0_iifiPKfPfS2_S2_S2_S2_S2_S2_S2_S2_S2_S2_S2_S2_S2_S2_S2_S2_S2_S2_S2_iS3_S3_S3_S3_S3_S3_iiiS2_S2_S3_S3_S3_S3_S3_S2_S2_S2_iS2_S2_S2_S2_S2_S2_S2_S2_S2_S2_S2_S2_S2_S2_S2_S2_S2_S2_S2_S2_S2_iS2_S2_S2_S2_S2_i_param_60,
	.param .u64 .ptr .align 1 _Z32crust_mantle_impl_kernel_adjointiPKiS0_S0_iifiPKfPfS2_S2_S2_S2_S2_S2_S2_S2_S2_S2_S2_S2_S2_S2_S2_S2_S2_S2_S2_iS3_S3_S3_S3_S3_S3_iiiS2_S2_S3_S3_S3_S3_S3_S2_S2_S2_iS2_S2_S2_S2_S2_S2_S2_S2_S2_S2_S2_S2_S2_S2_S2_S2_S2_S2_S2_S2_S2_iS2_S2_S2_S2_S2_i_param_61,
	.param .u64 .ptr .align 1 _Z32crust_mantle_impl_kernel_adjointiPKiS0_S0_iifiPKfPfS2_S2_S2_S2_S2_S2_S2_S2_S2_S2_S2_S2_S2_S2_S2_S2_S2_S2_S2_iS3_S3_S3_S3_S3_S3_iiiS2_S2_S3_S3_S3_S3_S3_S2_S2_S2_iS2_S2_S2_S2_S2_S2_S2_S2_S2_S2_S2_S2_S2_S2_S2_S2_S2_S2_S2_S2_S2_iS2_S2_S2_S2_S2_i_param_62,
	.param .u64 .ptr .align 1 _Z32crust_mantle_impl_kernel_adjointiPKiS0_S0_iifiPKfPfS2_S2_S2_S2_S2_S2_S2_S2_S2_S2_S2_S2_S2_S2_S2_S2_S2_S2_S2_iS3_S3_S3_S3_S3_S3_iiiS2_S2_S3_S3_S3_S3_S3_S2_S2_S2_iS2_S2_S2_S2_S2_S2_S2_S2_S2_S2_S2_S2_S2_S2_S2_S2_S2_S2_S2_S2_S2_iS2_S2_S2_S2_S2_i_param_63,
	.param .u64 .ptr .align 1 _Z32crust_mantle_impl_kernel_adjointiPKiS0_S0_iifiPKfPfS2_S2_S2_S2_S2_S2_S2_S2_S2_S2_S2_S2_S2_S2_S2_S2_S2_S2_S2_iS3_S3_S3_S3_S3_S3_iiiS2_S2_S3_S3_S3_S3_S3_S2_S2_S2_iS2_S2_S2_S2_S2_S2_S2_S2_S2_S2_S2_S2_S2_S2_S2_S2_S2_S2_S2_S2_S2_iS2_S2_S2_S2_S2_i_param_64,
	.param .u64 .ptr .align 1 _Z32crust_mantle_impl_kernel_adjointiPKiS0_S0_iifiPKfPfS2_S2_S2_S2_S2_S2_S2_S2_S2_S2_S2_S2_S2_S2_S2_S2_S2_S2_S2_iS3_S3_S3_S3_S3_S3_iiiS2_S2_S3_S3_S3_S3_S3_S2_S2_S2_iS2_S2_S2_S2_S2_S2_S2_S2_S2_S2_S2_S2_S2_S2_S2_S2_S2_S2_S2_S2_S2_iS2_S2_S2_S2_S2_i_param_65,
	.param .u64 .ptr .align 1 _Z32crust_mantle_impl_kernel_adjointiPKiS0_S0_iifiPKfPfS2_S2_S2_S2_S2_S2_S2_S2_S2_S2_S2_S2_S2_S2_S2_S2_S2_S2_S2_iS3_S3_S3_S3_S3_S3_iiiS2_S2_S3_S3_S3_S3_S3_S2_S2_S2_iS2_S2_S2_S2_S2_S2_S2_S2_S2_S2_S2_S2_S2_S2_S2_S2_S2_S2_S2_S2_S2_iS2_S2_S2_S2_S2_i_param_66,
	.param .u64 .ptr .align 1 _Z32crust_mantle_impl_kernel_adjointiPKiS0_S0_iifiPKfPfS2_S2_S2_S2_S2_S2_S2_S2_S2_S2_S2_S2_S2_S2_S2_S2_S2_S2_S2_iS3_S3_S3_S3_S3_S3_iiiS2_S2_S3_S3_S3_S3_S3_S2_S2_S2_iS2_S2_S2_S2_S2_S2_S2_S2_S2_S2_S2_S2_S2_S2_S2_S2_S2_S2_S2_S2_S2_iS2_S2_S2_S2_S2_i_param_67,
	.param .u64 .ptr .align 1 _Z32crust_mantle_impl_kernel_adjointiPKiS0_S0_iifiPKfPfS2_S2_S2_S2_S2_S2_S2_S2_S2_S2_S2_S2_S2_S2_S2_S2_S2_S2_S2_iS3_S3_S3_S3_S3_S3_iiiS2_S2_S3_S3_S3_S3_S3_S2_S2_S2_iS2_S2_S2_S2_S2_S2_S2_S2_S2_S2_S2_S2_S2_S2_S2_S2_S2_S2_S2_S2_S2_iS2_S2_S2_S2_S2_i_param_68,
	.param .u64 .ptr .align 1 _Z32crust_mantle_impl_kernel_adjointiPKiS0_S0_iifiPKfPfS2_S2_S2_S2_S2_S2_S2_S2_S2_S2_S2_S2_S2_S2_S2_S2_S2_S2_S2_iS3_S3_S3_S3_S3_S3_iiiS2_S2_S3_S3_S3_S3_S3_S2_S2_S2_iS2_S2_S2_S2_S2_S2_S2_S2_S2_S2_S2_S2_S2_S2_S2_S2_S2_S2_S2_S2_S2_iS2_S2_S2_S2_S2_i_param_69,
	.param .u64 .ptr .align 1 _Z32crust_mantle_impl_kernel_adjointiPKiS0_S0_iifiPKfPfS2_S2_S2_S2_S2_S2_S2_S2_S2_S2_S2_S2_S2_S2_S2_S2_S2_S2_S2_iS3_S3_S3_S3_S3_S3_iiiS2_S2_S3_S3_S3_S3_S3_S2_S2_S2_iS2_S2_S2_S2_S2_S2_S2_S2_S2_S2_S2_S2_S2_S2_S2_S2_S2_S2_S2_S2_S2_iS2_S2_S2_S2_S2_i_param_70,
	.param .u32 _Z32crust_mantle_impl_kernel_adjointiPKiS0_S0_iifiPKfPfS2_S2_S2_S2_S2_S2_S2_S2_S2_S2_S2_S2_S2_S2_S2_S2_S2_S2_S2_iS3_S3_S3_S3_S3_S3_iiiS2_S2_S3_S3_S3_S3_S3_S2_S2_S2_iS2_S2_S2_S2_S2_S2_S2_S2_S2_S2_S2_S2_S2_S2_S2_S2_S2_S2_S2_S2_S2_iS2_S2_S2_S2_S2_i_param_71,
	.param .u64 .ptr .align 1 _Z32crust_mantle_impl_kernel_adjointiPKiS0_S0_iifiPKfPfS2_S2_S2_S2_S2_S2_S2_S2_S2_S2_S2_S2_S2_S2_S2_S2_S2_S2_S2_iS3_S3_S3_S3_S3_S3_iiiS2_S2_S3_S3_S3_S3_S3_S2_S2_S2_iS2_S2_S2_S2_S2_S2_S2_S2_S2_S2_S2_S2_S2_S2_S2_S2_S2_S2_S2_S2_S2_iS2_S2_S2_S2_S2_i_param_72,
	.param .u64 .ptr .align 1 _Z32crust_mantle_impl_kernel_adjointiPKiS0_S0_iifiPKfPfS2_S2_S2_S2_S2_S2_S2_S2_S2_S2_S2_S2_S2_S2_S2_S2_S2_S2_S2_iS3_S3_S3_S3_S3_S3_iiiS2_S2_S3_S3_S3_S3_S3_S2_S2_S2_iS2_S2_S2_S2_S2_S2_S2_S2_S2_S2_S2_S2_S2_S2_S2_S2_S2_S2_S2_S2_S2_iS2_S2_S2_S2_S2_i_param_73,
	.param .u64 .ptr .align 1 _Z32crust_mantle_impl_kernel_adjointiPKiS0_S0_iifiPKfPfS2_S2_S2_S2_S2_S2_S2_S2_S2_S2_S2_S2_S2_S2_S2_S2_S2_S2_S2_iS3_S3_S3_S3_S3_S3_iiiS2_S2_S3_S3_S3_S3_S3_S2_S2_S2_iS2_S2_S2_S2_S2_S2_S2_S2_S2_S2_S2_S2_S2_S2_S2_S2_S2_S2_S2_S2_S2_iS2_S2_S2_S2_S2_i_param_74,
	.param .u64 .ptr .align 1 _Z32crust_mantle_impl_kernel_adjointiPKiS0_S0_iifiPKfPfS2_S2_S2_S2_S2_S2_S2_S2_S2_S2_S2_S2_S2_S2_S2_S2_S2_S2_S2_iS3_S3_S3_S3_S3_S3_iiiS2_S2_S3_S3_S3_S3_S3_S2_S2_S2_iS2_S2_S2_S2_S2_S2_S2_S2_S2_S2_S2_S2_S2_S2_S2_S2_S2_S2_S2_S2_S2_iS2_S2_S2_S2_S2_i_param_75,
	.param .u64 .ptr .align 1 _Z32crust_mantle_impl_kernel_adjointiPKiS0_S0_iifiPKfPfS2_S2_S2_S2_S2_S2_S2_S2_S2_S2_S2_S2_S2_S2_S2_S2_S2_S2_S2_iS3_S3_S3_S3_S3_S3_iiiS2_S2_S3_S3_S3_S3_S3_S2_S2_S2_iS2_S2_S2_S2_S2_S2_S2_S2_S2_S2_S2_S2_S2_S2_S2_S2_S2_S2_S2_S2_S2_iS2_S2_S2_S2_S2_i_param_76,
	.param .u32 _Z32crust_mantle_impl_kernel_adjointiPKiS0_S0_iifiPKfPfS2_S2_S2_S2_S2_S2_S2_S2_S2_S2_S2_S2_S2_S2_S2_S2_S2_S2_S2_iS3_S3_S3_S3_S3_S3_iiiS2_S2_S3_S3_S3_S3_S3_S2_S2_S2_iS2_S2_S2_S2_S2_S2_S2_S2_S2_S2_S2_S2_S2_S2_S2_S2_S2_S2_S2_S2_S2_iS2_S2_S2_S2_S2_i_param_77
)
{
	.local .align 4 .b8 	__local_depot0[28];
	.reg .b64 	%SP;
	.reg .b64 	%SPL;
	.reg .pred 	%p<117>;
	.reg .b16 	%rs<8>;
	.reg .b32 	%r<560>;
	.reg .b32 	%f<1322>;
	.reg .b64 	%rd<452>;
	.reg .b64 	%fd<21>;
	// demoted variable
	.shared .align 4 .b8 _ZZ32crust_mantle_impl_kernel_adjointiPKiS0_S0_iifiPKfPfS2_S2_S2_S2_S2_S2_S2_S2_S2_S2_S2_S2_S2_S2_S2_S2_S2_S2_S2_iS3_S3_S3_S3_S3_S3_iiiS2_S2_S3_S3_S3_S3_S3_S2_S2_S2_iS2_S2_S2_S2_S2_S2_S2_S2_S2_S2_S2_S2_S2_S2_S2_S2_S2_S2_S2_S2_S2_iS2_S2_S2_S2_S2_iE12s_dummyx_loc[500];
	// demoted variable
	.shared .align 4 .b8 _ZZ32crust_mantle_impl_kernel_adjointiPKiS0_S0_iifiPKfPfS2_S2_S2_S2_S2_S2_S2_S2_S2_S2_S2_S2_S2_S2_S2_S2_S2_S2_S2_iS3_S3_S3_S3_S3_S3_iiiS2_S2_S3_S3_S3_S3_S3_S2_S2_S2_iS2_S2_S2_S2_S2_S2_S2_S2_S2_S2_S2_S2_S2_S2_S2_S2_S2_S2_S2_S2_S2_iS2_S2_S2_S2_S2_iE12s_dummyy_loc[500];
	// demoted variable
	.shared .align 4 .b8 _ZZ32crust_mantle_impl_kernel_adjointiPKiS0_S0_iifiPKfPfS2_S2_S2_S2_S2_S2_S2_S2_S2_S2_S2_S2_S2_S2_S2_S2_S2_S2_S2_iS3_S3_S3_S3_S3_S3_iiiS2_S2_S3_S3_S3_S3_S3_S2_S2_S2_iS2_S2_S2_S2_S2_S2_S2_S2_S2_S2_S2_S2_S2_S2_S2_S2_S2_S2_S2_S2_S2_iS2_S2_S2_S2_S2_iE12s_dummyz_loc[500];
	// demoted variable
	.shared .align 4 .b8 _ZZ32crust_mantle_impl_kernel_adjointiPKiS0_S0_iifiPKfPfS2_S2_S2_S2_S2_S2_S2_S2_S2_S2_S2_S2_S2_S2_S2_S2_S2_S2_S2_iS3_S3_S3_S3_S3_S3_iiiS2_S2_S3_S3_S3_S3_S3_S2_S2_S2_iS2_S2_S2_S2_S2_S2_S2_S2_S2_S2_S2_S2_S2_S2_S2_S2_S2_S2_S2_S2_S2_iS2_S2_S2_S2_S2_iE8s_tempx1[500];
	// demoted variable
	.shared .align 4 .b8 _ZZ32crust_mantle_impl_kernel_adjointiPKiS0_S0_iifiPKfPfS2_S2_S2_S2_S2_S2_S2_S2_S2_S2_S2_S2_S2_S2_S2_S2_S2_S2_S2_iS3_S3_S3_S3_S3_S3_iiiS2_S2_S3_S3_S3_S3_S3_S2_S2_S2_iS2_S2_S2_S2_S2_S2_S2_S2_S2_S2_S2_S2_S2_S2_S2_S2_S2_S2_S2_S2_S2_iS2_S2_S2_S2_S2_iE8s_tempx2[500];
	// demoted variable
	.shared .align 4 .b8 _ZZ32crust_mantle_impl_kernel_adjointiPKiS0_S0_iifiPKfPfS2_S2_S2_S2_S2_S2_S2_S2_S2_S2_S2_S2_S2_S2_S2_S2_S2_S2_S2_iS3_S3_S3_S3_S3_S3_iiiS2_S2_S3_S3_S3_S3_S3_S2_S2_S2_iS2_S2_S2_S2_S2_S2_S2_S2_S2_S2_S2_S2_S2_S2_S2_S2_S2_S2_S2_S2_S2_iS2_S2_S2_S2_S2_iE8s_tempx3[500];
	// demoted variable
	.shared .align 4 .b8 _ZZ32crust_mantle_impl_kernel_adjointiPKiS0_S0_iifiPKfPfS2_S2_S2_S2_S2_S2_S2_S2_S2_S2_S2_S2_S2_S2_S2_S2_S2_S2_S2_iS3_S3_S3_S3_S3_S3_iiiS2_S2_S3_S3_S3_S3_S3_S2_S2_S2_iS2_S2_S2_S2_S2_S2_S2_S2_S2_S2_S2_S2_S2_S2_S2_S2_S2_S2_S2_S2_S2_iS2_S2_S2_S2_S2_iE8s_tempy1[500];
	// demoted variable
	.shared .align 4 .b8 _ZZ32crust_mantle_impl_kernel_adjointiPKiS0_S0_iifiPKfPfS2_S2_S2_S2_S2_S2_S2_S2_S2_S2_S2_S2_S2_S2_S2_S2_S2_S2_S2_iS3_S3_S3_S3_S3_S3_iiiS2_S2_S3_S3_S3_S3_S3_S2_S2_S2_iS2_S2_S2_S2_S2_S2_S2_S2_S2_S2_S2_S2_S2_S2_S2_S2_S2_S2_S2_S2_S2_iS2_S2_S2_S2_S2_iE8s_tempy2[500];
	// demoted variable
	.shared .align 4 .b8 _ZZ32crust_mantle_impl_kernel_adjointiPKiS0_S0_iifiPKfPfS2_S2_S2_S2_S2_S2_S2_S2_S2_S2_S2_S2_S2_S2_S2_S2_S2_S2_S2_iS3_S3_S3_S3_S3_S3_iiiS2_S2_S3_S3_S3_S3_S3_S2_S2_S2_iS2_S2_S2_S2_S2_S2_S2_S2_S2_S2_S2_S2_S2_S2_S2_S2_S2_S2_S2_S2_S2_iS2_S2_S2_S2_S2_iE8s_tempy3[500];
	// demoted variable
	.shared .align 4 .b8 _ZZ32crust_mantle_impl_kernel_adjointiPKiS0_S0_iifiPKfPfS2_S2_S2_S2_S2_S2_S2_S2_S2_S2_S2_S2_S2_S2_S2_S2_S2_S2_S2_iS3_S3_S3_S3_S3_S3_iiiS2_S2_S3_S3_S3_S3_S3_S2_S2_S2_iS2_S2_S2_S2_S2_S2_S2_S2_S2_S2_S2_S2_S2_S2_S2_S2_S2_S2_S2_S2_S2_iS2_S2_S2_S2_S2_iE8s_tempz1[500];
	// demoted variable
	.shared .align 4 .b8 _ZZ32crust_mantle_impl_kernel_adjointiPKiS0_S0_iifiPKfPfS2_S2_S2_S2_S2_S2_S2_S2_S2_S2_S2_S2_S2_S2_S2_S2_S2_S2_S2_iS3_S3_S3_S3_S3_S3_iiiS2_S2_S3_S3_S3_S3_S3_S2_S2_S2_iS2_S2_S2_S2_S2_S2_S2_S2_S2_S2_S2_S2_S2_S2_S2_S2_S2_S2_S2_S2_S2_iS2_S2_S2_S2_S2_iE8s_tempz2[500];
	// demoted variable
	.shared .align 4 .b8 _ZZ32crust_mantle_impl_kernel_adjointiPKiS0_S0_iifiPKfPfS2_S2_S2_S2_S2_S2_S2_S2_S2_S2_S2_S2_S2_S2_S2_S2_S2_S2_S2_iS3_S3_S3_S3_S3_S3_iiiS2_S2_S3_S3_S3_S3_S3_S2_S2_S2_iS2_S2_S2_S2_S2_S2_S2_S2_S2_S2_S2_S2_S2_S2_S2_S2_S2_S2_S2_S2_S2_iS2_S2_S2_S2_S2_iE8s_tempz3[500];
	// demoted variable
	.shared .align 4 .b8 _ZZ32crust_mantle_impl_kernel_adjointiPKiS0_S0_iifiPKfPfS2_S2_S2_S2_S2_S2_S2_S2_S2_S2_S2_S2_S2_S2_S2_S2_S2_S2_S2_iS3_S3_S3_S3_S3_S3_iiiS2_S2_S3_S3_S3_S3_S3_S2_S2_S2_iS2_S2_S2_S2_S2_S2_S2_S2_S2_S2_S2_S2_S2_S2_S2_S2_S2_S2_S2_S2_S2_iS2_S2_S2_S2_S2_iE12sh_hprime_xx[100];
	// demoted variable
	.shared .align 4 .b8 _ZZ32crust_mantle_impl_kernel_adjointiPKiS0_S0_iifiPKfPfS2_S2_S2_S2_S2_S2_S2_S2_S2_S2_S2_S2_S2_S2_S2_S2_S2_S2_S2_iS3_S3_S3_S3_S3_S3_iiiS2_S2_S3_S3_S3_S3_S3_S2_S2_S2_iS2_S2_S2_S2_S2_S2_S2_S2_S2_S2_S2_S2_S2_S2_S2_S2_S2_S2_S2_S2_S2_iS2_S2_S2_S2_S2_iE16sh_hprimewgll_xx[100];
	mov.u64 	%SPL, __local_depot0;
	ld.param.u32 	%r161, [_Z32crust_mantle_impl_kernel_adjointiPKiS0_S0_iifiPKfPfS2_S2_S2_S2_S2_S2_S2_S2_S2_S2_S2_S2_S2_S2_S2_S2_S2_S2_S2_iS3_S3_S3_S3_S3_S3_iiiS2_S2_S3_S3_S3_S3_S3_S2_S2_S2_iS2_S2_S2_S2_S2_S2_S2_S2_S2_S2_S2_S2_S2_S2_S2_S2_S2_S2_S2_S2_S2_iS2_S2_S2_S2_S2_i_param_0];
	ld.param.u64 	%rd105, [_Z32crust_mantle_impl_kernel_adjointiPKiS0_S0_iifiPKfPfS2_S2_S2_S2_S2_S2_S2_S2_S2_S2_S2_S2_S2_S2_S2_S2_S2_S2_S2_iS3_S3_S3_S3_S3_S3_iiiS2_S2_S3_S3_S3_S3_S3_S2_S2_S2_iS2_S2_S2_S2_S2_S2_S2_S2_S2_S2_S2_S2_S2_S2_S2_S2_S2_S2_S2_S2_S2_iS2_S2_S2_S2_S2_i_param_1];
	ld.param.u64 	%rd106, [_Z32crust_mantle_impl_kernel_adjointiPKiS0_S0_iifiPKfPfS2_S2_S2_S2_S2_S2_S2_S2_S2_S2_S2_S2_S2_S2_S2_S2_S2_S2_S2_iS3_S3_S3_S3_S3_S3_iiiS2_S2_S3_S3_S3_S3_S3_S2_S2_S2_iS2_S2_S2_S2_S2_S2_S2_S2_S2_S2_S2_S2_S2_S2_S2_S2_S2_S2_S2_S2_S2_iS2_S2_S2_S2_S2_i_param_2];
	ld.param.u64 	%rd107, [_Z32crust_mantle_impl_kernel_adjointiPKiS0_S0_iifiPKfPfS2_S2_S2_S2_S2_S2_S2_S2_S2_S2_S2_S2_S2_S2_S2_S2_S2_S2_S2_iS3_S3_S3_S3_S3_S3_iiiS2_S2_S3_S3_S3_S3_S3_S2_S2_S2_iS2_S2_S2_S2_S2_S2_S2_S2_S2_S2_S2_S2_S2_S2_S2_S2_S2_S2_S2_S2_S2_iS2_S2_S2_S2_S2_i_param_3];
	ld.param.u32 	%r151, [_Z32crust_mantle_impl_kernel_adjointiPKiS0_S0_iifiPKfPfS2_S2_S2_S2_S2_S2_S2_S2_S2_S2_S2_S2_S2_S2_S2_S2_S2_S2_S2_iS3_S3_S3_S3_S3_S3_iiiS2_S2_S3_S3_S3_S3_S3_S2_S2_S2_iS2_S2_S2_S2_S2_S2_S2_S2_S2_S2_S2_S2_S2_S2_S2_S2_S2_S2_S2_S2_S2_iS2_S2_S2_S2_S2_i_param_4];
	ld.param.u32 	%r152, [_Z32crust_mantle_impl_kernel_adjointiPKiS0_S0_iifiPKfPfS2_S2_S2_S2_S2_S2_S2_S2_S2_S2_S2_S2_S2_S2_S2_S2_S2_S2_S2_iS3_S3_S3_S3_S3_S3_iiiS2_S2_S3_S3_S3_S3_S3_S2_S2_S2_iS2_S2_S2_S2_S2_S2_S2_S2_S2_S2_S2_S2_S2_S2_S2_S2_S2_S2_S2_S2_S2_iS2_S2_S2_S2_S2_i_param_5];
	ld.param.u32 	%r153, [_Z32crust_mantle_impl_kernel_adjointiPKiS0_S0_iifiPKfPfS2_S2_S2_S2_S2_S2_S2_S2_S2_S2_S2_S2_S2_S2_S2_S2_S2_S2_S2_iS3_S3_S3_S3_S3_S3_iiiS2_S2_S3_S3_S3_S3_S3_S2_S2_S2_iS2_S2_S2_S2_S2_S2_S2_S2_S2_S2_S2_S2_S2_S2_S2_S2_S2_S2_S2_S2_S2_iS2_S2_S2_S2_S2_i_param_7];
	ld.param.u64 	%rd152, [_Z32crust_mantle_impl_kernel_adjointiPKiS0_S0_iifiPKfPfS2_S2_S2_S2_S2_S2_S2_S2_S2_S2_S2_S2_S2_S2_S2_S2_S2_S2_S2_iS3_S3_S3_S3_S3_S3_iiiS2_S2_S3_S3_S3_S3_S3_S2_S2_S2_iS2_S2_S2_S2_S2_S2_S2_S2_S2_S2_S2_S2_S2_S2_S2_S2_S2_S2_S2_S2_S2_iS2_S2_S2_S2_S2_i_param_9];
	ld.param.u64 	%rd109, [_Z32crust_mantle_impl_kernel_adjointiPKiS0_S0_iifiPKfPfS2_S2_S2_S2_S2_S2_S2_S2_S2_S2_S2_S2_S2_S2_S2_S2_S2_S2_S2_iS3_S3_S3_S3_S3_S3_iiiS2_S2_S3_S3_S3_S3_S3_S2_S2_S2_iS2_S2_S2_S2_S2_S2_S2_S2_S2_S2_S2_S2_S2_S2_S2_S2_S2_S2_S2_S2_S2_iS2_S2_S2_S2_S2_i_param_10];
	ld.param.u64 	%rd110, [_Z32crust_mantle_impl_kernel_adjointiPKiS0_S0_iifiPKfPfS2_S2_S2_S2_S2_S2_S2_S2_S2_S2_S2_S2_S2_S2_S2_S2_S2_S2_S2_iS3_S3_S3_S3_S3_S3_iiiS2_S2_S3_S3_S3_S3_S3_S2_S2_S2_iS2_S2_S2_S2_S2_S2_S2_S2_S2_S2_S2_S2_S2_S2_S2_S2_S2_S2_S2_S2_S2_iS2_S2_S2_S2_S2_i_param_11];
	ld.param.u64 	%rd111, [_Z32crust_mantle_impl_kernel_adjointiPKiS0_S0_iifiPKfPfS2_S2_S2_S2_S2_S2_S2_S2_S2_S2_S2_S2_S2_S2_S2_S2_S2_S2_S2_iS3_S3_S3_S3_S3_S3_iiiS2_S2_S3_S3_S3_S3_S3_S2_S2_S2_iS2_S2_S2_S2_S2_S2_S2_S2_S2_S2_S2_S2_S2_S2_S2_S2_S2_S2_S2_S2_S2_iS2_S2_S2_S2_S2_i_param_12];
	ld.param.u64 	%rd112, [_Z32crust_mantle_impl_kernel_adjointiPKiS0_S0_iifiPKfPfS2_S2_S2_S2_S2_S2_S2_S2_S2_S2_S2_S2_S2_S2_S2_S2_S2_S2_S2_iS3_S3_S3_S3_S3_S3_iiiS2_S2_S3_S3_S3_S3_S3_S2_S2_S2_iS2_S2_S2_S2_S2_S2_S2_S2_S2_S2_S2_S2_S2_S2_S2_S2_S2_S2_S2_S2_S2_iS2_S2_S2_S2_S2_i_param_13];
	ld.param.u64 	%rd113, [_Z32crust_mantle_impl_kernel_adjointiPKiS0_S0_iifiPKfPfS2_S2_S2_S2_S2_S2_S2_S2_S2_S2_S2_S2_S2_S2_S2_S2_S2_S2_S2_iS3_S3_S3_S3_S3_S3_iiiS2_S2_S3_S3_S3_S3_S3_S2_S2_S2_iS2_S2_S2_S2_S2_S2_S2_S2_S2_S2_S2_S2_S2_S2_S2_S2_S2_S2_S2_S2_S2_iS2_S2_S2_S2_S2_i_param_14];
	ld.param.u64 	%rd114, [_Z32crust_mantle_impl_kernel_adjointiPKiS0_S0_iifiPKfPfS2_S2_S2_S2_S2_S2_S2_S2_S2_S2_S2_S2_S2_S2_S2_S2_S2_S2_S2_iS3_S3_S3_S3_S3_S3_iiiS2_S2_S3_S3_S3_S3_S3_S2_S2_S2_iS2_S2_S2_S2_S2_S2_S2_S2_S2_S2_S2_S2_S2_S2_S2_S2_S2_S2_S2_S2_S2_iS2_S2_S2_S2_S2_i_param_15];
	ld.param.u64 	%rd115, [_Z32crust_mantle_impl_kernel_adjointiPKiS0_S0_iifiPKfPfS2_S2_S2_S2_S2_S2_S2_S2_S2_S2_S2_S2_S2_S2_S2_S2_S2_S2_S2_iS3_S3_S3_S3_S3_S3_iiiS2_S2_S3_S3_S3_S3_S3_S2_S2_S2_iS2_S2_S2_S2_S2_S2_S2_S2_S2_S2_S2_S2_S2_S2_S2_S2_S2_S2_S2_S2_S2_iS2_S2_S2_S2_S2_i_param_16];
	ld.param.u64 	%rd116, [_Z32crust_mantle_impl_kernel_adjointiPKiS0_S0_iifiPKfPfS2_S2_S2_S2_S2_S2_S2_S2_S2_S2_S2_S2_S2_S2_S2_S2_S2_S2_S2_iS3_S3_S3_S3_S3_S3_iiiS2_S2_S3_S3_S3_S3_S3_S2_S2_S2_iS2_S2_S2_S2_S2_S2_S2_S2_S2_S2_S2_S2_S2_S2_S2_S2_S2_S2_S2_S2_S2_iS2_S2_S2_S2_S2_i_param_17];
	ld.param.u64 	%rd153, [_Z32crust_mantle_impl_kernel_adjointiPKiS0_S0_iifiPKfPfS2_S2_S2_S2_S2_S2_S2_S2_S2_S2_S2_S2_S2_S2_S2_S2_S2_S2_S2_iS3_S3_S3_S3_S3_S3_iiiS2_S2_S3_S3_S3_S3_S3_S2_S2_S2_iS2_S2_S2_S2_S2_S2_S2_S2_S2_S2_S2_S2_S2_S2_S2_S2_S2_S2_S2_S2_S2_iS2_S2_S2_S2_S2_i_param_24];
	ld.param.u64 	%rd154, [_Z32crust_mantle_impl_kernel_adjointiPKiS0_S0_iifiPKfPfS2_S2_S2_S2_S2_S2_S2_S2_S2_S2_S2_S2_S2_S2_S2_S2_S2_S2_S2_iS3_S3_S3_S3_S3_S3_iiiS2_S2_S3_S3_S3_S3_S3_S2_S2_S2_iS2_S2_S2_S2_S2_S2_S2_S2_S2_S2_S2_S2_S2_S2_S2_S2_S2_S2_S2_S2_S2_iS2_S2_S2_S2_S2_i_param_25];
	ld.param.u64 	%rd155, [_Z32crust_mantle_impl_kernel_adjointiPKiS0_S0_iifiPKfPfS2_S2_S2_S2_S2_S2_S2_S2_S2_S2_S2_S2_S2_S2_S2_S2_S2_S2_S2_iS3_S3_S3_S3_S3_S3_iiiS2_S2_S3_S3_S3_S3_S3_S2_S2_S2_iS2_S2_S2_S2_S2_S2_S2_S2_S2_S2_S2_S2_S2_S2_S2_S2_S2_S2_S2_S2_S2_iS2_S2_S2_S2_S2_i_param_30];
	ld.param.u64 	%rd156, [_Z32crust_mantle_impl_kernel_adjointiPKiS0_S0_iifiPKfPfS2_S2_S2_S2_S2_S2_S2_S2_S2_S2_S2_S2_S2_S2_S2_S2_S2_S2_S2_iS3_S3_S3_S3_S3_S3_iiiS2_S2_S3_S3_S3_S3_S3_S2_S2_S2_iS2_S2_S2_S2_S2_S2_S2_S2_S2_S2_S2_S2_S2_S2_S2_S2_S2_S2_S2_S2_S2_iS2_S2_S2_S2_S2_i_param_31];
	ld.param.u64 	%rd157, [_Z32crust_mantle_impl_kernel_adjointiPKiS0_S0_iifiPKfPfS2_S2_S2_S2_S2_S2_S2_S2_S2_S2_S2_S2_S2_S2_S2_S2_S2_S2_S2_iS3_S3_S3_S3_S3_S3_iiiS2_S2_S3_S3_S3_S3_S3_S2_S2_S2_iS2_S2_S2_S2_S2_S2_S2_S2_S2_S2_S2_S2_S2_S2_S2_S2_S2_S2_S2_S2_S2_iS2_S2_S2_S2_S2_i_param_32];
	ld.param.u64 	%rd158, [_Z32crust_mantle_impl_kernel_adjointiPKiS0_S0_iifiPKfPfS2_S2_S2_S2_S2_S2_S2_S2_S2_S2_S2_S2_S2_S2_S2_S2_S2_S2_S2_iS3_S3_S3_S3_S3_S3_iiiS2_S2_S3_S3_S3_S3_S3_S2_S2_S2_iS2_S2_S2_S2_S2_S2_S2_S2_S2_S2_S2_S2_S2_S2_S2_S2_S2_S2_S2_S2_S2_iS2_S2_S2_S2_S2_i_param_33];
	ld.param.u64 	%rd159, [_Z32crust_mantle_impl_kernel_adjointiPKiS0_S0_iifiPKfPfS2_S2_S2_S2_S2_S2_S2_S2_S2_S2_S2_S2_S2_S2_S2_S2_S2_S2_S2_iS3_S3_S3_S3_S3_S3_iiiS2_S2_S3_S3_S3_S3_S3_S2_S2_S2_iS2_S2_S2_S2_S2_S2_S2_S2_S2_S2_S2_S2_S2_S2_S2_S2_S2_S2_S2_S2_S2_iS2_S2_S2_S2_S2_i_param_34];
	ld.param.u64 	%rd160, [_Z32crust_mantle_impl_kernel_adjointiPKiS0_S0_iifiPKfPfS2_S2_S2_S2_S2_S2_S2_S2_S2_S2_S2_S2_S2_S2_S2_S2_S2_S2_S2_iS3_S3_S3_S3_S3_S3_iiiS2_S2_S3_S3_S3_S3_S3_S2_S2_S2_iS2_S2_S2_S2_S2_S2_S2_S2_S2_S2_S2_S2_S2_S2_S2_S2_S2_S2_S2_S2_S2_iS2_S2_S2_S2_S2_i_param_35];
	ld.param.u32 	%r155, [_Z32crust_mantle_impl_kernel_adjointiPKiS0_S0_iifiPKfPfS2_S2_S2_S2_S2_S2_S2_S2_S2_S2_S2_S2_S2_S2_S2_S2_S2_S2_S2_iS3_S3_S3_S3_S3_S3_iiiS2_S2_S3_S3_S3_S3_S3_S2_S2_S2_iS2_S2_S2_S2_S2_S2_S2_S2_S2_S2_S2_S2_S2_S2_S2_S2_S2_S2_S2_S2_S2_iS2_S2_S2_S2_S2_i_param_36];
	ld.param.u32 	%r156, [_Z32crust_mantle_impl_kernel_adjointiPKiS0_S0_iifiPKfPfS2_S2_S2_S2_S2_S2_S2_S2_S2_S2_S2_S2_S2_S2_S2_S2_S2_S2_S2_iS3_S3_S3_S3_S3_S3_iiiS2_S2_S3_S3_S3_S3_S3_S2_S2_S2_iS2_S2_S2_S2_S2_S2_S2_S2_S2_S2_S2_S2_S2_S2_S2_S2_S2_S2_S2_S2_S2_iS2_S2_S2_S2_S2_i_param_37];
	ld.param.u32 	%r157, [_Z32crust_mantle_impl_kernel_adjointiPKiS0_S0_iifiPKfPfS2_S2_S2_S2_S2_S2_S2_S2_S2_S2_S2_S2_S2_S2_S2_S2_S2_S2_S2_iS3_S3_S3_S3_S3_S3_iiiS2_S2_S3_S3_S3_S3_S3_S2_S2_S2_iS2_S2_S2_S2_S2_S2_S2_S2_S2_S2_S2_S2_S2_S2_S2_S2_S2_S2_S2_S2_S2_iS2_S2_S2_S2_S2_i_param_38];
	ld.param.u64 	%rd161, [_Z32crust_mantle_impl_kernel_adjointiPKiS0_S0_iifiPKfPfS2_S2_S2_S2_S2_S2_S2_S2_S2_S2_S2_S2_S2_S2_S2_S2_S2_S2_S2_iS3_S3_S3_S3_S3_S3_iiiS2_S2_S3_S3_S3_S3_S3_S2_S2_S2_iS2_S2_S2_S2_S2_S2_S2_S2_S2_S2_S2_S2_S2_S2_S2_S2_S2_S2_S2_S2_S2_iS2_S2_S2_S2_S2_i_param_39];
	ld.param.u64 	%rd162, [_Z32crust_mantle_impl_kernel_adjointiPKiS0_S0_iifiPKfPfS2_S2_S2_S2_S2_S2_S2_S2_S2_S2_S2_S2_S2_S2_S2_S2_S2_S2_S2_iS3_S3_S3_S3_S3_S3_iiiS2_S2_S3_S3_S3_S3_S3_S2_S2_S2_iS2_S2_S2_S2_S2_S2_S2_S2_S2_S2_S2_S2_S2_S2_S2_S2_S2_S2_S2_S2_S2_iS2_S2_S2_S2_S2_i_param_41];
	ld.param.u64 	%rd163, [_Z32crust_mantle_impl_kernel_adjointiPKiS0_S0_iifiPKfPfS2_S2_S2_S2_S2_S2_S2_S2_S2_S2_S2_S2_S2_S2_S2_S2_S2_S2_S2_iS3_S3_S3_S3_S3_S3_iiiS2_S2_S3_S3_S3_S3_S3_S2_S2_S2_iS2_S2_S2_S2_S2_S2_S2_S2_S2_S2_S2_S2_S2_S2_S2_S2_S2_S2_S2_S2_S2_iS2_S2_S2_S2_S2_i_param_42];
	ld.param.u64 	%rd164, [_Z32crust_mantle_impl_kernel_adjointiPKiS0_S0_iifiPKfPfS2_S2_S2_S2_S2_S2_S2_S2_S2_S2_S2_S2_S2_S2_S2_S2_S2_S2_S2_iS3_S3_S3_S3_S3_S3_iiiS2_S2_S3_S3_S3_S3_S3_S2_S2_S2_iS2_S2_S2_S2_S2_S2_S2_S2_S2_S2_S2_S2_S2_S2_S2_S2_S2_S2_S2_S2_S2_iS2_S2_S2_S2_S2_i_param_43];
	ld.param.u64 	%rd165, [_Z32crust_mantle_impl_kernel_adjointiPKiS0_S0_iifiPKfPfS2_S2_S2_S2_S2_S2_S2_S2_S2_S2_S2_S2_S2_S2_S2_S2_S2_S2_S2_iS3_S3_S3_S3_S3_S3_iiiS2_S2_S3_S3_S3_S3_S3_S2_S2_S2_iS2_S2_S2_S2_S2_S2_S2_S2_S2_S2_S2_S2_S2_S2_S2_S2_S2_S2_S2_S2_S2_iS2_S2_S2_S2_S2_i_param_44];
	ld.param.u64 	%rd166, [_Z32crust_mantle_impl_kernel_adjointiPKiS0_S0_iifiPKfPfS2_S2_S2_S2_S2_S2_S2_S2_S2_S2_S2_S2_S2_S2_S2_S2_S2_S2_S2_iS3_S3_S3_S3_S3_S3_iiiS2_S2_S3_S3_S3_S3_S3_S2_S2_S2_iS2_S2_S2_S2_S2_S2_S2_S2_S2_S2_S2_S2_S2_S2_S2_S2_S2_S2_S2_S2_S2_iS2_S2_S2_S2_S2_i_param_45];
	ld.param.u64 	%rd167, [_Z32crust_mantle_impl_kernel_adjointiPKiS0_S0_iifiPKfPfS2_S2_S2_S2_S2_S2_S2_S2_S2_S2_S2_S2_S2_S2_S2_S2_S2_S2_S2_iS3_S3_S3_S3_S3_S3_iiiS2_S2_S3_S3_S3_S3_S3_S2_S2_S2_iS2_S2_S2_S2_S2_S2_S2_S2_S2_S2_S2_S2_S2_S2_S2_S2_S2_S2_S2_S2_S2_iS2_S2_S2_S2_S2_i_param_46];
	ld.param.u64 	%rd168, [_Z32crust_mantle_impl_kernel_adjointiPKiS0_S0_iifiPKfPfS2_S2_S2_S2_S2_S2_S2_S2_S2_S2_S2_S2_S2_S2_S2_S2_S2_S2_S2_iS3_S3_S3_S3_S3_S3_iiiS2_S2_S3_S3_S3_S3_S3_S2_S2_S2_iS2_S2_S2_S2_S2_S2_S2_S2_S2_S2_S2_S2_S2_S2_S2_S2_S2_S2_S2_S2_S2_iS2_S2_S2_S2_S2_i_param_47];
	ld.param.u64 	%rd169, [_Z32crust_mantle_impl_kernel_adjointiPKiS0_S0_iifiPKfPfS2_S2_S2_S2_S2_S2_S2_S2_S2_S2_S2_S2_S2_S2_S2_S2_S2_S2_S2_iS3_S3_S3_S3_S3_S3_iiiS2_S2_S3_S3_S3_S3_S3_S2_S2_S2_iS2_S2_S2_S2_S2_S2_S2_S2_S2_S2_S2_S2_S2_S2_S2_S2_S2_S2_S2_S2_S2_iS2_S2_S2_S2_S2_i_param_48];
	ld.param.u32 	%r158, [_Z32crust_mantle_impl_kernel_adjointiPKiS0_S0_iifiPKfPfS2_S2_S2_S2_S2_S2_S2_S2_S2_S2_S2_S2_S2_S2_S2_S2_S2_S2_S2_iS3_S3_S3_S3_S3_S3_iiiS2_S2_S3_S3_S3_S3_S3_S2_S2_S2_iS2_S2_S2_S2_S2_S2_S2_S2_S2_S2_S2_S2_S2_S2_S2_S2_S2_S2_S2_S2_S2_iS2_S2_S2_S2_S2_i_param_49];
	ld.param.u64 	%rd170, [_Z32crust_mantle_impl_kernel_adjointiPKiS0_S0_iifiPKfPfS2_S2_S2_S2_S2_S2_S2_S2_S2_S2_S2_S2_S2_S2_S2_S2_S2_S2_S2_iS3_S3_S3_S3_S3_S3_iiiS2_S2_S3_S3_S3_S3_S3_S2_S2_S2_iS2_S2_S2_S2_S2_S2_S2_S2_S2_S2_S2_S2_S2_S2_S2_S2_S2_S2_S2_S2_S2_iS2_S2_S2_S2_S2_i_param_65];
	ld.param.u64 	%rd142, [_Z32crust_mantle_impl_kernel_adjointiPKiS0_S0_iifiPKfPfS2_S2_S2_S2_S2_S2_S2_S2_S2_S2_S2_S2_S2_S2_S2_S2_S2_S2_S2_iS3_S3_S3_S3_S3_S3_iiiS2_S2_S3_S3_S3_S3_S3_S2_S2_S2_iS2_S2_S2_S2_S2_S2_S2_S2_S2_S2_S2_S2_S2_S2_S2_S2_S2_S2_S2_S2_S2_iS2_S2_S2_S2_S2_i_param_66];
	ld.param.u64 	%rd143, [_Z32crust_mantle_impl_kernel_adjointiPKiS0_S0_iifiPKfPfS2_S2_S2_S2_S2_S2_S2_S2_S2_S2_S2_S2_S2_S2_S2_S2_S2_S2_S2_iS3_S3_S3_S3_S3_S3_iiiS2_S2_S3_S3_S3_S3_S3_S2_S2_S2_iS2_S2_S2_S2_S2_S2_S2_S2_S2_S2_S2_S2_S2_S2_S2_S2_S2_S2_S2_S2_S2_iS2_S2_S2_S2_S2_i_param_67];
	ld.param.u64 	%rd144, [_Z32crust_mantle_impl_kernel_adjointiPKiS0_S0_iifiPKfPfS2_S2_S2_S2_S2_S2_S2_S2_S2_S2_S2_S2_S2_S2_S2_S2_S2_S2_S2_iS3_S3_S3_S3_S3_S3_iiiS2_S2_S3_S3_S3_S3_S3_S2_S2_S2_iS2_S2_S2_S2_S2_S2_S2_S2_S2_S2_S2_S2_S2_S2_S2_S2_S2_S2_S2_S2_S2_iS2_S2_S2_S2_S2_i_param_68];
	ld.param.u64 	%rd145, [_Z32crust_mantle_impl_kernel_adjointiPKiS0_S0_iifiPKfPfS2_S2_S2_S2_S2_S2_S2_S2_S2_S2_S2_S2_S2_S2_S2_S2_S2_S2_S2_iS3_S3_S3_S3_S3_S3_iiiS2_S2_S3_S3_S3_S3_S3_S2_S2_S2_iS2_S2_S2_S2_S2_S2_S2_S2_S2_S2_S2_S2_S2_S2_S2_S2_S2_S2_S2_S2_S2_iS2_S2_S2_S2_S2_i_param_69];
	ld.param.u64 	%rd146, [_Z32crust_mantle_impl_kernel_adjointiPKiS0_S0_iifiPKfPfS2_S2_S2_S2_S2_S2_S2_S2_S2_S2_S2_S2_S2_S2_S2_S2_S2_S2_S2_iS3_S3_S3_S3_S3_S3_iiiS2_S2_S3_S3_S3_S3_S3_S2_S2_S2_iS2_S2_S2_S2_S2_S2_S2_S2_S2_S2_S2_S2_S2_S2_S2_S2_S2_S2_S2_S2_S2_iS2_S2_S2_S2_S2_i_param_70];
	ld.param.u32 	%r159, [_Z32crust_mantle_impl_kernel_adjointiPKiS0_S0_iifiPKfPfS2_S2_S2_S2_S2_S2_S2_S2_S2_S2_S2_S2_S2_S2_S2_S2_S2_S2_S2_iS3_S3_S3_S3_S3_S3_iiiS2_S2_S3_S3_S3_S3_S3_S2_S2_S2_iS2_S2_S2_S2_S2_S2_S2_S2_S2_S2_S2_S2_S2_S2_S2_S2_S2_S2_S2_S2_S2_iS2_S2_S2_S2_S2_i_param_71];
	ld.param.u64 	%rd147, [_Z32crust_mantle_impl_kernel_adjointiPKiS0_S0_iifiPKfPfS2_S2_S2_S2_S2_S2_S2_S2_S2_S2_S2_S2_S2_S2_S2_S2_S2_S2_S2_iS3_S3_S3_S3_S3_S3_iiiS2_S2_S3_S3_S3_S3_S3_S2_S2_S2_iS2_S2_S2_S2_S2_S2_S2_S2_S2_S2_S2_S2_S2_S2_S2_S2_S2_S2_S2_S2_S2_iS2_S2_S2_S2_S2_i_param_72];
	ld.param.u64 	%rd148, [_Z32crust_mantle_impl_kernel_adjointiPKiS0_S0_iifiPKfPfS2_S2_S2_S2_S2_S2_S2_S2_S2_S2_S2_S2_S2_S2_S2_S2_S2_S2_S2_iS3_S3_S3_S3_S3_S3_iiiS2_S2_S3_S3_S3_S3_S3_S2_S2_S2_iS2_S2_S2_S2_S2_S2_S2_S2_S2_S2_S2_S2_S2_S2_S2_S2_S2_S2_S2_S2_S2_iS2_S2_S2_S2_S2_i_param_73];
	ld.param.u64 	%rd149, [_Z32crust_mantle_impl_kernel_adjointiPKiS0_S0_iifiPKfPfS2_S2_S2_S2_S2_S2_S2_S2_S2_S2_S2_S2_S2_S2_S2_S2_S2_S2_S2_iS3_S3_S3_S3_S3_S3_iiiS2_S2_S3_S3_S3_S3_S3_S2_S2_S2_iS2_S2_S2_S2_S2_S2_S2_S2_S2_S2_S2_S2_S2_S2_S2_S2_S2_S2_S2_S2_S2_iS2_S2_S2_S2_S2_i_param_74];
	ld.param.u64 	%rd150, [_Z32crust_mantle_impl_kernel_adjointiPKiS0_S0_iifiPKfPfS2_S2_S2_S2_S2_S2_S2_S2_S2_S2_S2_S2_S2_S2_S2_S2_S2_S2_S2_iS3_S3_S3_S3_S3_S3_iiiS2_S2_S3_S3_S3_S3_S3_S2_S2_S2_iS2_S2_S2_S2_S2_S2_S2_S2_S2_S2_S2_S2_S2_S2_S2_S2_S2_S2_S2_S2_S2_iS2_S2_S2_S2_S2_i_param_75];
	ld.param.u64 	%rd151, [_Z32crust_mantle_impl_kernel_adjointiPKiS0_S0_iifiPKfPfS2_S2_S2_S2_S2_S2_S2_S2_S2_S2_S2_S2_S2_S2_S2_S2_S2_S2_S2_iS3_S3_S3_S3_S3_S3_iiiS2_S2_S3_S3_S3_S3_S3_S2_S2_S2_iS2_S2_S2_S2_S2_S2_S2_S2_S2_S2_S2_S2_S2_S2_S2_S2_S2_S2_S2_S2_S2_iS2_S2_S2_S2_S2_i_param_76];
	ld.param.u32 	%r160, [_Z32crust_mantle_impl_kernel_adjointiPKiS0_S0_iifiPKfPfS2_S2_S2_S2_S2_S2_S2_S2_S2_S2_S2_S2_S2_S2_S2_S2_S2_S2_S2_iS3_S3_S3_S3_S3_S3_iiiS2_S2_S3_S3_S3_S3_S3_S2_S2_S2_iS2_S2_S2_S2_S2_S2_S2_S2_S2_S2_S2_S2_S2_S2_S2_S2_S2_S2_S2_S2_S2_iS2_S2_S2_S2_S2_i_param_77];
	cvta.to.global.u64 	%rd1, %rd166;
	cvta.to.global.u64 	%rd2, %rd165;
	cvta.to.global.u64 	%rd3, %rd164;
	cvta.to.global.u64 	%rd4, %rd163;
	cvta.to.global.u64 	%rd5, %rd162;
	cvta.to.global.u64 	%rd6, %rd169;
	cvta.to.global.u64 	%rd7, %rd168;
	cvta.to.global.u64 	%rd8, %rd167;
	cvta.to.global.u64 	%rd9, %rd159;
	cvta.to.global.u64 	%rd10, %rd158;
	cvta.to.global.u64 	%rd11, %rd157;
	cvta.to.global.u64 	%rd12, %rd156;
	cvta.to.global.u64 	%rd13, %rd155;
	cvta.to.global.u64 	%rd14, %rd152;
	cvta.to.global.u64 	%rd15, %rd154;
	cvta.to.global.u64 	%rd16, %rd153;
	cvta.to.global.u64 	%rd17, %rd170;
	cvta.to.global.u64 	%rd18, %rd161;
	cvta.to.global.u64 	%rd19, %rd160;
	add.u64 	%rd20, %SPL, 0;
	mov.u32 	%r162, %ctaid.y;
	mov.u32 	%r163, %nctaid.x;
	mov.u32 	%r164, %ctaid.x;
	mad.lo.s32 	%r518, %r162, %r163, %r164;
	setp.ge.s32 	%p1, %r518, %r161;
	@%p1 bra 	$L__BB0_127;
	mov.u32 	%r2, %tid.x;
	setp.gt.u32 	%p2, %r2, 124;
	@%p2 bra 	$L__BB0_6;
	setp.ne.s32 	%p3, %r153, 0;
	@%p3 bra 	$L__BB0_4;
	add.s32 	%r166, %r152, -1;
	mad.lo.s32 	%r167, %r166, %r151, %r518;
	cvta.to.global.u64 	%rd172, %rd107;
	mul.wide.s32 	%rd173, %r167, 4;
	add.s64 	%rd174, %rd172, %rd173;
	ld.global.u32 	%r168, [%rd174];
	add.s32 	%r518, %r168, -1;
$L__BB0_4:
	ld.param.u64 	%rd396, [_Z32crust_mantle_impl_kernel_adjointiPKiS0_S0_iifiPKfPfS2_S2_S2_S2_S2_S2_S2_S2_S2_S2_S2_S2_S2_S2_S2_S2_S2_S2_S2_iS3_S3_S3_S3_S3_S3_iiiS2_S2_S3_S3_S3_S3_S3_S2_S2_S2_iS2_S2_S2_S2_S2_S2_S2_S2_S2_S2_S2_S2_S2_S2_S2_S2_S2_S2_S2_S2_S2_iS2_S2_S2_S2_S2_i_param_8];
	mad.lo.s32 	%r169, %r518, 125, %r2;
	cvta.to.global.u64 	%rd175, %rd105;
	mul.wide.s32 	%rd176, %r169, 4;
	add.s64 	%rd177, %rd175, %rd176;
	ld.global.u32 	%r170, [%rd177];
	mad.lo.s32 	%r519, %r170, 3, -3;
	cvta.to.global.u64 	%rd178, %rd396;
	mul.wide.s32 	%rd179, %r519, 4;
	add.s64 	%rd180, %rd178, %rd179;
	ld.global.nc.f32 	%f255, [%rd180];
	shl.b32 	%r171, %r2, 2;
	mov.u32 	%r172, _ZZ32crust_mantle_impl_kernel_adjointiPKiS0_S0_iifiPKfPfS2_S2_S2_S2_S2_S2_S2_S2_S2_S2_S2_S2_S2_S2_S2_S2_S2_S2_S2_iS3_S3_S3_S3_S3_S3_iiiS2_S2_S3_S3_S3_S3_S3_S2_S2_S2_iS2_S2_S2_S2_S2_S2_S2_S2_S2_S2_S2_S2_S2_S2_S2_S2_S2_S2_S2_S2_S2_iS2_S2_S2_S2_S2_iE12s_dummyx_loc;
	add.s32 	%r173, %r172, %r171;
	st.shared.f32 	[%r173], %f255;
	ld.global.nc.f32 	%f256, [%rd180+4];
	mov.u32 	%r174, _ZZ32crust_mantle_impl_kernel_adjointiPKiS0_S0_iifiPKfPfS2_S2_S2_S2_S2_S2_S2_S2_S2_S2_S2_S2_S2_S2_S2_S2_S2_S2_S2_iS3_S3_S3_S3_S3_S3_iiiS2_S2_S3_S3_S3_S3_S3_S2_S2_S2_iS2_S2_S2_S2_S2_S2_S2_S2_S2_S2_S2_S2_S2_S2_S2_S2_S2_S2_S2_S2_S2_iS2_S2_S2_S2_S2_iE12s_dummyy_loc;
	add.s32 	%r175, %r174, %r171;
	st.shared.f32 	[%r175], %f256;
	ld.global.nc.f32 	%f257, [%rd180+8];
	mov.u32 	%r176, _ZZ32crust_mantle_impl_kernel_adjointiPKiS0_S0_iifiPKfPfS2_S2_S2_S2_S2_S2_S2_S2_S2_S2_S2_S2_S2_S2_S2_S2_S2_S2_S2_iS3_S3_S3_S3_S3_S3_iiiS2_S2_S3_S3_S3_S3_S3_S2_S2_S2_iS2_S2_S2_S2_S2_S2_S2_S2_S2_S2_S2_S2_S2_S2_S2_S2_S2_S2_S2_S2_S2_iS2_S2_S2_S2_S2_iE12s_dummyz_loc;
	add.s32 	%r177, %r176, %r171;
	st.shared.f32 	[%r177], %f257;
	setp.gt.u32 	%p4, %r2, 24;
	@%p4 bra 	$L__BB0_6;
	ld.param.u64 	%rd399, [_Z32crust_mantle_impl_kernel_adjointiPKiS0_S0_iifiPKfPfS2_S2_S2_S2_S2_S2_S2_S2_S2_S2_S2_S2_S2_S2_S2_S2_S2_S2_S2_iS3_S3_S3_S3_S3_S3_iiiS2_S2_S3_S3_S3_S3_S3_S2_S2_S2_iS2_S2_S2_S2_S2_S2_S2_S2_S2_S2_S2_S2_S2_S2_S2_S2_S2_S2_S2_S2_S2_iS2_S2_S2_S2_S2_i_param_20];
	ld.param.u64 	%rd398, [_Z32crust_mantle_impl_kernel_adjointiPKiS0_S0_iifiPKfPfS2_S2_S2_S2_S2_S2_S2_S2_S2_S2_S2_S2_S2_S2_S2_S2_S2_S2_S2_iS3_S3_S3_S3_S3_S3_iiiS2_S2_S3_S3_S3_S3_S3_S2_S2_S2_iS2_S2_S2_S2_S2_S2_S2_S2_S2_S2_S2_S2_S2_S2_S2_S2_S2_S2_S2_S2_S2_iS2_S2_S2_S2_S2_i_param_19];
	cvta.to.global.u64 	%rd181, %rd398;
	mul.wide.u32 	%rd182, %r2, 4;
	add.s64 	%rd183, %rd181, %rd182;
	ld.global.nc.f32 	%f258, [%rd183];
	mov.u32 	%r179, _ZZ32crust_mantle_impl_kernel_adjointiPKiS0_S0_iifiPKfPfS2_S2_S2_S2_S2_S2_S2_S2_S2_S2_S2_S2_S2_S2_S2_S2_S2_S2_S2_iS3_S3_S3_S3_S3_S3_iiiS2_S2_S3_S3_S3_S3_S3_S2_S2_S2_iS2_S2_S2_S2_S2_S2_S2_S2_S2_S2_S2_S2_S2_S2_S2_S2_S2_S2_S2_S2_S2_iS2_S2_S2_S2_S2_iE12sh_hprime_xx;
	add.s32 	%r180, %r179, %r171;
	st.shared.f32 	[%r180], %f258;
	cvta.to.global.u64 	%rd184, %rd399;
	add.s64 	%rd185, %rd184, %rd182;
	ld.global.nc.f32 	%f259, [%rd185];
	mov.u32 	%r181, _ZZ32crust_mantle_impl_kernel_adjointiPKiS0_S0_iifiPKfPfS2_S2_S2_S2_S2_S2_S2_S2_S2_S2_S2_S2_S2_S2_S2_S2_S2_S2_S2_iS3_S3_S3_S3_S3_S3_iiiS2_S2_S3_S3_S3_S3_S3_S2_S2_S2_iS2_S2_S2_S2_S2_S2_S2_S2_S2_S2_S2_S2_S2_S2_S2_S2_S2_S2_S2_S2_S2_iS2_S2_S2_S2_S2_iE16sh_hprimewgll_xx;
	add.s32 	%r182, %r181, %r171;
	st.shared.f32 	[%r182], %f259;
$L__BB0_6:
	setp.gt.u32 	%p5, %r2, 124;
	bar.sync 	0;
	cvt.u16.u32 	%rs1, %r2;
	mul.hi.u16 	%rs2, %rs1, 2622;
	cvt.u32.u16 	%r8, %rs2;
	mad.lo.s32 	%r183, %r8, -25, %r2;
	cvt.u16.u32 	%rs3, %r183;
	mul.hi.s16 	%rs4, %rs3, 26215;
	shr.u16 	%rs5, %rs4, 15;
	shr.s16 	%rs6, %rs4, 1;
	add.s16 	%rs7, %rs6, %rs5;
	cvt.s32.s16 	%r9, %rs7;
	mul.wide.s16 	%r184, %rs7, -5;
	add.s32 	%r10, %r184, %r183;
	@%p5 bra 	$L__BB0_107;
	ld.param.u32 	%r515, [_Z32crust_mantle_impl_kernel_adjointiPKiS0_S0_iifiPKfPfS2_S2_S2_S2_S2_S2_S2_S2_S2_S2_S2_S2_S2_S2_S2_S2_S2_S2_S2_iS3_S3_S3_S3_S3_S3_iiiS2_S2_S3_S3_S3_S3_S3_S2_S2_S2_iS2_S2_S2_S2_S2_S2_S2_S2_S2_S2_S2_S2_S2_S2_S2_S2_S2_S2_S2_S2_S2_iS2_S2_S2_S2_S2_i_param_29];
	ld.param.u64 	%rd397, [_Z32crust_mantle_impl_kernel_adjointiPKiS0_S0_iifiPKfPfS2_S2_S2_S2_S2_S2_S2_S2_S2_S2_S2_S2_S2_S2_S2_S2_S2_S2_S2_iS3_S3_S3_S3_S3_S3_iiiS2_S2_S3_S3_S3_S3_S3_S2_S2_S2_iS2_S2_S2_S2_S2_S2_S2_S2_S2_S2_S2_S2_S2_S2_S2_S2_S2_S2_S2_S2_S2_iS2_S2_S2_S2_S2_i_param_18];
	mul.lo.s32 	%r185, %r8, 25;
	mul.lo.s32 	%r186, %r9, 5;
	add.s32 	%r187, %r186, %r185;
	add.s32 	%r188, %r10, %r185;
	add.s32 	%r189, %r10, %r186;
	shl.b32 	%r190, %r10, 2;
	mov.u32 	%r191, _ZZ32crust_mantle_impl_kernel_adjointiPKiS0_S0_iifiPKfPfS2_S2_S2_S2_S2_S2_S2_S2_S2_S2_S2_S2_S2_S2_S2_S2_S2_S2_S2_iS3_S3_S3_S3_S3_S3_iiiS2_S2_S3_S3_S3_S3_S3_S2_S2_S2_iS2_S2_S2_S2_S2_S2_S2_S2_S2_S2_S2_S2_S2_S2_S2_S2_S2_S2_S2_S2_S2_iS2_S2_S2_S2_S2_iE12sh_hprime_xx;
	add.s32 	%r192, %r191, %r190;
	ld.shared.f32 	%f262, [%r192];
	shl.b32 	%r193, %r187, 2;
	mov.u32 	%r194, _ZZ32crust_mantle_impl_kernel_adjointiPKiS0_S0_iifiPKfPfS2_S2_S2_S2_S2_S2_S2_S2_S2_S2_S2_S2_S2_S2_S2_S2_S2_S2_S2_iS3_S3_S3_S3_S3_S3_iiiS2_S2_S3_S3_S3_S3_S3_S2_S2_S2_iS2_S2_S2_S2_S2_S2_S2_S2_S2_S2_S2_S2_S2_S2_S2_S2_S2_S2_S2_S2_S2_iS2_S2_S2_S2_S2_iE12s_dummyx_loc;
	add.s32 	%r195, %r194, %r193;
	ld.shared.f32 	%f263, [%r195];
	fma.rn.f32 	%f264, %f262, %f263, 0f00000000;
	mov.u32 	%r196, _ZZ32crust_mantle_impl_kernel_adjointiPKiS0_S0_iifiPKfPfS2_S2_S2_S2_S2_S2_S2_S2_S2_S2_S2_S2_S2_S2_S2_S2_S2_S2_S2_iS3_S3_S3_S3_S3_S3_iiiS2_S2_S3_S3_S3_S3_S3_S2_S2_S2_iS2_S2_S2_S2_S2_S2_S2_S2_S2_S2_S2_S2_S2_S2_S2_S2_S2_S2_S2_S2_S2_iS2_S2_S2_S2_S2_iE12s_dummyy_loc;
	add.s32 	%r197, %r196, %r193;
	ld.shared.f32 	%f265, [%r197];
	fma.rn.f32 	%f266, %f262, %f265, 0f00000000;
	mov.u32 	%r198, _ZZ32crust_mantle_impl_kernel_adjointiPKiS0_S0_iifiPKfPfS2_S2_S2_S2_S2_S2_S2_S2_S2_S2_S2_S2_S2_S2_S2_S2_S2_S2_S2_iS3_S3_S3_S3_S3_S3_iiiS2_S2_S3_S3_S3_S3_S3_S2_S2_S2_iS2_S2_S2_S2_S2_S2_S2_S2_S2_S2_S2_S2_S2_S2_S2_S2_S2_S2_S2_S2_S2_iS2_S2_S2_S2_S2_iE12s_dummyz_loc;
	add.s32 	%r199, %r198, %r193;
	ld.shared.f32 	%f267, [%r199];
	fma.rn.f32 	%f268, %f262, %f267, 0f00000000;
	shl.b32 	%r200, %r9, 2;
	add.s32 	%r201, %r191, %r200;
	ld.shared.f32 	%f269, [%r201];
	shl.b32 	%r202, %r188, 2;
	add.s32 	%r203, %r194, %r202;
	ld.shared.f32 	%f270, [%r203];
	fma.rn.f32 	%f271, %f269, %f270, 0f00000000;
	add.s32 	%r204, %r196, %r202;
	ld.shared.f32 	%f272, [%r204];
	fma.rn.f32 	%f273, %f269, %f272, 0f00000000;
	add.s32 	%r205, %r198, %r202;
	ld.shared.f32 	%f274, [%r205];
	fma.rn.f32 	%f275, %f269, %f274, 0f00000000;
	shl.b32 	%r206, %r8, 2;
	add.s32 	%r207, %r191, %r206;
	ld.shared.f32 	%f276, [%r207];
	shl.b32 	%r208, %r189, 2;
	add.s32 	%r209, %r194, %r208;
	ld.shared.f32 	%f277, [%r209];
	fma.rn.f32 	%f278, %f276, %f277, 0f00000000;
	add.s32 	%r210, %r196, %r208;
	ld.shared.f32 	%f279, [%r210];
	fma.rn.f32 	%f280, %f276, %f279, 0f00000000;
	add.s32 	%r211, %r198, %r208;
	ld.shared.f32 	%f281, [%r211];
	fma.rn.f32 	%f282, %f276, %f281, 0f00000000;
	ld.shared.f32 	%f283, [%r192+20];
	ld.shared.f32 	%f284, [%r195+4];
	fma.rn.f32 	%f285, %f283, %f284, %f264;
	ld.shared.f32 	%f286, [%r197+4];
	fma.rn.f32 	%f287, %f283, %f286, %f266;
	ld.shared.f32 	%f288, [%r199+4];
	fma.rn.f32 	%f289, %f283, %f288, %f268;
	ld.shared.f32 	%f290, [%r201+20];
	ld.shared.f32 	%f291, [%r203+20];
	fma.rn.f32 	%f292, %f290, %f291, %f271;
	ld.shared.f32 	%f293, [%r204+20];
	fma.rn.f32 	%f294, %f290, %f293, %f273;
	ld.shared.f32 	%f295, [%r205+20];
	fma.rn.f32 	%f296, %f290, %f295, %f275;
	ld.shared.f32 	%f297, [%r207+20];
	ld.shared.f32 	%f298, [%r209+100];
	fma.rn.f32 	%f299, %f297, %f298, %f278;
	ld.shared.f32 	%f300, [%r210+100];
	fma.rn.f32 	%f301, %f297, %f300, %f280;
	ld.shared.f32 	%f302, [%r211+100];
	fma.rn.f32 	%f303, %f297, %f302, %f282;
	ld.shared.f32 	%f304, [%r192+40];
	ld.shared.f32 	%f305, [%r195+8];
	fma.rn.f32 	%f306, %f304, %f305, %f285;
	ld.shared.f32 	%f307, [%r197+8];
	fma.rn.f32 	%f308, %f304, %f307, %f287;
	ld.shared.f32 	%f309, [%r199+8];
	fma.rn.f32 	%f310, %f304, %f309, %f289;
	ld.shared.f32 	%f311, [%r201+40];
	ld.shared.f32 	%f312, [%r203+40];
	fma.rn.f32 	%f313, %f311, %f312, %f292;
	ld.shared.f32 	%f314, [%r204+40];
	fma.rn.f32 	%f315, %f311, %f314, %f294;
	ld.shared.f32 	%f316, [%r205+40];
	fma.rn.f32 	%f317, %f311, %f316, %f296;
	ld.shared.f32 	%f318, [%r207+40];
	ld.shared.f32 	%f319, [%r209+200];
	fma.rn.f32 	%f320, %f318, %f319, %f299;
	ld.shared.f32 	%f321, [%r210+200];
	fma.rn.f32 	%f322, %f318, %f321, %f301;
	ld.shared.f32 	%f323, [%r211+200];
	fma.rn.f32 	%f324, %f318, %f323, %f303;
	ld.shared.f32 	%f325, [%r192+60];
	ld.shared.f32 	%f326, [%r195+12];
	fma.rn.f32 	%f327, %f325, %f326, %f306;
	ld.shared.f32 	%f328, [%r197+12];
	fma.rn.f32 	%f329, %f325, %f328, %f308;
	ld.shared.f32 	%f330, [%r199+12];
	fma.rn.f32 	%f331, %f325, %f330, %f310;
	ld.shared.f32 	%f332, [%r201+60];
	ld.shared.f32 	%f333, [%r203+60];
	fma.rn.f32 	%f334, %f332, %f333, %f313;
	ld.shared.f32 	%f335, [%r204+60];
	fma.rn.f32 	%f336, %f332, %f335, %f315;
	ld.shared.f32 	%f337, [%r205+60];
	fma.rn.f32 	%f338, %f332, %f337, %f317;
	ld.shared.f32 	%f339, [%r207+60];
	ld.shared.f32 	%f340, [%r209+300];
	fma.rn.f32 	%f341, %f339, %f340, %f320;
	ld.shared.f32 	%f342, [%r210+300];
	fma.rn.f32 	%f343, %f339, %f342, %f322;
	ld.shared.f32 	%f344, [%r211+300];
	fma.rn.f32 	%f345, %f339, %f344, %f324;
	ld.shared.f32 	%f346, [%r192+80];
	ld.shared.f32 	%f347, [%r195+16];
	fma.rn.f32 	%f348, %f346, %f347, %f327;
	ld.shared.f32 	%f349, [%r197+16];
	fma.rn.f32 	%f350, %f346, %f349, %f329;
	ld.shared.f32 	%f351, [%r199+16];
	fma.rn.f32 	%f352, %f346, %f351, %f331;
	ld.shared.f32 	%f353, [%r201+80];
	ld.shared.f32 	%f354, [%r203+80];
	fma.rn.f32 	%f355, %f353, %f354, %f334;
	ld.shared.f32 	%f356, [%r204+80];
	fma.rn.f32 	%f357, %f353, %f356, %f336;
	ld.shared.f32 	%f358, [%r205+80];
	fma.rn.f32 	%f359, %f353, %f358, %f338;
	ld.shared.f32 	%f360, [%r207+80];
	ld.shared.f32 	%f361, [%r209+400];
	fma.rn.f32 	%f362, %f360, %f361, %f341;
	ld.shared.f32 	%f363, [%r210+400];
	fma.rn.f32 	%f364, %f360, %f363, %f343;
	ld.shared.f32 	%f365, [%r211+400];
	fma.rn.f32 	%f366, %f360, %f365, %f345;
	shl.b32 	%r212, %r518, 7;
	add.s32 	%r11, %r212, %r2;
	cvta.to.global.u64 	%rd186, %rd109;
	mul.wide.s32 	%rd187, %r11, 4;
	add.s64 	%rd188, %rd186, %rd187;
	ld.global.nc.f32 	%f1, [%rd188];
	cvta.to.global.u64 	%rd189, %rd112;
	add.s64 	%rd190, %rd189, %rd187;
	ld.global.nc.f32 	%f2, [%rd190];
	cvta.to.global.u64 	%rd191, %rd115;
	add.s64 	%rd192, %rd191, %rd187;
	ld.global.nc.f32 	%f3, [%rd192];
	cvta.to.global.u64 	%rd193, %rd110;
	add.s64 	%rd194, %rd193, %rd187;
	ld.global.nc.f32 	%f4, [%rd194];
	cvta.to.global.u64 	%rd195, %rd113;
	add.s64 	%rd196, %rd195, %rd187;
	ld.global.nc.f32 	%f5, [%rd196];
	cvta.to.global.u64 	%rd197, %rd116;
	add.s64 	%rd198, %rd197, %rd187;
	ld.global.nc.f32 	%f6, [%rd198];
	cvta.to.global.u64 	%rd199, %rd111;
	add.s64 	%rd200, %rd199, %rd187;
	ld.global.nc.f32 	%f7, [%rd200];
	cvta.to.global.u64 	%rd201, %rd114;
	add.s64 	%rd202, %rd201, %rd187;
	ld.global.nc.f32 	%f8, [%rd202];
	cvta.to.global.u64 	%rd203, %rd397;
	add.s64 	%rd204, %rd203, %rd187;
	ld.global.nc.f32 	%f9, [%rd204];
	mul.f32 	%f367, %f355, %f2;
	fma.rn.f32 	%f368, %f348, %f1, %f367;
	fma.rn.f32 	%f10, %f362, %f3, %f368;
	mul.f32 	%f369, %f355, %f5;
	fma.rn.f32 	%f370, %f348, %f4, %f369;
	fma.rn.f32 	%f371, %f362, %f6, %f370;
	mul.f32 	%f372, %f355, %f8;
	fma.rn.f32 	%f373, %f348, %f7, %f372;
	fma.rn.f32 	%f374, %f362, %f9, %f373;
	mul.f32 	%f375, %f357, %f2;
	fma.rn.f32 	%f376, %f350, %f1, %f375;
	fma.rn.f32 	%f377, %f364, %f3, %f376;
	mul.f32 	%f378, %f357, %f5;
	fma.rn.f32 	%f379, %f350, %f4, %f378;
	fma.rn.f32 	%f11, %f364, %f6, %f379;
	mul.f32 	%f380, %f357, %f8;
	fma.rn.f32 	%f381, %f350, %f7, %f380;
	fma.rn.f32 	%f382, %f364, %f9, %f381;
	mul.f32 	%f383, %f359, %f2;
	fma.rn.f32 	%f384, %f352, %f1, %f383;
	fma.rn.f32 	%f385, %f366, %f3, %f384;
	mul.f32 	%f386, %f359, %f5;
	fma.rn.f32 	%f387, %f352, %f4, %f386;
	fma.rn.f32 	%f388, %f366, %f6, %f387;
	mul.f32 	%f389, %f359, %f8;
	fma.rn.f32 	%f390, %f352, %f7, %f389;
	fma.rn.f32 	%f12, %f366, %f9, %f390;
	add.f32 	%f13, %f377, %f371;
	add.f32 	%f14, %f385, %f374;
	add.f32 	%f15, %f388, %f382;
	setp.eq.s32 	%p6, %r515, 0;
	@%p6 bra 	$L__BB0_11;
	add.f32 	%f391, %f10, %f11;
	add.f32 	%f392, %f391, %f12;
	mul.f32 	%f16, %f392, 0f3EAAAAAB;
	mul.f32 	%f1264, %f14, 0f3F000000;
	mul.f32 	%f1263, %f13, 0f3F000000;
	mul.f32 	%f1265, %f15, 0f3F000000;
	sub.f32 	%f1262, %f11, %f16;
	sub.f32 	%f1261, %f10, %f16;
	setp.ne.s32 	%p7, %r160, 1;
	@%p7 bra 	$L__BB0_10;
	mul.wide.u32 	%rd207, %r2, 4;
	add.s64 	%rd208, %rd19, %rd207;
	st.global.f32 	[%rd208], %f16;
	bra.uni 	$L__BB0_11;
$L__BB0_10:
	mad.lo.s32 	%r213, %r518, -3, %r11;
	mul.wide.s32 	%rd205, %r213, 4;
	add.s64 	%rd206, %rd19, %rd205;
	st.global.f32 	[%rd206], %f16;
$L__BB0_11:
	setp.eq.s32 	%p8, %r155, 0;
	@%p8 bra 	$L__BB0_15;
	setp.eq.s32 	%p9, %r157, 0;
	@%p9 bra 	$L__BB0_14;
	mad.lo.s32 	%r214, %r518, -3, %r11;
	mul.wide.s32 	%rd209, %r214, 4;
	add.s64 	%rd210, %rd18, %rd209;
	ld.global.nc.f32 	%f1266, [%rd210];
	bra.uni 	$L__BB0_15;
$L__BB0_14:
	mul.wide.s32 	%rd211, %r518, 4;
	add.s64 	%rd212, %rd18, %rd211;
	ld.global.nc.f32 	%f1266, [%rd212];
$L__BB0_15:
	setp.eq.s32 	%p10, %r158, 0;
	cvta.to.global.u64 	%rd213, %rd147;
	mul.wide.s32 	%rd214, %r519, 4;
	add.s64 	%rd21, %rd213, %rd214;
	@%p10 bra 	$L__BB0_19;
	ld.param.u64 	%rd421, [_Z32crust_mantle_impl_kernel_adjointiPKiS0_S0_iifiPKfPfS2_S2_S2_S2_S2_S2_S2_S2_S2_S2_S2_S2_S2_S2_S2_S2_S2_S2_S2_iS3_S3_S3_S3_S3_S3_iiiS2_S2_S3_S3_S3_S3_S3_S2_S2_S2_iS2_S2_S2_S2_S2_S2_S2_S2_S2_S2_S2_S2_S2_S2_S2_S2_S2_S2_S2_S2_S2_iS2_S2_S2_S2_S2_i_param_64];
	ld.param.u64 	%rd420, [_Z32crust_mantle_impl_kernel_adjointiPKiS0_S0_iifiPKfPfS2_S2_S2_S2_S2_S2_S2_S2_S2_S2_S2_S2_S2_S2_S2_S2_S2_S2_S2_iS3_S3_S3_S3_S3_S3_iiiS2_S2_S3_S3_S3_S3_S3_S2_S2_S2_iS2_S2_S2_S2_S2_S2_S2_S2_S2_S2_S2_S2_S2_S2_S2_S2_S2_S2_S2_S2_S2_iS2_S2_S2_S2_S2_i_param_63];
	ld.param.u64 	%rd419, [_Z32crust_mantle_impl_kernel_adjointiPKiS0_S0_iifiPKfPfS2_S2_S2_S2_S2_S2_S2_S2_S2_S2_S2_S2_S2_S2_S2_S2_S2_S2_S2_iS3_S3_S3_S3_S3_S3_iiiS2_S2_S3_S3_S3_S3_S3_S2_S2_S2_iS2_S2_S2_S2_S2_S2_S2_S2_S2_S2_S2_S2_S2_S2_S2_S2_S2_S2_S2_S2_S2_iS2_S2_S2_S2_S2_i_param_62];
	ld.param.u64 	%rd418, [_Z32crust_mantle_impl_kernel_adjointiPKiS0_S0_iifiPKfPfS2_S2_S2_S2_S2_S2_S2_S2_S2_S2_S2_S2_S2_S2_S2_S2_S2_S2_S2_iS3_S3_S3_S3_S3_S3_iiiS2_S2_S3_S3_S3_S3_S3_S2_S2_S2_iS2_S2_S2_S2_S2_S2_S2_S2_S2_S2_S2_S2_S2_S2_S2_S2_S2_S2_S2_S2_S2_iS2_S2_S2_S2_S2_i_param_61];
	ld.param.u64 	%rd417, [_Z32crust_mantle_impl_kernel_adjointiPKiS0_S0_iifiPKfPfS2_S2_S2_S2_S2_S2_S2_S2_S2_S2_S2_S2_S2_S2_S2_S2_S2_S2_S2_iS3_S3_S3_S3_S3_S3_iiiS2_S2_S3_S3_S3_S3_S3_S2_S2_S2_iS2_S2_S2_S2_S2_S2_S2_S2_S2_S2_S2_S2_S2_S2_S2_S2_S2_S2_S2_S2_S2_iS2_S2_S2_S2_S2_i_param_60];
	ld.param.u64 	%rd416, [_Z32crust_mantle_impl_kernel_adjointiPKiS0_S0_iifiPKfPfS2_S2_S2_S2_S2_S2_S2_S2_S2_S2_S2_S2_S2_S2_S2_S2_S2_S2_S2_iS3_S3_S3_S3_S3_S3_iiiS2_S2_S3_S3_S3_S3_S3_S2_S2_S2_iS2_S2_S2_S2_S2_S2_S2_S2_S2_S2_S2_S2_S2_S2_S2_S2_S2_S2_S2_S2_S2_iS2_S2_S2_S2_S2_i_param_59];
	ld.param.u64 	%rd415, [_Z32crust_mantle_impl_kernel_adjointiPKiS0_S0_iifiPKfPfS2_S2_S2_S2_S2_S2_S2_S2_S2_S2_S2_S2_S2_S2_S2_S2_S2_S2_S2_iS3_S3_S3_S3_S3_S3_iiiS2_S2_S3_S3_S3_S3_S3_S2_S2_S2_iS2_S2_S2_S2_S2_S2_S2_S2_S2_S2_S2_S2_S2_S2_S2_S2_S2_S2_S2_S2_S2_iS2_S2_S2_S2_S2_i_param_58];
	ld.param.u64 	%rd414, [_Z32crust_mantle_impl_kernel_adjointiPKiS0_S0_iifiPKfPfS2_S2_S2_S2_S2_S2_S2_S2_S2_S2_S2_S2_S2_S2_S2_S2_S2_S2_S2_iS3_S3_S3_S3_S3_S3_iiiS2_S2_S3_S3_S3_S3_S3_S2_S2_S2_iS2_S2_S2_S2_S2_S2_S2_S2_S2_S2_S2_S2_S2_S2_S2_S2_S2_S2_S2_S2_S2_iS2_S2_S2_S2_S2_i_param_57];
	ld.param.u64 	%rd413, [_Z32crust_mantle_impl_kernel_adjointiPKiS0_S0_iifiPKfPfS2_S2_S2_S2_S2_S2_S2_S2_S2_S2_S2_S2_S2_S2_S2_S2_S2_S2_S2_iS3_S3_S3_S3_S3_S3_iiiS2_S2_S3_S3_S3_S3_S3_S2_S2_S2_iS2_S2_S2_S2_S2_S2_S2_S2_S2_S2_S2_S2_S2_S2_S2_S2_S2_S2_S2_S2_S2_iS2_S2_S2_S2_S2_i_param_56];
	ld.param.u64 	%rd412, [_Z32crust_mantle_impl_kernel_adjointiPKiS0_S0_iifiPKfPfS2_S2_S2_S2_S2_S2_S2_S2_S2_S2_S2_S2_S2_S2_S2_S2_S2_S2_S2_iS3_S3_S3_S3_S3_S3_iiiS2_S2_S3_S3_S3_S3_S3_S2_S2_S2_iS2_S2_S2_S2_S2_S2_S2_S2_S2_S2_S2_S2_S2_S2_S2_S2_S2_S2_S2_S2_S2_iS2_S2_S2_S2_S2_i_param_55];
	ld.param.u64 	%rd411, [_Z32crust_mantle_impl_kernel_adjointiPKiS0_S0_iifiPKfPfS2_S2_S2_S2_S2_S2_S2_S2_S2_S2_S2_S2_S2_S2_S2_S2_S2_S2_S2_iS3_S3_S3_S3_S3_S3_iiiS2_S2_S3_S3_S3_S3_S3_S2_S2_S2_iS2_S2_S2_S2_S2_S2_S2_S2_S2_S2_S2_S2_S2_S2_S2_S2_S2_S2_S2_S2_S2_iS2_S2_S2_S2_S2_i_param_54];
	ld.param.u64 	%rd410, [_Z32crust_mantle_impl_kernel_adjointiPKiS0_S0_iifiPKfPfS2_S2_S2_S2_S2_S2_S2_S2_S2_S2_S2_S2_S2_S2_S2_S2_S2_S2_S2_iS3_S3_S3_S3_S3_S3_iiiS2_S2_S3_S3_S3_S3_S3_S2_S2_S2_iS2_S2_S2_S2_S2_S2_S2_S2_S2_S2_S2_S2_S2_S2_S2_S2_S2_S2_S2_S2_S2_iS2_S2_S2_S2_S2_i_param_53];
	ld.param.u64 	%rd409, [_Z32crust_mantle_impl_kernel_adjointiPKiS0_S0_iifiPKfPfS2_S2_S2_S2_S2_S2_S2_S2_S2_S2_S2_S2_S2_S2_S2_S2_S2_S2_S2_iS3_S3_S3_S3_S3_S3_iiiS2_S2_S3_S3_S3_S3_S3_S2_S2_S2_iS2_S2_S2_S2_S2_S2_S2_S2_S2_S2_S2_S2_S2_S2_S2_S2_S2_S2_S2_S2_S2_iS2_S2_S2_S2_S2_i_param_52];
	ld.param.u64 	%rd408, [_Z32crust_mantle_impl_kernel_adjointiPKiS0_S0_iifiPKfPfS2_S2_S2_S2_S2_S2_S2_S2_S2_S2_S2_S2_S2_S2_S2_S2_S2_S2_S2_iS3_S3_S3_S3_S3_S3_iiiS2_S2_S3_S3_S3_S3_S3_S2_S2_S2_iS2_S2_S2_S2_S2_S2_S2_S2_S2_S2_S2_S2_S2_S2_S2_S2_S2_S2_S2_S2_S2_iS2_S2_S2_S2_S2_i_param_51];
	ld.param.u64 	%rd407, [_Z32crust_mantle_impl_kernel_adjointiPKiS0_S0_iifiPKfPfS2_S2_S2_S2_S2_S2_S2_S2_S2_S2_S2_S2_S2_S2_S2_S2_S2_S2_S2_iS3_S3_S3_S3_S3_S3_iiiS2_S2_S3_S3_S3_S3_S3_S2_S2_S2_iS2_S2_S2_S2_S2_S2_S2_S2_S2_S2_S2_S2_S2_S2_S2_S2_S2_S2_S2_S2_S2_iS2_S2_S2_S2_S2_i_param_50];
	setp.eq.s32 	%p11, %r155, 0;
	cvta.to.global.u64 	%rd215, %rd407;
	add.s64 	%rd217, %rd215, %rd187;
	ld.global.nc.f32 	%f1267, [%rd217];
	cvta.to.global.u64 	%rd218, %rd408;
	add.s64 	%rd219, %rd218, %rd187;
	ld.global.nc.f32 	%f1268, [%rd219];
	cvta.to.global.u64 	%rd220, %rd409;
	add.s64 	%rd221, %rd220, %rd187;
	ld.global.nc.f32 	%f1269, [%rd221];
	cvta.to.global.u64 	%rd222, %rd410;
	add.s64 	%rd223, %rd222, %rd187;
	ld.global.nc.f32 	%f38, [%rd223];
	cvta.to.global.u64 	%rd224, %rd411;
	add.s64 	%rd225, %rd224, %rd187;
	ld.global.nc.f32 	%f39, [%rd225];
	cvta.to.global.u64 	%rd226, %rd412;
	add.s64 	%rd227, %rd226, %rd187;
	ld.global.nc.f32 	%f40, [%rd227];
	cvta.to.global.u64 	%rd228, %rd413;
	add.s64 	%rd229, %rd228, %rd187;
	ld.global.nc.f32 	%f1270, [%rd229];
	cvta.to.global.u64 	%rd230, %rd414;
	add.s64 	%rd231, %rd230, %rd187;
	ld.global.nc.f32 	%f1271, [%rd231];
	cvta.to.global.u64 	%rd232, %rd415;
	add.s64 	%rd233, %rd232, %rd187;
	ld.global.nc.f32 	%f43, [%rd233];
	cvta.to.global.u64 	%rd234, %rd416;
	add.s64 	%rd235, %rd234, %rd187;
	ld.global.nc.f32 	%f44, [%rd235];
	cvta.to.global.u64 	%rd236, %rd417;
	add.s64 	%rd237, %rd236, %rd187;
	ld.global.nc.f32 	%f45, [%rd237];
	cvta.to.global.u64 	%rd238, %rd418;
	add.s64 	%rd239, %rd238, %rd187;
	ld.global.nc.f32 	%f1272, [%rd239];
	cvta.to.global.u64 	%rd240, %rd419;
	add.s64 	%rd241, %rd240, %rd187;
	ld.global.nc.f32 	%f47, [%rd241];
	cvta.to.global.u64 	%rd242, %rd420;
	add.s64 	%rd243, %rd242, %rd187;
	ld.global.nc.f32 	%f48, [%rd243];
	cvta.to.global.u64 	%rd244, %rd421;
	add.s64 	%rd245, %rd244, %rd187;
	ld.global.nc.f32 	%f49, [%rd245];
	add.s64 	%rd246, %rd17, %rd187;
	ld.global.nc.f32 	%f1273, [%rd246];
	cvta.to.global.u64 	%rd247, %rd142;
	add.s64 	%rd248, %rd247, %rd187;
	ld.global.nc.f32 	%f51, [%rd248];
	cvta.to.global.u64 	%rd249, %rd143;
	add.s64 	%rd250, %rd249, %rd187;
	ld.global.nc.f32 	%f52, [%rd250];
	cvta.to.global.u64 	%rd251, %rd144;
	add.s64 	%rd252, %rd251, %rd187;
	ld.global.nc.f32 	%f1274, [%rd252];
	cvta.to.global.u64 	%rd253, %rd145;
	add.s64 	%rd254, %rd253, %rd187;
	ld.global.nc.f32 	%f54, [%rd254];
	cvta.to.global.u64 	%rd255, %rd146;
	add.s64 	%rd256, %rd255, %rd187;
	ld.global.nc.f32 	%f1275, [%rd256];
	@%p11 bra 	$L__BB0_18;
	add.f32 	%f394, %f1266, 0fBF800000;
	mul.f32 	%f395, %f394, %f1273;
	fma.rn.f32 	%f1267, %f395, 0f3FAAAAAB, %f1267;
	mul.f32 	%f396, %f395, 0f3F2AAAAB;
	sub.f32 	%f1268, %f1268, %f396;
	sub.f32 	%f1269, %f1269, %f396;
	fma.rn.f32 	%f1270, %f395, 0f3FAAAAAB, %f1270;
	sub.f32 	%f1271, %f1271, %f396;
	fma.rn.f32 	%f1272, %f395, 0f3FAAAAAB, %f1272;
	add.f32 	%f1273, %f1273, %f395;
	add.f32 	%f1274, %f395, %f1274;
	add.f32 	%f1275, %f395, %f1275;
$L__BB0_18:
	mul.f32 	%f397, %f10, %f1267;
	fma.rn.f32 	%f398, %f13, %f40, %f397;
	fma.rn.f32 	%f399, %f11, %f1268, %f398;
	fma.rn.f32 	%f400, %f14, %f39, %f399;
	fma.rn.f32 	%f401, %f15, %f38, %f400;
	fma.rn.f32 	%f1284, %f12, %f1269, %f401;
	mul.f32 	%f402, %f10, %f1268;
	fma.rn.f32 	%f403, %f13, %f45, %f402;
	fma.rn.f32 	%f404, %f11, %f1270, %f403;
	fma.rn.f32 	%f405, %f14, %f44, %f404;
	fma.rn.f32 	%f406, %f15, %f43, %f405;
	fma.rn.f32 	%f1287, %f12, %f1271, %f406;
	mul.f32 	%f407, %f10, %f1269;
	fma.rn.f32 	%f408, %f13, %f49, %f407;
	fma.rn.f32 	%f409, %f11, %f1271, %f408;
	fma.rn.f32 	%f410, %f14, %f48, %f409;
	fma.rn.f32 	%f411, %f15, %f47, %f410;
	fma.rn.f32 	%f1289, %f12, %f1272, %f411;
	mul.f32 	%f412, %f13, %f1275;
	fma.rn.f32 	%f413, %f10, %f40, %f412;
	fma.rn.f32 	%f414, %f11, %f45, %f413;
	fma.rn.f32 	%f415, %f14, %f54, %f414;
	fma.rn.f32 	%f416, %f15, %f52, %f415;
	fma.rn.f32 	%f1285, %f12, %f49, %f416;
	mul.f32 	%f417, %f13, %f54;
	fma.rn.f32 	%f418, %f10, %f39, %f417;
	fma.rn.f32 	%f419, %f11, %f44, %f418;
	fma.rn.f32 	%f420, %f14, %f1274, %f419;
	fma.rn.f32 	%f421, %f15, %f51, %f420;
	fma.rn.f32 	%f1286, %f12, %f48, %f421;
	mul.f32 	%f422, %f13, %f52;
	fma.rn.f32 	%f423, %f10, %f38, %f422;
	fma.rn.f32 	%f424, %f11, %f43, %f423;
	fma.rn.f32 	%f425, %f14, %f51, %f424;
	fma.rn.f32 	%f426, %f15, %f1273, %f425;
	fma.rn.f32 	%f1288, %f12, %f47, %f426;
	bra.uni 	$L__BB0_86;
$L__BB0_19:
	cvta.to.global.u64 	%rd257, %rd106;
	mul.wide.s32 	%rd258, %r518, 4;
	add.s64 	%rd259, %rd257, %rd258;
	ld.global.u32 	%r215, [%rd259];
	setp.ne.s32 	%p12, %r215, 0;
	@%p12 bra 	$L__BB0_21;
	setp.eq.s32 	%p82, %r155, 0;
	add.s64 	%rd334, %rd16, %rd187;
	ld.global.nc.f32 	%f812, [%rd334];
	add.s64 	%rd335, %rd15, %rd187;
	ld.global.nc.f32 	%f813, [%rd335];
	mul.f32 	%f814, %f1266, %f813;
	selp.f32 	%f815, %f813, %f814, %p82;
	fma.rn.f32 	%f816, %f815, 0f3FAAAAAB, %f812;
	add.f32 	%f817, %f815, %f815;
	sub.f32 	%f818, %f816, %f817;
	add.f32 	%f819, %f11, %f12;
	mul.f32 	%f820, %f819, %f818;
	fma.rn.f32 	%f1284, %f10, %f816, %f820;
	add.f32 	%f821, %f10, %f12;
	mul.f32 	%f822, %f821, %f818;
	fma.rn.f32 	%f1287, %f11, %f816, %f822;
	add.f32 	%f823, %f10, %f11;
	mul.f32 	%f824, %f823, %f818;
	fma.rn.f32 	%f1289, %f12, %f816, %f824;
	mul.f32 	%f1285, %f13, %f815;
	mul.f32 	%f1286, %f14, %f815;
	mul.f32 	%f1288, %f15, %f815;
	bra.uni 	$L__BB0_86;
$L__BB0_21:
	ld.param.u64 	%rd405, [_Z32crust_mantle_impl_kernel_adjointiPKiS0_S0_iifiPKfPfS2_S2_S2_S2_S2_S2_S2_S2_S2_S2_S2_S2_S2_S2_S2_S2_S2_S2_S2_iS3_S3_S3_S3_S3_S3_iiiS2_S2_S3_S3_S3_S3_S3_S2_S2_S2_iS2_S2_S2_S2_S2_S2_S2_S2_S2_S2_S2_S2_S2_S2_S2_S2_S2_S2_S2_S2_S2_iS2_S2_S2_S2_S2_i_param_28];
	ld.param.u64 	%rd404, [_Z32crust_mantle_impl_kernel_adjointiPKiS0_S0_iifiPKfPfS2_S2_S2_S2_S2_S2_S2_S2_S2_S2_S2_S2_S2_S2_S2_S2_S2_S2_S2_iS3_S3_S3_S3_S3_S3_iiiS2_S2_S3_S3_S3_S3_S3_S2_S2_S2_iS2_S2_S2_S2_S2_S2_S2_S2_S2_S2_S2_S2_S2_S2_S2_S2_S2_S2_S2_S2_S2_iS2_S2_S2_S2_S2_i_param_27];
	ld.param.u64 	%rd403, [_Z32crust_mantle_impl_kernel_adjointiPKiS0_S0_iifiPKfPfS2_S2_S2_S2_S2_S2_S2_S2_S2_S2_S2_S2_S2_S2_S2_S2_S2_S2_S2_iS3_S3_S3_S3_S3_S3_iiiS2_S2_S3_S3_S3_S3_S3_S2_S2_S2_iS2_S2_S2_S2_S2_S2_S2_S2_S2_S2_S2_S2_S2_S2_S2_S2_S2_S2_S2_S2_S2_iS2_S2_S2_S2_S2_i_param_26];
	setp.eq.s32 	%p13, %r155, 0;
	add.s64 	%rd261, %rd16, %rd187;
	ld.global.nc.f32 	%f427, [%rd261];
	add.s64 	%rd262, %rd15, %rd187;
	ld.global.nc.f32 	%f428, [%rd262];
	cvta.to.global.u64 	%rd263, %rd403;
	add.s64 	%rd264, %rd263, %rd187;
	ld.global.nc.f32 	%f429, [%rd264];
	cvta.to.global.u64 	%rd265, %rd404;
	add.s64 	%rd266, %rd265, %rd187;
	ld.global.nc.f32 	%f430, [%rd266];
	mul.f32 	%f431, %f1266, %f428;
	mul.f32 	%f432, %f1266, %f430;
	selp.f32 	%f86, %f428, %f431, %p13;
	selp.f32 	%f87, %f430, %f432, %p13;
	fma.rn.f32 	%f88, %f86, 0f3FAAAAAB, %f427;
	fma.rn.f32 	%f89, %f87, 0f3FAAAAAB, %f429;
	cvta.to.global.u64 	%rd267, %rd405;
	add.s64 	%rd268, %rd267, %rd187;
	ld.global.nc.f32 	%f90, [%rd268];
	ld.global.nc.f32 	%f91, [%rd21+4];
	ld.global.nc.f32 	%f92, [%rd21+8];
	mul.f32 	%f433, %f91, 0f3F22F983;
	cvt.rni.s32.f32 	%r523, %f433;
	cvt.rn.f32.s32 	%f434, %r523;
	fma.rn.f32 	%f435, %f434, 0fBFC90FDA, %f91;
	fma.rn.f32 	%f436, %f434, 0fB3A22168, %f435;
	fma.rn.f32 	%f1276, %f434, 0fA7C234C5, %f436;
	abs.f32 	%f94, %f91;
	setp.ltu.f32 	%p14, %f94, 0f47CE4780;
	@%p14 bra 	$L__BB0_29;
	setp.neu.f32 	%p15, %f94, 0f7F800000;
	@%p15 bra 	$L__BB0_24;
	mov.f32 	%f439, 0f00000000;
	mul.rn.f32 	%f1276, %f91, %f439;
	mov.b32 	%r523, 0;
	bra.uni 	$L__BB0_29;
$L__BB0_24:
	mov.b32 	%r13, %f91;
	shl.b32 	%r217, %r13, 8;
	or.b32  	%r14, %r217, -2147483648;
	mov.b64 	%rd424, 0;
	mov.b32 	%r520, 0;
	mov.u64 	%rd422, __cudart_i2opi_f;
	mov.u64 	%rd423, %rd20;
$L__BB0_25:
	.pragma "nounroll";
	ld.global.nc.u32 	%r218, [%rd422];
	mad.wide.u32 	%rd271, %r218, %r14, %rd424;
	shr.u64 	%rd424, %rd271, 32;
	st.local.u32 	[%rd423], %rd271;
	add.s32 	%r520, %r520, 1;
	add.s64 	%rd423, %rd423, 4;
	add.s64 	%rd422, %rd422, 4;
	setp.ne.s32 	%p16, %r520, 6;
	@%p16 bra 	$L__BB0_25;
	shr.u32 	%r219, %r13, 23;
	st.local.u32 	[%rd20+24], %rd424;
	and.b32  	%r17, %r219, 31;
	and.b32  	%r220, %r219, 224;
	add.s32 	%r221, %r220, -128;
	shr.u32 	%r222, %r221, 5;
	mul.wide.u32 	%rd272, %r222, 4;
	sub.s64 	%rd28, %rd20, %rd272;
	ld.local.u32 	%r521, [%rd28+24];
	ld.local.u32 	%r522, [%rd28+20];
	setp.eq.s32 	%p17, %r17, 0;
	@%p17 bra 	$L__BB0_28;
	shf.l.wrap.b32 	%r521, %r522, %r521, %r17;
	ld.local.u32 	%r223, [%rd28+16];
	shf.l.wrap.b32 	%r522, %r223, %r522, %r17;
$L__BB0_28:
	shr.u32 	%r224, %r521, 30;
	shf.l.wrap.b32 	%r225, %r522, %r521, 2;
	shl.b32 	%r226, %r522, 2;
	shr.u32 	%r227, %r225, 31;
	add.s32 	%r228, %r227, %r224;
	neg.s32 	%r229, %r228;
	setp.lt.s32 	%p18, %r13, 0;
	selp.b32 	%r523, %r229, %r228, %p18;
	xor.b32  	%r230, %r225, %r13;
	shr.s32 	%r231, %r225, 31;
	xor.b32  	%r232, %r231, %r225;
	xor.b32  	%r233, %r231, %r226;
	cvt.u64.u32 	%rd273, %r232;
	shl.b64 	%rd274, %rd273, 32;
	cvt.u64.u32 	%rd275, %r233;
	or.b64  	%rd276, %rd274, %rd275;
	cvt.rn.f64.s64 	%fd1, %rd276;
	mul.f64 	%fd2, %fd1, 0d3BF921FB54442D19;
	cvt.rn.f32.f64 	%f437, %fd2;
	neg.f32 	%f438, %f437;
	setp.lt.s32 	%p19, %r230, 0;
	selp.f32 	%f1276, %f438, %f437, %p19;
$L__BB0_29:
	mul.f32 	%f440, %f92, 0f3F22F983;
	cvt.rni.s32.f32 	%r527, %f440;
	cvt.rn.f32.s32 	%f441, %r527;
	fma.rn.f32 	%f442, %f441, 0fBFC90FDA, %f92;
	fma.rn.f32 	%f443, %f441, 0fB3A22168, %f442;
	fma.rn.f32 	%f1277, %f441, 0fA7C234C5, %f443;
	abs.f32 	%f99, %f92;
	setp.ltu.f32 	%p20, %f99, 0f47CE4780;
	@%p20 bra 	$L__BB0_37;
	setp.neu.f32 	%p21, %f99, 0f7F800000;
	@%p21 bra 	$L__BB0_32;
	mov.f32 	%f446, 0f00000000;
	mul.rn.f32 	%f1277, %f92, %f446;
	mov.b32 	%r527, 0;
	bra.uni 	$L__BB0_37;
$L__BB0_32:
	mov.b32 	%r27, %f92;
	shl.b32 	%r236, %r27, 8;
	or.b32  	%r28, %r236, -2147483648;
	mov.b64 	%rd427, 0;
	mov.b32 	%r524, 0;
	mov.u64 	%rd425, __cudart_i2opi_f;
	mov.u64 	%rd426, %rd20;
$L__BB0_33:
	.pragma "nounroll";
	ld.global.nc.u32 	%r237, [%rd425];
	mad.wide.u32 	%rd279, %r237, %r28, %rd427;
	shr.u64 	%rd427, %rd279, 32;
	st.local.u32 	[%rd426], %rd279;
	add.s32 	%r524, %r524, 1;
	add.s64 	%rd426, %rd426, 4;
	add.s64 	%rd425, %rd425, 4;
	setp.ne.s32 	%p22, %r524, 6;
	@%p22 bra 	$L__BB0_33;
	shr.u32 	%r238, %r27, 23;
	st.local.u32 	[%rd20+24], %rd427;
	and.b32  	%r31, %r238, 31;
	and.b32  	%r239, %r238, 224;
	add.s32 	%r240, %r239, -128;
	shr.u32 	%r241, %r240, 5;
	mul.wide.u32 	%rd280, %r241, 4;
	sub.s64 	%rd35, %rd20, %rd280;
	ld.local.u32 	%r525, [%rd35+24];
	ld.local.u32 	%r526, [%rd35+20];
	setp.eq.s32 	%p23, %r31, 0;
	@%p23 bra 	$L__BB0_36;
	shf.l.wrap.b32 	%r525, %r526, %r525, %r31;
	ld.local.u32 	%r242, [%rd35+16];
	shf.l.wrap.b32 	%r526, %r242, %r526, %r31;
$L__BB0_36:
	shr.u32 	%r243, %r525, 30;
	shf.l.wrap.b32 	%r244, %r526, %r525, 2;
	shl.b32 	%r245, %r526, 2;
	shr.u32 	%r246, %r244, 31;
	add.s32 	%r247, %r246, %r243;
	neg.s32 	%r248, %r247;
	setp.lt.s32 	%p24, %r27, 0;
	selp.b32 	%r527, %r248, %r247, %p24;
	xor.b32  	%r249, %r244, %r27;
	shr.s32 	%r250, %r244, 31;
	xor.b32  	%r251, %r250, %r244;
	xor.b32  	%r252, %r250, %r245;
	cvt.u64.u32 	%rd281, %r251;
	shl.b64 	%rd282, %rd281, 32;
	cvt.u64.u32 	%rd283, %r252;
	or.b64  	%rd284, %rd282, %rd283;
	cvt.rn.f64.s64 	%fd3, %rd284;
	mul.f64 	%fd4, %fd3, 0d3BF921FB54442D19;
	cvt.rn.f32.f64 	%f444, %fd4;
	neg.f32 	%f445, %f444;
	setp.lt.s32 	%p25, %r249, 0;
	selp.f32 	%f1277, %f445, %f444, %p25;
$L__BB0_37:
	add.f32 	%f103, %f91, %f91;
	mul.f32 	%f447, %f103, 0f3F22F983;
	cvt.rni.s32.f32 	%r531, %f447;
	cvt.rn.f32.s32 	%f448, %r531;
	fma.rn.f32 	%f449, %f448, 0fBFC90FDA, %f103;
	fma.rn.f32 	%f450, %f448, 0fB3A22168, %f449;
	fma.rn.f32 	%f1278, %f448, 0fA7C234C5, %f450;
	abs.f32 	%f105, %f103;
	setp.ltu.f32 	%p26, %f105, 0f47CE4780;
	@%p26 bra 	$L__BB0_45;
	setp.neu.f32 	%p27, %f105, 0f7F800000;
	@%p27 bra 	$L__BB0_40;
	mov.f32 	%f453, 0f00000000;
	mul.rn.f32 	%f1278, %f103, %f453;
	mov.b32 	%r531, 0;
	bra.uni 	$L__BB0_45;
$L__BB0_40:
	mov.b32 	%r41, %f103;
	shl.b32 	%r255, %r41, 8;
	or.b32  	%r42, %r255, -2147483648;
	mov.b64 	%rd430, 0;
	mov.b32 	%r528, 0;
	mov.u64 	%rd428, __cudart_i2opi_f;
	mov.u64 	%rd429, %rd20;
$L__BB0_41:
	.pragma "nounroll";
	ld.global.nc.u32 	%r256, [%rd428];
	mad.wide.u32 	%rd287, %r256, %r42, %rd430;
	shr.u64 	%rd430, %rd287, 32;
	st.local.u32 	[%rd429], %rd287;
	add.s32 	%r528, %r528, 1;
	add.s64 	%rd429, %rd429, 4;
	add.s64 	%rd428, %rd428, 4;
	setp.ne.s32 	%p28, %r528, 6;
	@%p28 bra 	$L__BB0_41;
	shr.u32 	%r257, %r41, 23;
	st.local.u32 	[%rd20+24], %rd430;
	and.b32  	%r45, %r257, 31;
	and.b32  	%r258, %r257, 224;
	add.s32 	%r259, %r258, -128;
	shr.u32 	%r260, %r259, 5;
	mul.wide.u32 	%rd288, %r260, 4;
	sub.s64 	%rd42, %rd20, %rd288;
	ld.local.u32 	%r529, [%rd42+24];
	ld.local.u32 	%r530, [%rd42+20];
	setp.eq.s32 	%p29, %r45, 0;
	@%p29 bra 	$L__BB0_44;
	shf.l.wrap.b32 	%r529, %r530, %r529, %r45;
	ld.local.u32 	%r261, [%rd42+16];
	shf.l.wrap.b32 	%r530, %r261, %r530, %r45;
$L__BB0_44:
	shr.u32 	%r262, %r529, 30;
	shf.l.wrap.b32 	%r263, %r530, %r529, 2;
	shl.b32 	%r264, %r530, 2;
	shr.u32 	%r265, %r263, 31;
	add.s32 	%r266, %r265, %r262;
	neg.s32 	%r267, %r266;
	setp.lt.s32 	%p30, %r41, 0;
	selp.b32 	%r531, %r267, %r266, %p30;
	xor.b32  	%r268, %r263, %r41;
	shr.s32 	%r269, %r263, 31;
	xor.b32  	%r270, %r269, %r263;
	xor.b32  	%r271, %r269, %r264;
	cvt.u64.u32 	%rd289, %r270;
	shl.b64 	%rd290, %rd289, 32;
	cvt.u64.u32 	%rd291, %r271;
	or.b64  	%rd292, %rd290, %rd291;
	cvt.rn.f64.s64 	%fd5, %rd292;
	mul.f64 	%fd6, %fd5, 0d3BF921FB54442D19;
	cvt.rn.f32.f64 	%f451, %fd6;
	neg.f32 	%f452, %f451;
	setp.lt.s32 	%p31, %r268, 0;
	selp.f32 	%f1278, %f452, %f451, %p31;
$L__BB0_45:
	mul.f32 	%f454, %f1278, %f1278;
	fma.rn.f32 	%f455, %f454, 0f37CBAC00, 0fBAB607ED;
	fma.rn.f32 	%f456, %f455, %f454, 0f3D2AAABB;
	fma.rn.f32 	%f457, %f456, %f454, 0fBEFFFFFF;
	fma.rn.f32 	%f458, %f457, %f454, 0f3F800000;
	fma.rn.f32 	%f459, %f454, %f1278, 0f00000000;
	fma.rn.f32 	%f460, %f454, 0fB94D4153, 0f3C0885E4;
	fma.rn.f32 	%f461, %f460, %f454, 0fBE2AAAA8;
	fma.rn.f32 	%f462, %f461, %f459, %f1278;
	and.b32  	%r273, %r531, 1;
	setp.eq.b32 	%p32, %r273, 1;
	selp.f32 	%f109, %f458, %f462, %p32;
	selp.f32 	%f463, %f462, %f458, %p32;
	add.s32 	%r274, %r531, 1;
	and.b32  	%r275, %r274, 2;
	setp.eq.s32 	%p33, %r275, 0;
	neg.f32 	%f464, %f463;
	selp.f32 	%f110, %f463, %f464, %p33;
	add.f32 	%f111, %f92, %f92;
	mul.f32 	%f465, %f111, 0f3F22F983;
	cvt.rni.s32.f32 	%r535, %f465;
	cvt.rn.f32.s32 	%f466, %r535;
	fma.rn.f32 	%f467, %f466, 0fBFC90FDA, %f111;
	fma.rn.f32 	%f468, %f466, 0fB3A22168, %f467;
	fma.rn.f32 	%f1279, %f466, 0fA7C234C5, %f468;
	abs.f32 	%f113, %f111;
	setp.ltu.f32 	%p34, %f113, 0f47CE4780;
	@%p34 bra 	$L__BB0_53;
	setp.neu.f32 	%p35, %f113, 0f7F800000;
	@%p35 bra 	$L__BB0_48;
	mov.f32 	%f471, 0f00000000;
	mul.rn.f32 	%f1279, %f111, %f471;
	mov.b32 	%r535, 0;
	bra.uni 	$L__BB0_53;
$L__BB0_48:
	mov.b32 	%r55, %f111;
	shl.b32 	%r277, %r55, 8;
	or.b32  	%r56, %r277, -2147483648;
	mov.b64 	%rd433, 0;
	mov.b32 	%r532, 0;
	mov.u64 	%rd431, __cudart_i2opi_f;
	mov.u64 	%rd432, %rd20;
$L__BB0_49:
	.pragma "nounroll";
	ld.global.nc.u32 	%r278, [%rd431];
	mad.wide.u32 	%rd295, %r278, %r56, %rd433;
	shr.u64 	%rd433, %rd295, 32;
	st.local.u32 	[%rd432], %rd295;
	add.s32 	%r532, %r532, 1;
	add.s64 	%rd432, %rd432, 4;
	add.s64 	%rd431, %rd431, 4;
	setp.ne.s32 	%p36, %r532, 6;
	@%p36 bra 	$L__BB0_49;
	shr.u32 	%r279, %r55, 23;
	st.local.u32 	[%rd20+24], %rd433;
	and.b32  	%r59, %r279, 31;
	and.b32  	%r280, %r279, 224;
	add.s32 	%r281, %r280, -128;
	shr.u32 	%r282, %r281, 5;
	mul.wide.u32 	%rd296, %r282, 4;
	sub.s64 	%rd49, %rd20, %rd296;
	ld.local.u32 	%r533, [%rd49+24];
	ld.local.u32 	%r534, [%rd49+20];
	setp.eq.s32 	%p37, %r59, 0;
	@%p37 bra 	$L__BB0_52;
	shf.l.wrap.b32 	%r533, %r534, %r533, %r59;
	ld.local.u32 	%r283, [%rd49+16];
	shf.l.wrap.b32 	%r534, %r283, %r534, %r59;
$L__BB0_52:
	shr.u32 	%r284, %r533, 30;
	shf.l.wrap.b32 	%r285, %r534, %r533, 2;
	shl.b32 	%r286, %r534, 2;
	shr.u32 	%r287, %r285, 31;
	add.s32 	%r288, %r287, %r284;
	neg.s32 	%r289, %r288;
	setp.lt.s32 	%p38, %r55, 0;
	selp.b32 	%r535, %r289, %r288, %p38;
	xor.b32  	%r290, %r285, %r55;
	shr.s32 	%r291, %r285, 31;
	xor.b32  	%r292, %r291, %r285;
	xor.b32  	%r293, %r291, %r286;
	cvt.u64.u32 	%rd297, %r292;
	shl.b64 	%rd298, %rd297, 32;
	cvt.u64.u32 	%rd299, %r293;
	or.b64  	%rd300, %rd298, %rd299;
	cvt.rn.f64.s64 	%fd7, %rd300;
	mul.f64 	%fd8, %fd7, 0d3BF921FB54442D19;
	cvt.rn.f32.f64 	%f469, %fd8;
	neg.f32 	%f470, %f469;
	setp.lt.s32 	%p39, %r290, 0;
	selp.f32 	%f1279, %f470, %f469, %p39;
$L__BB0_53:
	mul.f32 	%f117, %f91, 0f40800000;
	mul.f32 	%f472, %f117, 0f3F22F983;
	cvt.rni.s32.f32 	%r539, %f472;
	cvt.rn.f32.s32 	%f473, %r539;
	fma.rn.f32 	%f474, %f473, 0fBFC90FDA, %f117;
	fma.rn.f32 	%f475, %f473, 0fB3A22168, %f474;
	fma.rn.f32 	%f1280, %f473, 0fA7C234C5, %f475;
	abs.f32 	%f119, %f117;
	setp.ltu.f32 	%p40, %f119, 0f47CE4780;
	@%p40 bra 	$L__BB0_61;
	setp.neu.f32 	%p41, %f119, 0f7F800000;
	@%p41 bra 	$L__BB0_56;
	mov.f32 	%f478, 0f00000000;
	mul.rn.f32 	%f1280, %f117, %f478;
	mov.b32 	%r539, 0;
	bra.uni 	$L__BB0_61;
$L__BB0_56:
	mov.b32 	%r69, %f117;
	shl.b32 	%r296, %r69, 8;
	or.b32  	%r70, %r296, -2147483648;
	mov.b64 	%rd436, 0;
	mov.b32 	%r536, 0;
	mov.u64 	%rd434, __cudart_i2opi_f;
	mov.u64 	%rd435, %rd20;
$L__BB0_57:
	.pragma "nounroll";
	ld.global.nc.u32 	%r297, [%rd434];
	mad.wide.u32 	%rd303, %r297, %r70, %rd436;
	shr.u64 	%rd436, %rd303, 32;
	st.local.u32 	[%rd435], %rd303;
	add.s32 	%r536, %r536, 1;
	add.s64 	%rd435, %rd435, 4;
	add.s64 	%rd434, %rd434, 4;
	setp.ne.s32 	%p42, %r536, 6;
	@%p42 bra 	$L__BB0_57;
	shr.u32 	%r298, %r69, 23;
	st.local.u32 	[%rd20+24], %rd436;
	and.b32  	%r73, %r298, 31;
	and.b32  	%r299, %r298, 224;
	add.s32 	%r300, %r299, -128;
	shr.u32 	%r301, %r300, 5;
	mul.wide.u32 	%rd304, %r301, 4;
	sub.s64 	%rd56, %rd20, %rd304;
	ld.local.u32 	%r537, [%rd56+24];
	ld.local.u32 	%r538, [%rd56+20];
	setp.eq.s32 	%p43, %r73, 0;
	@%p43 bra 	$L__BB0_60;
	shf.l.wrap.b32 	%r537, %r538, %r537, %r73;
	ld.local.u32 	%r302, [%rd56+16];
	shf.l.wrap.b32 	%r538, %r302, %r538, %r73;
$L__BB0_60:
	shr.u32 	%r303, %r537, 30;
	shf.l.wrap.b32 	%r304, %r538, %r537, 2;
	shl.b32 	%r305, %r538, 2;
	shr.u32 	%r306, %r304, 31;
	add.s32 	%r307, %r306, %r303;
	neg.s32 	%r308, %r307;
	setp.lt.s32 	%p44, %r69, 0;
	selp.b32 	%r539, %r308, %r307, %p44;
	xor.b32  	%r309, %r304, %r69;
	shr.s32 	%r310, %r304, 31;
	xor.b32  	%r311, %r310, %r304;
	xor.b32  	%r312, %r310, %r305;
	cvt.u64.u32 	%rd305, %r311;
	shl.b64 	%rd306, %rd305, 32;
	cvt.u64.u32 	%rd307, %r312;
	or.b64  	%rd308, %rd306, %rd307;
	cvt.rn.f64.s64 	%fd9, %rd308;
	mul.f64 	%fd10, %fd9, 0d3BF921FB54442D19;
	cvt.rn.f32.f64 	%f476, %fd10;
	neg.f32 	%f477, %f476;
	setp.lt.s32 	%p45, %r309, 0;
	selp.f32 	%f1280, %f477, %f476, %p45;
$L__BB0_61:
	add.s32 	%r314, %r539, 1;
	mul.rn.f32 	%f479, %f1280, %f1280;
	and.b32  	%r315, %r539, 1;
	setp.eq.b32 	%p46, %r315, 1;
	selp.f32 	%f480, %f1280, 0f3F800000, %p46;
	fma.rn.f32 	%f481, %f479, %f480, 0f00000000;
	fma.rn.f32 	%f482, %f479, 0f37CBAC00, 0fBAB607ED;
	selp.f32 	%f483, 0fB94D4153, %f482, %p46;
	selp.f32 	%f484, 0f3C0885E4, 0f3D2AAABB, %p46;
	fma.rn.f32 	%f485, %f483, %f479, %f484;
	selp.f32 	%f486, 0fBE2AAAA8, 0fBEFFFFFF, %p46;
	fma.rn.f32 	%f487, %f485, %f479, %f486;
	fma.rn.f32 	%f488, %f487, %f481, %f480;
	and.b32  	%r316, %r314, 2;
	setp.eq.s32 	%p47, %r316, 0;
	mov.f32 	%f489, 0f00000000;
	sub.f32 	%f490, %f489, %f488;
	selp.f32 	%f123, %f488, %f490, %p47;
	mul.f32 	%f124, %f92, 0f40800000;
	mul.f32 	%f491, %f124, 0f3F22F983;
	cvt.rni.s32.f32 	%r543, %f491;
	cvt.rn.f32.s32 	%f492, %r543;
	fma.rn.f32 	%f493, %f492, 0fBFC90FDA, %f124;
	fma.rn.f32 	%f494, %f492, 0fB3A22168, %f493;
	fma.rn.f32 	%f1281, %f492, 0fA7C234C5, %f494;
	abs.f32 	%f126, %f124;
	setp.ltu.f32 	%p48, %f126, 0f47CE4780;
	@%p48 bra 	$L__BB0_69;
	setp.neu.f32 	%p49, %f126, 0f7F800000;
	@%p49 bra 	$L__BB0_64;
	mov.f32 	%f497, 0f00000000;
	mul.rn.f32 	%f1281, %f124, %f497;
	mov.b32 	%r543, 0;
	bra.uni 	$L__BB0_69;
$L__BB0_64:
	mov.b32 	%r83, %f124;
	shl.b32 	%r318, %r83, 8;
	or.b32  	%r84, %r318, -2147483648;
	mov.b64 	%rd439, 0;
	mov.b32 	%r540, 0;
	mov.u64 	%rd437, __cudart_i2opi_f;
	mov.u64 	%rd438, %rd20;
$L__BB0_65:
	.pragma "nounroll";
	ld.global.nc.u32 	%r319, [%rd437];
	mad.wide.u32 	%rd311, %r319, %r84, %rd439;
	shr.u64 	%rd439, %rd311, 32;
	st.local.u32 	[%rd438], %rd311;
	add.s32 	%r540, %r540, 1;
	add.s64 	%rd438, %rd438, 4;
	add.s64 	%rd437, %rd437, 4;
	setp.ne.s32 	%p50, %r540, 6;
	@%p50 bra 	$L__BB0_65;
	shr.u32 	%r320, %r83, 23;
	st.local.u32 	[%rd20+24], %rd439;
	and.b32  	%r87, %r320, 31;
	and.b32  	%r321, %r320, 224;
	add.s32 	%r322, %r321, -128;
	shr.u32 	%r323, %r322, 5;
	mul.wide.u32 	%rd312, %r323, 4;
	sub.s64 	%rd63, %rd20, %rd312;
	ld.local.u32 	%r541, [%rd63+24];
	ld.local.u32 	%r542, [%rd63+20];
	setp.eq.s32 	%p51, %r87, 0;
	@%p51 bra 	$L__BB0_68;
	shf.l.wrap.b32 	%r541, %r542, %r541, %r87;
	ld.local.u32 	%r324, [%rd63+16];
	shf.l.wrap.b32 	%r542, %r324, %r542, %r87;
$L__BB0_68:
	shr.u32 	%r325, %r541, 30;
	shf.l.wrap.b32 	%r326, %r542, %r541, 2;
	shl.b32 	%r327, %r542, 2;
	shr.u32 	%r328, %r326, 31;
	add.s32 	%r329, %r328, %r325;
	neg.s32 	%r330, %r329;
	setp.lt.s32 	%p52, %r83, 0;
	selp.b32 	%r543, %r330, %r329, %p52;
	xor.b32  	%r331, %r326, %r83;
	shr.s32 	%r332, %r326, 31;
	xor.b32  	%r333, %r332, %r326;
	xor.b32  	%r334, %r332, %r327;
	cvt.u64.u32 	%rd313, %r333;
	shl.b64 	%rd314, %rd313, 32;
	cvt.u64.u32 	%rd315, %r334;
	or.b64  	%rd316, %rd314, %rd315;
	cvt.rn.f64.s64 	%fd11, %rd316;
	mul.f64 	%fd12, %fd11, 0d3BF921FB54442D19;
	cvt.rn.f32.f64 	%f495, %fd12;
	neg.f32 	%f496, %f495;
	setp.lt.s32 	%p53, %r331, 0;
	selp.f32 	%f1281, %f496, %f495, %p53;
$L__BB0_69:
	mul.f32 	%f498, %f1279, %f1279;
	fma.rn.f32 	%f499, %f498, 0f37CBAC00, 0fBAB607ED;
	fma.rn.f32 	%f500, %f499, %f498, 0f3D2AAABB;
	fma.rn.f32 	%f501, %f500, %f498, 0fBEFFFFFF;
	fma.rn.f32 	%f502, %f501, %f498, 0f3F800000;
	fma.rn.f32 	%f503, %f498, 0fB94D4153, 0f3C0885E4;
	fma.rn.f32 	%f504, %f503, %f498, 0fBE2AAAA8;
	fma.rn.f32 	%f505, %f498, %f1279, 0f00000000;
	fma.rn.f32 	%f506, %f504, %f505, %f1279;
	and.b32  	%r336, %r535, 1;
	setp.eq.b32 	%p54, %r336, 1;
	selp.f32 	%f507, %f502, %f506, %p54;
	selp.f32 	%f508, %f506, %f502, %p54;
	neg.f32 	%f509, %f507;
	and.b32  	%r337, %r535, 2;
	setp.eq.s32 	%p55, %r337, 0;
	selp.f32 	%f510, %f507, %f509, %p55;
	neg.f32 	%f511, %f508;
	add.s32 	%r338, %r535, 1;
	and.b32  	%r339, %r338, 2;
	setp.eq.s32 	%p56, %r339, 0;
	selp.f32 	%f512, %f508, %f511, %p56;
	mul.f32 	%f513, %f1277, %f1277;
	fma.rn.f32 	%f514, %f513, 0f37CBAC00, 0fBAB607ED;
	fma.rn.f32 	%f515, %f514, %f513, 0f3D2AAABB;
	fma.rn.f32 	%f516, %f515, %f513, 0fBEFFFFFF;
	fma.rn.f32 	%f517, %f516, %f513, 0f3F800000;
	fma.rn.f32 	%f518, %f513, 0fB94D4153, 0f3C0885E4;
	fma.rn.f32 	%f519, %f518, %f513, 0fBE2AAAA8;
	fma.rn.f32 	%f520, %f513, %f1277, 0f00000000;
	fma.rn.f32 	%f521, %f519, %f520, %f1277;
	and.b32  	%r340, %r527, 1;
	setp.eq.b32 	%p57, %r340, 1;
	selp.f32 	%f522, %f517, %f521, %p57;
	selp.f32 	%f523, %f521, %f517, %p57;
	neg.f32 	%f524, %f522;
	and.b32  	%r341, %r527, 2;
	setp.eq.s32 	%p58, %r341, 0;
	selp.f32 	%f525, %f522, %f524, %p58;
	neg.f32 	%f526, %f523;
	add.s32 	%r342, %r527, 1;
	and.b32  	%r343, %r342, 2;
	setp.eq.s32 	%p59, %r343, 0;
	selp.f32 	%f527, %f523, %f526, %p59;
	mul.f32 	%f528, %f1276, %f1276;
	fma.rn.f32 	%f529, %f528, 0f37CBAC00, 0fBAB607ED;
	fma.rn.f32 	%f530, %f529, %f528, 0f3D2AAABB;
	fma.rn.f32 	%f531, %f530, %f528, 0fBEFFFFFF;
	fma.rn.f32 	%f532, %f531, %f528, 0f3F800000;
	fma.rn.f32 	%f533, %f528, 0fB94D4153, 0f3C0885E4;
	fma.rn.f32 	%f534, %f533, %f528, 0fBE2AAAA8;
	fma.rn.f32 	%f535, %f528, %f1276, 0f00000000;
	fma.rn.f32 	%f536, %f534, %f535, %f1276;
	and.b32  	%r344, %r523, 1;
	setp.eq.b32 	%p60, %r344, 1;
	selp.f32 	%f537, %f532, %f536, %p60;
	selp.f32 	%f538, %f536, %f532, %p60;
	neg.f32 	%f539, %f537;
	and.b32  	%r345, %r523, 2;
	setp.eq.s32 	%p61, %r345, 0;
	selp.f32 	%f540, %f537, %f539, %p61;
	neg.f32 	%f541, %f538;
	add.s32 	%r346, %r523, 1;
	and.b32  	%r347, %r346, 2;
	setp.eq.s32 	%p62, %r347, 0;
	selp.f32 	%f542, %f538, %f541, %p62;
	and.b32  	%r348, %r531, 2;
	setp.eq.s32 	%p63, %r348, 0;
	add.s32 	%r349, %r543, 1;
	mul.rn.f32 	%f543, %f1281, %f1281;
	and.b32  	%r350, %r543, 1;
	setp.eq.b32 	%p64, %r350, 1;
	selp.f32 	%f544, %f1281, 0f3F800000, %p64;
	fma.rn.f32 	%f545, %f543, %f544, 0f00000000;
	fma.rn.f32 	%f546, %f543, 0f37CBAC00, 0fBAB607ED;
	selp.f32 	%f547, 0fB94D4153, %f546, %p64;
	selp.f32 	%f548, 0f3C0885E4, 0f3D2AAABB, %p64;
	fma.rn.f32 	%f549, %f547, %f543, %f548;
	selp.f32 	%f550, 0fBE2AAAA8, 0fBEFFFFFF, %p64;
	fma.rn.f32 	%f551, %f549, %f543, %f550;
	fma.rn.f32 	%f552, %f551, %f545, %f544;
	and.b32  	%r351, %r349, 2;
	setp.eq.s32 	%p65, %r351, 0;
	mov.f32 	%f553, 0f00000000;
	sub.f32 	%f554, %f553, %f552;
	selp.f32 	%f130, %f552, %f554, %p65;
	mul.f32 	%f555, %f542, %f542;
	mul.f32 	%f131, %f540, %f540;
	mul.f32 	%f556, %f527, %f527;
	mul.f32 	%f557, %f525, %f525;
	mul.f32 	%f558, %f555, %f555;
	mul.f32 	%f132, %f131, %f131;
	mul.f32 	%f559, %f556, %f556;
	mul.f32 	%f560, %f557, %f557;
	mul.f32 	%f561, %f110, %f110;
	mul.f32 	%f562, %f512, %f512;
	mul.f32 	%f133, %f510, %f510;
	add.f32 	%f563, %f90, 0fBF800000;
	add.f32 	%f564, %f90, %f90;
	add.f32 	%f565, %f564, 0fBF800000;
	mul.f32 	%f566, %f90, 0f40800000;
	mul.f32 	%f567, %f90, 0f40C00000;
	add.f32 	%f568, %f86, %f86;
	add.f32 	%f569, %f87, %f87;
	mul.f32 	%f570, %f86, 0f40800000;
	mul.f32 	%f571, %f87, 0f40800000;
	mul.f32 	%f572, %f556, %f557;
	fma.rn.f32 	%f573, %f90, %f89, %f568;
	mul.f32 	%f574, %f86, %f564;
	sub.f32 	%f575, %f573, %f574;
	mul.f32 	%f576, %f575, %f131;
	fma.rn.f32 	%f577, %f89, %f555, %f576;
	mul.f32 	%f578, %f577, %f572;
	fma.rn.f32 	%f579, %f577, %f572, %f578;
	fma.rn.f32 	%f580, %f89, %f560, %f579;
	mul.f32 	%f581, %f575, %f555;
	mul.f32 	%f582, %f131, %f581;
	fma.rn.f32 	%f583, %f131, %f581, %f582;
	fma.rn.f32 	%f584, %f89, %f558, %f583;
	fma.rn.f32 	%f585, %f88, %f132, %f584;
	fma.rn.f32 	%f134, %f585, %f559, %f580;
	sub.f32 	%f586, %f89, %f569;
	add.f32 	%f587, %f130, 0f40400000;
	mul.f32 	%f588, %f586, %f587;
	mul.f32 	%f589, %f555, %f588;
	mul.f32 	%f590, %f589, 0f3E800000;
	mul.f32 	%f591, %f571, %f556;
	mul.f32 	%f592, %f555, %f591;
	mul.f32 	%f593, %f557, %f592;
	sub.f32 	%f594, %f590, %f593;
	fma.rn.f32 	%f595, %f110, 0f40800000, %f123;
	add.f32 	%f596, %f595, 0f41300000;
	mul.f32 	%f597, %f89, %f596;
	mul.f32 	%f598, %f133, %f597;
	fma.rn.f32 	%f599, %f598, 0f3D000000, %f594;
	sub.f32 	%f600, %f89, %f568;
	mul.f32 	%f135, %f90, %f600;
	mul.f32 	%f601, %f555, %f556;
	mul.f32 	%f602, %f557, %f601;
	fma.rn.f32 	%f603, %f602, 0f40000000, %f559;
	add.f32 	%f604, %f560, %f603;
	mul.f32 	%f605, %f135, %f604;
	fma.rn.f32 	%f606, %f131, %f605, %f599;
	mul.f32 	%f607, %f88, %f556;
	mul.f32 	%f608, %f557, %f607;
	mul.f32 	%f136, %f132, %f608;
	add.f32 	%f609, %f136, %f606;
	mul.f32 	%f610, %f86, %f133;
	mul.f32 	%f611, %f132, %f610;
	sub.f32 	%f137, %f609, %f611;
	fma.rn.f32 	%f612, %f567, %f89, %f89;
	add.f32 	%f613, %f88, %f612;
	sub.f32 	%f614, %f613, %f570;
	mul.f32 	%f615, %f86, %f90;
	fma.rn.f32 	%f616, %f615, 0fC1400000, %f614;
	mul.f32 	%f617, %f565, %f89;
	sub.f32 	%f618, %f617, %f88;
	add.f32 	%f619, %f570, %f618;
	mul.f32 	%f620, %f86, %f566;
	sub.f32 	%f621, %f619, %f620;
	fma.rn.f32 	%f622, %f621, %f123, %f616;
	mul.f32 	%f623, %f556, %f622;
	mul.f32 	%f624, %f623, 0f3E000000;
	mul.f32 	%f625, %f586, %f131;
	fma.rn.f32 	%f626, %f135, %f555, %f625;
	fma.rn.f32 	%f138, %f626, %f557, %f624;
	mul.f32 	%f627, %f542, %f525;
	sub.f32 	%f628, %f88, %f89;
	add.f32 	%f629, %f571, %f628;
	sub.f32 	%f630, %f629, %f570;
	mul.f32 	%f631, %f564, %f89;
	sub.f32 	%f632, %f631, %f89;
	sub.f32 	%f633, %f632, %f88;
	add.f32 	%f634, %f570, %f633;
	sub.f32 	%f635, %f634, %f620;
	fma.rn.f32 	%f636, %f635, %f110, %f630;
	mul.f32 	%f637, %f556, %f636;
	mul.f32 	%f638, %f637, 0f3F000000;
	mul.f32 	%f639, %f563, %f89;
	sub.f32 	%f640, %f87, %f615;
	fma.rn.f32 	%f641, %f640, 0f40000000, %f639;
	fma.rn.f32 	%f642, %f641, %f557, %f638;
	mul.f32 	%f643, %f627, %f642;
	mul.f32 	%f139, %f540, %f643;
	mul.f32 	%f644, %f542, %f527;
	fma.rn.f32 	%f645, %f621, %f110, %f628;
	mul.f32 	%f646, %f556, %f645;
	mul.f32 	%f647, %f563, %f600;
	mul.f32 	%f648, %f647, %f557;
	fma.rn.f32 	%f649, %f646, 0f3F000000, %f648;
	mul.f32 	%f650, %f644, %f649;
	mul.f32 	%f140, %f540, %f650;
	mul.f32 	%f651, %f527, %f525;
	fma.rn.f32 	%f652, %f635, %f110, %f628;
	mul.f32 	%f653, %f556, %f652;
	fma.rn.f32 	%f654, %f648, 0f40000000, %f653;
	mul.f32 	%f655, %f651, %f654;
	mul.f32 	%f656, %f131, %f655;
	mul.f32 	%f141, %f656, 0f3F000000;
	fma.rn.f32 	%f657, %f89, %f559, %f579;
	fma.rn.f32 	%f142, %f585, %f560, %f657;
	mul.f32 	%f658, %f557, %f622;
	mul.f32 	%f659, %f658, 0f3E000000;
	fma.rn.f32 	%f143, %f626, %f556, %f659;
	mul.f32 	%f660, %f647, %f556;
	mul.f32 	%f661, %f557, %f645;
	fma.rn.f32 	%f662, %f661, 0f3F000000, %f660;
	mul.f32 	%f663, %f627, %f662;
	mul.f32 	%f144, %f540, %f663;
	mul.f32 	%f664, %f557, %f636;
	mul.f32 	%f665, %f664, 0f3F000000;
	fma.rn.f32 	%f666, %f641, %f556, %f665;
	mul.f32 	%f667, %f644, %f666;
	mul.f32 	%f145, %f540, %f667;
	mul.f32 	%f668, %f557, %f652;
	fma.rn.f32 	%f669, %f660, 0f40000000, %f668;
	mul.f32 	%f670, %f651, %f669;
	mul.f32 	%f671, %f131, %f670;
	mul.f32 	%f146, %f671, 0f3F000000;
	add.f32 	%f672, %f568, %f135;
	mul.f32 	%f673, %f672, %f555;
	mul.f32 	%f674, %f131, %f673;
	fma.rn.f32 	%f675, %f131, %f673, %f674;
	fma.rn.f32 	%f676, %f88, %f558, %f675;
	fma.rn.f32 	%f147, %f89, %f132, %f676;
	sub.f32 	%f677, %f89, %f88;
	fma.rn.f32 	%f678, %f621, %f110, %f677;
	mul.f32 	%f679, %f525, %f678;
	neg.f32 	%f680, %f109;
	selp.f32 	%f681, %f680, %f109, %p63;
	mul.f32 	%f682, %f681, %f679;
	mul.f32 	%f148, %f682, 0f3E800000;
	mul.f32 	%f683, %f527, %f678;
	mul.f32 	%f684, %f681, %f683;
	mul.f32 	%f149, %f684, 0f3E800000;
	sub.f32 	%f685, %f677, %f571;
	add.f32 	%f686, %f570, %f685;
	fma.rn.f32 	%f687, %f621, %f110, %f686;
	mul.f32 	%f688, %f687, %f510;
	neg.f32 	%f689, %f131;
	mul.f32 	%f690, %f688, %f689;
	mul.f32 	%f150, %f690, 0f3E800000;
	mul.f32 	%f691, %f87, %f131;
	fma.rn.f32 	%f692, %f86, %f555, %f691;
	mul.f32 	%f693, %f86, %f561;
	sub.f32 	%f694, %f89, %f631;
	add.f32 	%f695, %f88, %f694;
	add.f32 	%f696, %f620, %f695;
	mul.f32 	%f697, %f696, %f555;
	fma.rn.f32 	%f698, %f131, %f697, %f693;
	mul.f32 	%f699, %f557, %f698;
	fma.rn.f32 	%f151, %f692, %f556, %f699;
	sub.f32 	%f700, %f695, %f569;
	sub.f32 	%f701, %f700, %f568;
	add.f32 	%f702, %f620, %f701;
	mul.f32 	%f703, %f86, %f563;
	fma.rn.f32 	%f704, %f703, 0f40800000, %f695;
	fma.rn.f32 	%f705, %f704, %f110, %f702;
	mul.f32 	%f706, %f705, %f510;
	mul.f32 	%f707, %f131, %f706;
	mul.f32 	%f152, %f707, 0f3E800000;
	sub.f32 	%f708, %f87, %f86;
	mul.f32 	%f709, %f708, %f556;
	fma.rn.f32 	%f710, %f635, %f110, %f702;
	mul.f32 	%f711, %f557, %f710;
	mul.f32 	%f712, %f711, 0f3F000000;
	sub.f32 	%f713, %f709, %f712;
	mul.f32 	%f714, %f644, %f713;
	neg.f32 	%f715, %f540;
	mul.f32 	%f153, %f714, %f715;
	mul.f32 	%f716, %f556, %f698;
	fma.rn.f32 	%f154, %f692, %f557, %f716;
	mul.f32 	%f717, %f556, %f710;
	mul.f32 	%f718, %f717, 0f3F000000;
	sub.f32 	%f719, %f86, %f87;
	fma.rn.f32 	%f720, %f719, %f557, %f718;
	mul.f32 	%f721, %f627, %f720;
	mul.f32 	%f155, %f540, %f721;
	mul.f32 	%f722, %f87, %f562;
	mul.f32 	%f723, %f555, %f722;
	mul.f32 	%f724, %f586, %f556;
	mul.f32 	%f725, %f555, %f724;
	mul.f32 	%f726, %f557, %f725;
	fma.rn.f32 	%f727, %f557, %f725, %f726;
	sub.f32 	%f728, %f723, %f727;
	fma.rn.f32 	%f156, %f598, 0f3D000000, %f728;
	sub.f32 	%f157, %f124, %f103;
	mul.f32 	%f729, %f157, 0f3F22F983;
	cvt.rni.s32.f32 	%r547, %f729;
	cvt.rn.f32.s32 	%f730, %r547;
	fma.rn.f32 	%f731, %f730, 0fBFC90FDA, %f157;
	fma.rn.f32 	%f732, %f730, 0fB3A22168, %f731;
	fma.rn.f32 	%f1282, %f730, 0fA7C234C5, %f732;
	abs.f32 	%f159, %f157;
	setp.ltu.f32 	%p66, %f159, 0f47CE4780;
	@%p66 bra 	$L__BB0_77;
	setp.neu.f32 	%p67, %f159, 0f7F800000;
	@%p67 bra 	$L__BB0_72;
	mov.f32 	%f735, 0f00000000;
	mul.rn.f32 	%f1282, %f157, %f735;
	mov.b32 	%r547, 0;
	bra.uni 	$L__BB0_77;
$L__BB0_72:
	mov.b32 	%r97, %f157;
	mov.b64 	%rd442, 0;
	mov.b32 	%r544, 0;
	mov.u64 	%rd440, __cudart_i2opi_f;
	shl.b32 	%r354, %r97, 8;
	or.b32  	%r355, %r354, -2147483648;
	mov.u64 	%rd441, %rd20;
$L__BB0_73:
	.pragma "nounroll";
	ld.global.nc.u32 	%r353, [%rd440];
	mad.wide.u32 	%rd319, %r353, %r355, %rd442;
	shr.u64 	%rd442, %rd319, 32;
	st.local.u32 	[%rd441], %rd319;
	add.s32 	%r544, %r544, 1;
	add.s64 	%rd441, %rd441, 4;
	add.s64 	%rd440, %rd440, 4;
	setp.ne.s32 	%p68, %r544, 6;
	@%p68 bra 	$L__BB0_73;
	shr.u32 	%r356, %r97, 23;
	st.local.u32 	[%rd20+24], %rd442;
	and.b32  	%r100, %r356, 31;
	and.b32  	%r357, %r356, 224;
	add.s32 	%r358, %r357, -128;
	shr.u32 	%r359, %r358, 5;
	mul.wide.u32 	%rd320, %r359, 4;
	sub.s64 	%rd70, %rd20, %rd320;
	ld.local.u32 	%r545, [%rd70+24];
	ld.local.u32 	%r546, [%rd70+20];
	setp.eq.s32 	%p69, %r100, 0;
	@%p69 bra 	$L__BB0_76;
	shf.l.wrap.b32 	%r545, %r546, %r545, %r100;
	ld.local.u32 	%r360, [%rd70+16];
	shf.l.wrap.b32 	%r546, %r360, %r546, %r100;
$L__BB0_76:
	shr.u32 	%r361, %r545, 30;
	shf.l.wrap.b32 	%r362, %r546, %r545, 2;
	shl.b32 	%r363, %r546, 2;
	shr.u32 	%r364, %r362, 31;
	add.s32 	%r365, %r364, %r361;
	neg.s32 	%r366, %r365;
	setp.lt.s32 	%p70, %r97, 0;
	selp.b32 	%r547, %r366, %r365, %p70;
	xor.b32  	%r367, %r362, %r97;
	shr.s32 	%r368, %r362, 31;
	xor.b32  	%r369, %r368, %r362;
	xor.b32  	%r370, %r368, %r363;
	cvt.u64.u32 	%rd321, %r369;
	shl.b64 	%rd322, %rd321, 32;
	cvt.u64.u32 	%rd323, %r370;
	or.b64  	%rd324, %rd322, %rd323;
	cvt.rn.f64.s64 	%fd13, %rd324;
	mul.f64 	%fd14, %fd13, 0d3BF921FB54442D19;
	cvt.rn.f32.f64 	%f733, %fd14;
	neg.f32 	%f734, %f733;
	setp.lt.s32 	%p71, %r367, 0;
	selp.f32 	%f1282, %f734, %f733, %p71;
$L__BB0_77:
	add.s32 	%r372, %r547, 1;
	mul.rn.f32 	%f736, %f1282, %f1282;
	and.b32  	%r373, %r547, 1;
	setp.eq.b32 	%p72, %r373, 1;
	selp.f32 	%f737, %f1282, 0f3F800000, %p72;
	fma.rn.f32 	%f738, %f736, %f737, 0f00000000;
	fma.rn.f32 	%f739, %f736, 0f37CBAC00, 0fBAB607ED;
	selp.f32 	%f740, 0fB94D4153, %f739, %p72;
	selp.f32 	%f741, 0f3C0885E4, 0f3D2AAABB, %p72;
	fma.rn.f32 	%f742, %f740, %f736, %f741;
	selp.f32 	%f743, 0fBE2AAAA8, 0fBEFFFFFF, %p72;
	fma.rn.f32 	%f744, %f742, %f736, %f743;
	fma.rn.f32 	%f745, %f744, %f738, %f737;
	and.b32  	%r374, %r372, 2;
	setp.eq.s32 	%p73, %r374, 0;
	mov.f32 	%f746, 0f00000000;
	sub.f32 	%f747, %f746, %f745;
	selp.f32 	%f748, %f745, %f747, %p73;
	add.f32 	%f749, %f130, %f130;
	sub.f32 	%f750, %f748, %f749;
	add.f32 	%f751, %f110, %f110;
	sub.f32 	%f163, %f750, %f751;
	add.f32 	%f752, %f91, %f111;
	add.f32 	%f164, %f752, %f752;
	mul.f32 	%f753, %f164, 0f3F22F983;
	cvt.rni.s32.f32 	%r551, %f753;
	cvt.rn.f32.s32 	%f754, %r551;
	fma.rn.f32 	%f755, %f754, 0fBFC90FDA, %f164;
	fma.rn.f32 	%f756, %f754, 0fB3A22168, %f755;
	fma.rn.f32 	%f1283, %f754, 0fA7C234C5, %f756;
	abs.f32 	%f166, %f164;
	setp.ltu.f32 	%p74, %f166, 0f47CE4780;
	@%p74 bra 	$L__BB0_85;
	setp.neu.f32 	%p75, %f166, 0f7F800000;
	@%p75 bra 	$L__BB0_80;
	mov.f32 	%f759, 0f00000000;
	mul.rn.f32 	%f1283, %f164, %f759;
	mov.b32 	%r551, 0;
	bra.uni 	$L__BB0_85;
$L__BB0_80:
	mov.b32 	%r110, %f164;
	mov.b64 	%rd445, 0;
	mov.b32 	%r548, 0;
	mov.u64 	%rd443, __cudart_i2opi_f;
	shl.b32 	%r377, %r110, 8;
	or.b32  	%r378, %r377, -2147483648;
	mov.u64 	%rd444, %rd20;
$L__BB0_81:
	.pragma "nounroll";
	ld.global.nc.u32 	%r376, [%rd443];
	mad.wide.u32 	%rd327, %r376, %r378, %rd445;
	shr.u64 	%rd445, %rd327, 32;
	st.local.u32 	[%rd444], %rd327;
	add.s32 	%r548, %r548, 1;
	add.s64 	%rd444, %rd444, 4;
	add.s64 	%rd443, %rd443, 4;
	setp.ne.s32 	%p76, %r548, 6;
	@%p76 bra 	$L__BB0_81;
	shr.u32 	%r379, %r110, 23;
	st.local.u32 	[%rd20+24], %rd445;
	and.b32  	%r113, %r379, 31;
	and.b32  	%r380, %r379, 224;
	add.s32 	%r381, %r380, -128;
	shr.u32 	%r382, %r381, 5;
	mul.wide.u32 	%rd328, %r382, 4;
	sub.s64 	%rd77, %rd20, %rd328;
	ld.local.u32 	%r549, [%rd77+24];
	ld.local.u32 	%r550, [%rd77+20];
	setp.eq.s32 	%p77, %r113, 0;
	@%p77 bra 	$L__BB0_84;
	shf.l.wrap.b32 	%r549, %r550, %r549, %r113;
	ld.local.u32 	%r383, [%rd77+16];
	shf.l.wrap.b32 	%r550, %r383, %r550, %r113;
$L__BB0_84:
	shr.u32 	%r384, %r549, 30;
	shf.l.wrap.b32 	%r385, %r550, %r549, 2;
	shl.b32 	%r386, %r550, 2;
	shr.u32 	%r387, %r385, 31;
	add.s32 	%r388, %r387, %r384;
	neg.s32 	%r389, %r388;
	setp.lt.s32 	%p78, %r110, 0;
	selp.b32 	%r551, %r389, %r388, %p78;
	xor.b32  	%r390, %r385, %r110;
	shr.s32 	%r391, %r385, 31;
	xor.b32  	%r392, %r391, %r385;
	xor.b32  	%r393, %r391, %r386;
	cvt.u64.u32 	%rd329, %r392;
	shl.b64 	%rd330, %rd329, 32;
	cvt.u64.u32 	%rd331, %r393;
	or.b64  	%rd332, %rd330, %rd331;
	cvt.rn.f64.s64 	%fd15, %rd332;
	mul.f64 	%fd16, %fd15, 0d3BF921FB54442D19;
	cvt.rn.f32.f64 	%f757, %fd16;
	neg.f32 	%f758, %f757;
	setp.lt.s32 	%p79, %r390, 0;
	selp.f32 	%f1283, %f758, %f757, %p79;
$L__BB0_85:
	add.s32 	%r395, %r551, 1;
	mul.rn.f32 	%f760, %f1283, %f1283;
	and.b32  	%r396, %r551, 1;
	setp.eq.b32 	%p80, %r396, 1;
	selp.f32 	%f761, %f1283, 0f3F800000, %p80;
	fma.rn.f32 	%f762, %f760, %f761, 0f00000000;
	fma.rn.f32 	%f763, %f760, 0f37CBAC00, 0fBAB607ED;
	selp.f32 	%f764, 0fB94D4153, %f763, %p80;
	selp.f32 	%f765, 0f3C0885E4, 0f3D2AAABB, %p80;
	fma.rn.f32 	%f766, %f764, %f760, %f765;
	selp.f32 	%f767, 0fBE2AAAA8, 0fBEFFFFFF, %p80;
	fma.rn.f32 	%f768, %f766, %f760, %f767;
	fma.rn.f32 	%f769, %f768, %f762, %f761;
	and.b32  	%r397, %r395, 2;
	setp.eq.s32 	%p81, %r397, 0;
	mov.f32 	%f770, 0f00000000;
	sub.f32 	%f771, %f770, %f769;
	selp.f32 	%f772, %f769, %f771, %p81;
	add.f32 	%f773, %f163, %f772;
	add.f32 	%f774, %f773, 0fC0C00000;
	mul.f32 	%f775, %f86, %f774;
	mul.f32 	%f776, %f131, %f775;
	fma.rn.f32 	%f777, %f776, 0fBE000000, %f156;
	add.f32 	%f778, %f136, %f777;
	mul.f32 	%f779, %f135, %f133;
	mul.f32 	%f780, %f132, %f779;
	fma.rn.f32 	%f781, %f780, 0fBF000000, %f778;
	mul.f32 	%f782, %f13, %f141;
	fma.rn.f32 	%f783, %f10, %f134, %f782;
	fma.rn.f32 	%f784, %f11, %f137, %f783;
	fma.rn.f32 	%f785, %f14, %f140, %f784;
	fma.rn.f32 	%f786, %f15, %f139, %f785;
	fma.rn.f32 	%f1284, %f12, %f138, %f786;
	mul.f32 	%f787, %f10, %f137;
	fma.rn.f32 	%f788, %f13, %f146, %f787;
	fma.rn.f32 	%f789, %f11, %f142, %f788;
	fma.rn.f32 	%f790, %f14, %f145, %f789;
	fma.rn.f32 	%f791, %f15, %f144, %f790;
	fma.rn.f32 	%f1287, %f12, %f143, %f791;
	mul.f32 	%f792, %f10, %f138;
	fma.rn.f32 	%f793, %f13, %f150, %f792;
	fma.rn.f32 	%f794, %f11, %f143, %f793;
	fma.rn.f32 	%f795, %f14, %f149, %f794;
	fma.rn.f32 	%f796, %f15, %f148, %f795;
	fma.rn.f32 	%f1289, %f12, %f147, %f796;
	mul.f32 	%f797, %f13, %f781;
	fma.rn.f32 	%f798, %f10, %f141, %f797;
	fma.rn.f32 	%f799, %f11, %f146, %f798;
	fma.rn.f32 	%f800, %f14, %f155, %f799;
	fma.rn.f32 	%f801, %f15, %f153, %f800;
	fma.rn.f32 	%f1285, %f12, %f150, %f801;
	mul.f32 	%f802, %f13, %f155;
	fma.rn.f32 	%f803, %f10, %f140, %f802;
	fma.rn.f32 	%f804, %f11, %f145, %f803;
	fma.rn.f32 	%f805, %f14, %f154, %f804;
	fma.rn.f32 	%f806, %f15, %f152, %f805;
	fma.rn.f32 	%f1286, %f12, %f149, %f806;
	mul.f32 	%f807, %f13, %f153;
	fma.rn.f32 	%f808, %f10, %f139, %f807;
	fma.rn.f32 	%f809, %f11, %f144, %f808;
	fma.rn.f32 	%f810, %f14, %f152, %f809;
	fma.rn.f32 	%f811, %f15, %f151, %f810;
	fma.rn.f32 	%f1288, %f12, %f148, %f811;
$L__BB0_86:
	setp.eq.s32 	%p83, %r155, 0;
	setp.ne.s32 	%p84, %r156, 0;
	or.pred  	%p85, %p83, %p84;
	@%p85 bra 	$L__BB0_88;
	mad.lo.s32 	%r398, %r518, 247, %r11;
	mul.wide.s32 	%rd336, %r398, 4;
	add.s64 	%rd337, %rd5, %rd336;
	ld.global.f32 	%f825, [%rd337];
	add.s64 	%rd338, %rd4, %rd336;
	ld.global.f32 	%f826, [%rd338];
	sub.f32 	%f827, %f1284, %f825;
	sub.f32 	%f828, %f1287, %f826;
	add.f32 	%f829, %f1289, %f825;
	add.f32 	%f830, %f829, %f826;
	add.s64 	%rd339, %rd3, %rd336;
	ld.global.f32 	%f831, [%rd339];
	sub.f32 	%f832, %f1285, %f831;
	add.s64 	%rd340, %rd2, %rd336;
	ld.global.f32 	%f833, [%rd340];
	sub.f32 	%f834, %f1286, %f833;
	add.s64 	%rd341, %rd1, %rd336;
	ld.global.f32 	%f835, [%rd341];
	sub.f32 	%f836, %f1288, %f835;
	ld.global.f32 	%f837, [%rd337+500];
	ld.global.f32 	%f838, [%rd338+500];
	sub.f32 	%f839, %f827, %f837;
	sub.f32 	%f840, %f828, %f838;
	add.f32 	%f841, %f830, %f837;
	add.f32 	%f842, %f841, %f838;
	ld.global.f32 	%f843, [%rd339+500];
	sub.f32 	%f844, %f832, %f843;
	ld.global.f32 	%f845, [%rd340+500];
	sub.f32 	%f846, %f834, %f845;
	ld.global.f32 	%f847, [%rd341+500];
	sub.f32 	%f848, %f836, %f847;
	ld.global.f32 	%f849, [%rd337+1000];
	ld.global.f32 	%f850, [%rd338+1000];
	sub.f32 	%f1284, %f839, %f849;
	sub.f32 	%f1287, %f840, %f850;
	add.f32 	%f851, %f842, %f849;
	add.f32 	%f1289, %f851, %f850;
	ld.global.f32 	%f852, [%rd339+1000];
	sub.f32 	%f1285, %f844, %f852;
	ld.global.f32 	%f853, [%rd340+1000];
	sub.f32 	%f1286, %f846, %f853;
	ld.global.f32 	%f854, [%rd341+1000];
	sub.f32 	%f1288, %f848, %f854;
$L__BB0_88:
	mul.f32 	%f856, %f5, %f9;
	mul.f32 	%f857, %f6, %f8;
	sub.f32 	%f858, %f856, %f857;
	mul.f32 	%f859, %f1, %f858;
	mul.f32 	%f860, %f2, %f9;
	mul.f32 	%f861, %f3, %f8;
	sub.f32 	%f862, %f860, %f861;
	mul.f32 	%f863, %f4, %f862;
	sub.f32 	%f864, %f859, %f863;
	mul.f32 	%f865, %f2, %f6;
	mul.f32 	%f866, %f3, %f5;
	sub.f32 	%f867, %f865, %f866;
	fma.rn.f32 	%f868, %f7, %f867, %f864;
	rcp.rn.f32 	%f194, %f868;
	setp.eq.s32 	%p86, %r159, 0;
	mov.f32 	%f1301, %f1285;
	mov.f32 	%f1304, %f1286;
	mov.f32 	%f1305, %f1288;
	@%p86 bra 	$L__BB0_106;
	ld.global.nc.f32 	%f195, [%rd21];
	ld.global.nc.f32 	%f196, [%rd21+4];
	ld.global.nc.f32 	%f197, [%rd21+8];
	mul.f32 	%f869, %f196, 0f3F22F983;
	cvt.rni.s32.f32 	%r555, %f869;
	cvt.rn.f32.s32 	%f870, %r555;
	fma.rn.f32 	%f871, %f870, 0fBFC90FDA, %f196;
	fma.rn.f32 	%f872, %f870, 0fB3A22168, %f871;
	fma.rn.f32 	%f1296, %f870, 0fA7C234C5, %f872;
	abs.f32 	%f199, %f196;
	setp.ltu.f32 	%p87, %f199, 0f47CE4780;
	@%p87 bra 	$L__BB0_97;
	setp.neu.f32 	%p88, %f199, 0f7F800000;
	@%p88 bra 	$L__BB0_92;
	mov.f32 	%f875, 0f00000000;
	mul.rn.f32 	%f1296, %f196, %f875;
	mov.b32 	%r555, 0;
	bra.uni 	$L__BB0_97;
$L__BB0_92:
	mov.b32 	%r123, %f196;
	shl.b32 	%r400, %r123, 8;
	or.b32  	%r124, %r400, -2147483648;
	mov.b64 	%rd448, 0;
	mov.b32 	%r552, 0;
	mov.u64 	%rd446, __cudart_i2opi_f;
	mov.u64 	%rd447, %rd20;
$L__BB0_93:
	.pragma "nounroll";
	ld.global.nc.u32 	%r401, [%rd446];
	mad.wide.u32 	%rd344, %r401, %r124, %rd448;
	shr.u64 	%rd448, %rd344, 32;
	st.local.u32 	[%rd447], %rd344;
	add.s32 	%r552, %r552, 1;
	add.s64 	%rd447, %rd447, 4;
	add.s64 	%rd446, %rd446, 4;
	setp.ne.s32 	%p89, %r552, 6;
	@%p89 bra 	$L__BB0_93;
	shr.u32 	%r402, %r123, 23;
	st.local.u32 	[%rd20+24], %rd448;
	and.b32  	%r127, %r402, 31;
	and.b32  	%r403, %r402, 224;
	add.s32 	%r404, %r403, -128;
	shr.u32 	%r405, %r404, 5;
	mul.wide.u32 	%rd345, %r405, 4;
	sub.s64 	%rd84, %rd20, %rd345;
	ld.local.u32 	%r553, [%rd84+24];
	ld.local.u32 	%r554, [%rd84+20];
	setp.eq.s32 	%p90, %r127, 0;
	@%p90 bra 	$L__BB0_96;
	shf.l.wrap.b32 	%r553, %r554, %r553, %r127;
	ld.local.u32 	%r406, [%rd84+16];
	shf.l.wrap.b32 	%r554, %r406, %r554, %r127;
$L__BB0_96:
	shr.u32 	%r407, %r553, 30;
	shf.l.wrap.b32 	%r408, %r554, %r553, 2;
	shl.b32 	%r409, %r554, 2;
	shr.u32 	%r410, %r408, 31;
	add.s32 	%r411, %r410, %r407;
	neg.s32 	%r412, %r411;
	setp.lt.s32 	%p91, %r123, 0;
	selp.b32 	%r555, %r412, %r411, %p91;
	xor.b32  	%r413, %r408, %r123;
	shr.s32 	%r414, %r408, 31;
	xor.b32  	%r415, %r414, %r408;
	xor.b32  	%r416, %r414, %r409;
	cvt.u64.u32 	%rd346, %r415;
	shl.b64 	%rd347, %rd346, 32;
	cvt.u64.u32 	%rd348, %r416;
	or.b64  	%rd349, %rd347, %rd348;
	cvt.rn.f64.s64 	%fd17, %rd349;
	mul.f64 	%fd18, %fd17, 0d3BF921FB54442D19;
	cvt.rn.f32.f64 	%f873, %fd18;
	neg.f32 	%f874, %f873;
	setp.lt.s32 	%p92, %r413, 0;
	selp.f32 	%f1296, %f874, %f873, %p92;
$L__BB0_97:
	mul.f32 	%f876, %f197, 0f3F22F983;
	cvt.rni.s32.f32 	%r559, %f876;
	cvt.rn.f32.s32 	%f877, %r559;
	fma.rn.f32 	%f878, %f877, 0fBFC90FDA, %f197;
	fma.rn.f32 	%f879, %f877, 0fB3A22168, %f878;
	fma.rn.f32 	%f1297, %f877, 0fA7C234C5, %f879;
	abs.f32 	%f204, %f197;
	setp.ltu.f32 	%p93, %f204, 0f47CE4780;
	@%p93 bra 	$L__BB0_105;
	setp.neu.f32 	%p94, %f204, 0f7F800000;
	@%p94 bra 	$L__BB0_100;
	mov.f32 	%f882, 0f00000000;
	mul.rn.f32 	%f1297, %f197, %f882;
	mov.b32 	%r559, 0;
	bra.uni 	$L__BB0_105;
$L__BB0_100:
	mov.b32 	%r137, %f197;
	shl.b32 	%r419, %r137, 8;
	or.b32  	%r138, %r419, -2147483648;
	mov.b64 	%rd451, 0;
	mov.b32 	%r556, 0;
	mov.u64 	%rd449, __cudart_i2opi_f;
	mov.u64 	%rd450, %rd20;
$L__BB0_101:
	.pragma "nounroll";
	ld.global.nc.u32 	%r420, [%rd449];
	mad.wide.u32 	%rd352, %r420, %r138, %rd451;
	shr.u64 	%rd451, %rd352, 32;
	st.local.u32 	[%rd450], %rd352;
	add.s32 	%r556, %r556, 1;
	add.s64 	%rd450, %rd450, 4;
	add.s64 	%rd449, %rd449, 4;
	setp.ne.s32 	%p95, %r556, 6;
	@%p95 bra 	$L__BB0_101;
	shr.u32 	%r421, %r137, 23;
	st.local.u32 	[%rd20+24], %rd451;
	and.b32  	%r141, %r421, 31;
	and.b32  	%r422, %r421, 224;
	add.s32 	%r423, %r422, -128;
	shr.u32 	%r424, %r423, 5;
	mul.wide.u32 	%rd353, %r424, 4;
	sub.s64 	%rd91, %rd20, %rd353;
	ld.local.u32 	%r557, [%rd91+24];
	ld.local.u32 	%r558, [%rd91+20];
	setp.eq.s32 	%p96, %r141, 0;
	@%p96 bra 	$L__BB0_104;
	shf.l.wrap.b32 	%r557, %r558, %r557, %r141;
	ld.local.u32 	%r425, [%rd91+16];
	shf.l.wrap.b32 	%r558, %r425, %r558, %r141;
$L__BB0_104:
	shr.u32 	%r426, %r557, 30;
	shf.l.wrap.b32 	%r427, %r558, %r557, 2;
	shl.b32 	%r428, %r558, 2;
	shr.u32 	%r429, %r427, 31;
	add.s32 	%r430, %r429, %r426;
	neg.s32 	%r431, %r430;
	setp.lt.s32 	%p97, %r137, 0;
	selp.b32 	%r559, %r431, %r430, %p97;
	xor.b32  	%r432, %r427, %r137;
	shr.s32 	%r433, %r427, 31;
	xor.b32  	%r434, %r433, %r427;
	xor.b32  	%r435, %r433, %r428;
	cvt.u64.u32 	%rd354, %r434;
	shl.b64 	%rd355, %rd354, 32;
	cvt.u64.u32 	%rd356, %r435;
	or.b64  	%rd357, %rd355, %rd356;
	cvt.rn.f64.s64 	%fd19, %rd357;
	mul.f64 	%fd20, %fd19, 0d3BF921FB54442D19;
	cvt.rn.f32.f64 	%f880, %fd20;
	neg.f32 	%f881, %f880;
	setp.lt.s32 	%p98, %r432, 0;
	selp.f32 	%f1297, %f881, %f880, %p98;
$L__BB0_105:
	mul.f32 	%f883, %f1296, %f1296;
	fma.rn.f32 	%f884, %f883, 0f37CBAC00, 0fBAB607ED;
	fma.rn.f32 	%f885, %f884, %f883, 0f3D2AAABB;
	fma.rn.f32 	%f886, %f885, %f883, 0fBEFFFFFF;
	fma.rn.f32 	%f887, %f886, %f883, 0f3F800000;
	fma.rn.f32 	%f888, %f883, 0fB94D4153, 0f3C0885E4;
	fma.rn.f32 	%f889, %f888, %f883, 0fBE2AAAA8;
	fma.rn.f32 	%f890, %f883, %f1296, 0f00000000;
	fma.rn.f32 	%f891, %f889, %f890, %f1296;
	and.b32  	%r437, %r555, 1;
	setp.eq.b32 	%p99, %r437, 1;
	selp.f32 	%f892, %f887, %f891, %p99;
	selp.f32 	%f893, %f891, %f887, %p99;
	neg.f32 	%f894, %f892;
	and.b32  	%r438, %r555, 2;
	setp.eq.s32 	%p100, %r438, 0;
	selp.f32 	%f895, %f892, %f894, %p100;
	neg.f32 	%f896, %f893;
	add.s32 	%r439, %r555, 1;
	and.b32  	%r440, %r439, 2;
	setp.eq.s32 	%p101, %r440, 0;
	selp.f32 	%f897, %f893, %f896, %p101;
	setp.lt.f32 	%p102, %f195, 0f3783AB2B;
	selp.f32 	%f898, 0f3783AB2B, %f195, %p102;
	mul.f32 	%f899, %f1297, %f1297;
	fma.rn.f32 	%f900, %f899, 0f37CBAC00, 0fBAB607ED;
	fma.rn.f32 	%f901, %f900, %f899, 0f3D2AAABB;
	fma.rn.f32 	%f902, %f901, %f899, 0fBEFFFFFF;
	fma.rn.f32 	%f903, %f902, %f899, 0f3F800000;
	fma.rn.f32 	%f904, %f899, %f1297, 0f00000000;
	fma.rn.f32 	%f905, %f899, 0fB94D4153, 0f3C0885E4;
	fma.rn.f32 	%f906, %f905, %f899, 0fBE2AAAA8;
	fma.rn.f32 	%f907, %f906, %f904, %f1297;
	and.b32  	%r441, %r559, 1;
	setp.eq.b32 	%p103, %r441, 1;
	selp.f32 	%f908, %f903, %f907, %p103;
	selp.f32 	%f909, %f907, %f903, %p103;
	and.b32  	%r442, %r559, 2;
	setp.eq.s32 	%p104, %r442, 0;
	neg.f32 	%f910, %f908;
	selp.f32 	%f911, %f908, %f910, %p104;
	add.s32 	%r443, %r559, 1;
	and.b32  	%r444, %r443, 2;
	setp.eq.s32 	%p105, %r444, 0;
	neg.f32 	%f912, %f909;
	selp.f32 	%f913, %f909, %f912, %p105;
	mul.f32 	%f914, %f898, 0f45C71800;
	mul.f32 	%f915, %f914, 0f41200000;
	cvt.rni.f32.f32 	%f916, %f915;
	add.f32 	%f917, %f916, 0fBF800000;
	cvt.rzi.s32.f32 	%r445, %f917;
	max.s32 	%r446, %r445, 0;
	cvta.to.global.u64 	%rd358, %rd148;
	mul.wide.u32 	%rd359, %r446, 4;
	add.s64 	%rd360, %rd358, %rd359;
	ld.global.nc.f32 	%f918, [%rd360];
	cvta.to.global.u64 	%rd361, %rd149;
	add.s64 	%rd362, %rd361, %rd359;
	ld.global.nc.f32 	%f919, [%rd362];
	cvta.to.global.u64 	%rd363, %rd150;
	add.s64 	%rd364, %rd363, %rd359;
	ld.global.nc.f32 	%f920, [%rd364];
	mul.f32 	%f921, %f895, %f918;
	mul.f32 	%f922, %f921, %f913;
	mul.f32 	%f923, %f921, %f911;
	mul.f32 	%f924, %f897, %f918;
	div.rn.f32 	%f925, %f918, %f898;
	sub.f32 	%f926, %f919, %f925;
	mul.f32 	%f927, %f897, %f897;
	mul.f32 	%f928, %f895, %f895;
	mul.f32 	%f929, %f913, %f913;
	mul.f32 	%f930, %f911, %f911;
	fma.rn.f32 	%f931, %f927, %f929, %f930;
	mul.f32 	%f932, %f925, %f931;
	mul.f32 	%f933, %f919, %f929;
	fma.rn.f32 	%f934, %f928, %f933, %f932;
	fma.rn.f32 	%f935, %f927, %f930, %f929;
	mul.f32 	%f936, %f925, %f935;
	mul.f32 	%f937, %f919, %f930;
	fma.rn.f32 	%f938, %f928, %f937, %f936;
	mul.f32 	%f939, %f928, %f925;
	fma.rn.f32 	%f940, %f927, %f919, %f939;
	mul.f32 	%f941, %f926, %f913;
	mul.f32 	%f942, %f911, %f941;
	mul.f32 	%f943, %f928, %f942;
	mul.f32 	%f944, %f897, %f913;
	mul.f32 	%f945, %f926, %f944;
	mul.f32 	%f946, %f895, %f945;
	mul.f32 	%f947, %f897, %f926;
	mul.f32 	%f948, %f947, %f911;
	mul.f32 	%f949, %f895, %f948;
	shl.b32 	%r447, %r2, 2;
	mov.u32 	%r448, _ZZ32crust_mantle_impl_kernel_adjointiPKiS0_S0_iifiPKfPfS2_S2_S2_S2_S2_S2_S2_S2_S2_S2_S2_S2_S2_S2_S2_S2_S2_S2_S2_iS3_S3_S3_S3_S3_S3_iiiS2_S2_S3_S3_S3_S3_S3_S2_S2_S2_iS2_S2_S2_S2_S2_S2_S2_S2_S2_S2_S2_S2_S2_S2_S2_S2_S2_S2_S2_S2_S2_iS2_S2_S2_S2_S2_iE12s_dummyx_loc;
	add.s32 	%r449, %r448, %r447;
	ld.shared.f32 	%f950, [%r449];
	mul.f32 	%f951, %f920, %f950;
	mov.u32 	%r450, _ZZ32crust_mantle_impl_kernel_adjointiPKiS0_S0_iifiPKfPfS2_S2_S2_S2_S2_S2_S2_S2_S2_S2_S2_S2_S2_S2_S2_S2_S2_S2_S2_iS3_S3_S3_S3_S3_S3_iiiS2_S2_S3_S3_S3_S3_S3_S2_S2_S2_iS2_S2_S2_S2_S2_S2_S2_S2_S2_S2_S2_S2_S2_S2_S2_S2_S2_S2_S2_S2_S2_iS2_S2_S2_S2_S2_iE12s_dummyy_loc;
	add.s32 	%r451, %r450, %r447;
	ld.shared.f32 	%f952, [%r451];
	mul.f32 	%f953, %f920, %f952;
	mov.u32 	%r452, _ZZ32crust_mantle_impl_kernel_adjointiPKiS0_S0_iifiPKfPfS2_S2_S2_S2_S2_S2_S2_S2_S2_S2_S2_S2_S2_S2_S2_S2_S2_S2_S2_iS3_S3_S3_S3_S3_S3_iiiS2_S2_S3_S3_S3_S3_S3_S2_S2_S2_iS2_S2_S2_S2_S2_S2_S2_S2_S2_S2_S2_S2_S2_S2_S2_S2_S2_S2_S2_S2_S2_iS2_S2_S2_S2_S2_iE12s_dummyz_loc;
	add.s32 	%r453, %r452, %r447;
	ld.shared.f32 	%f954, [%r453];
	mul.f32 	%f955, %f920, %f954;
	fma.rn.f32 	%f956, %f953, %f923, %f1284;
	fma.rn.f32 	%f1284, %f924, %f955, %f956;
	fma.rn.f32 	%f957, %f951, %f922, %f1287;
	fma.rn.f32 	%f1287, %f924, %f955, %f957;
	fma.rn.f32 	%f958, %f951, %f922, %f1289;
	fma.rn.f32 	%f1289, %f953, %f923, %f958;
	mul.f32 	%f959, %f951, %f923;
	sub.f32 	%f211, %f1285, %f959;
	mul.f32 	%f960, %f953, %f922;
	sub.f32 	%f1301, %f1285, %f960;
	mul.f32 	%f961, %f924, %f951;
	sub.f32 	%f213, %f1286, %f961;
	mul.f32 	%f962, %f955, %f922;
	sub.f32 	%f1304, %f1286, %f962;
	mul.f32 	%f963, %f924, %f953;
	sub.f32 	%f215, %f1288, %f963;
	mul.f32 	%f964, %f955, %f923;
	sub.f32 	%f1305, %f1288, %f964;
	cvta.to.global.u64 	%rd365, %rd151;
	mul.wide.u32 	%rd366, %r2, 4;
	add.s64 	%rd367, %rd365, %rd366;
	ld.global.nc.f32 	%f965, [%rd367];
	mul.f32 	%f966, %f194, %f965;
	mul.f32 	%f967, %f951, %f934;
	fma.rn.f32 	%f968, %f953, %f943, %f967;
	fma.rn.f32 	%f969, %f955, %f946, %f968;
	mul.f32 	%f1310, %f966, %f969;
	mul.f32 	%f970, %f953, %f938;
	fma.rn.f32 	%f971, %f951, %f943, %f970;
	fma.rn.f32 	%f972, %f955, %f949, %f971;
	mul.f32 	%f1311, %f966, %f972;
	mul.f32 	%f973, %f951, %f946;
	fma.rn.f32 	%f974, %f953, %f949, %f973;
	fma.rn.f32 	%f975, %f940, %f955, %f974;
	mul.f32 	%f1312, %f966, %f975;
	mov.f32 	%f1285, %f211;
	mov.f32 	%f1286, %f213;
	mov.f32 	%f1288, %f215;
$L__BB0_106:
	mul.f32 	%f976, %f4, %f1301;
	fma.rn.f32 	%f977, %f1, %f1284, %f976;
	fma.rn.f32 	%f978, %f7, %f1304, %f977;
	mul.f32 	%f979, %f194, %f978;
	shl.b32 	%r454, %r2, 2;
	mov.u32 	%r455, _ZZ32crust_mantle_impl_kernel_adjointiPKiS0_S0_iifiPKfPfS2_S2_S2_S2_S2_S2_S2_S2_S2_S2_S2_S2_S2_S2_S2_S2_S2_S2_S2_iS3_S3_S3_S3_S3_S3_iiiS2_S2_S3_S3_S3_S3_S3_S2_S2_S2_iS2_S2_S2_S2_S2_S2_S2_S2_S2_S2_S2_S2_S2_S2_S2_S2_S2_S2_S2_S2_S2_iS2_S2_S2_S2_S2_iE8s_tempx1;
	add.s32 	%r456, %r455, %r454;
	st.shared.f32 	[%r456], %f979;
	mul.f32 	%f980, %f4, %f1287;
	fma.rn.f32 	%f981, %f1, %f1285, %f980;
	fma.rn.f32 	%f982, %f7, %f1305, %f981;
	mul.f32 	%f983, %f194, %f982;
	mov.u32 	%r457, _ZZ32crust_mantle_impl_kernel_adjointiPKiS0_S0_iifiPKfPfS2_S2_S2_S2_S2_S2_S2_S2_S2_S2_S2_S2_S2_S2_S2_S2_S2_S2_S2_iS3_S3_S3_S3_S3_S3_iiiS2_S2_S3_S3_S3_S3_S3_S2_S2_S2_iS2_S2_S2_S2_S2_S2_S2_S2_S2_S2_S2_S2_S2_S2_S2_S2_S2_S2_S2_S2_S2_iS2_S2_S2_S2_S2_iE8s_tempy1;
	add.s32 	%r458, %r457, %r454;
	st.shared.f32 	[%r458], %f983;
	mul.f32 	%f984, %f4, %f1288;
	fma.rn.f32 	%f985, %f1, %f1286, %f984;
	fma.rn.f32 	%f986, %f7, %f1289, %f985;
	mul.f32 	%f987, %f194, %f986;
	mov.u32 	%r459, _ZZ32crust_mantle_impl_kernel_adjointiPKiS0_S0_iifiPKfPfS2_S2_S2_S2_S2_S2_S2_S2_S2_S2_S2_S2_S2_S2_S2_S2_S2_S2_S2_iS3_S3_S3_S3_S3_S3_iiiS2_S2_S3_S3_S3_S3_S3_S2_S2_S2_iS2_S2_S2_S2_S2_S2_S2_S2_S2_S2_S2_S2_S2_S2_S2_S2_S2_S2_S2_S2_S2_iS2_S2_S2_S2_S2_iE8s_tempz1;
	add.s32 	%r460, %r459, %r454;
	st.shared.f32 	[%r460], %f987;
	mul.f32 	%f988, %f5, %f1301;
	fma.rn.f32 	%f989, %f2, %f1284, %f988;
	fma.rn.f32 	%f990, %f8, %f1304, %f989;
	mul.f32 	%f991, %f194, %f990;
	mov.u32 	%r461, _ZZ32crust_mantle_impl_kernel_adjointiPKiS0_S0_iifiPKfPfS2_S2_S2_S2_S2_S2_S2_S2_S2_S2_S2_S2_S2_S2_S2_S2_S2_S2_S2_iS3_S3_S3_S3_S3_S3_iiiS2_S2_S3_S3_S3_S3_S3_S2_S2_S2_iS2_S2_S2_S2_S2_S2_S2_S2_S2_S2_S2_S2_S2_S2_S2_S2_S2_S2_S2_S2_S2_iS2_S2_S2_S2_S2_iE8s_tempx2;
	add.s32 	%r462, %r461, %r454;
	st.shared.f32 	[%r462], %f991;
	mul.f32 	%f992, %f5, %f1287;
	fma.rn.f32 	%f993, %f2, %f1285, %f992;
	fma.rn.f32 	%f994, %f8, %f1305, %f993;
	mul.f32 	%f995, %f194, %f994;
	mov.u32 	%r463, _ZZ32crust_mantle_impl_kernel_adjointiPKiS0_S0_iifiPKfPfS2_S2_S2_S2_S2_S2_S2_S2_S2_S2_S2_S2_S2_S2_S2_S2_S2_S2_S2_iS3_S3_S3_S3_S3_S3_iiiS2_S2_S3_S3_S3_S3_S3_S2_S2_S2_iS2_S2_S2_S2_S2_S2_S2_S2_S2_S2_S2_S2_S2_S2_S2_S2_S2_S2_S2_S2_S2_iS2_S2_S2_S2_S2_iE8s_tempy2;
	add.s32 	%r464, %r463, %r454;
	st.shared.f32 	[%r464], %f995;
	mul.f32 	%f996, %f5, %f1288;
	fma.rn.f32 	%f997, %f2, %f1286, %f996;
	fma.rn.f32 	%f998, %f8, %f1289, %f997;
	mul.f32 	%f999, %f194, %f998;
	mov.u32 	%r465, _ZZ32crust_mantle_impl_kernel_adjointiPKiS0_S0_iifiPKfPfS2_S2_S2_S2_S2_S2_S2_S2_S2_S2_S2_S2_S2_S2_S2_S2_S2_S2_S2_iS3_S3_S3_S3_S3_S3_iiiS2_S2_S3_S3_S3_S3_S3_S2_S2_S2_iS2_S2_S2_S2_S2_S2_S2_S2_S2_S2_S2_S2_S2_S2_S2_S2_S2_S2_S2_S2_S2_iS2_S2_S2_S2_S2_iE8s_tempz2;
	add.s32 	%r466, %r465, %r454;
	st.shared.f32 	[%r466], %f999;
	mul.f32 	%f1000, %f6, %f1301;
	fma.rn.f32 	%f1001, %f3, %f1284, %f1000;
	fma.rn.f32 	%f1002, %f9, %f1304, %f1001;
	mul.f32 	%f1003, %f194, %f1002;
	mov.u32 	%r467, _ZZ32crust_mantle_impl_kernel_adjointiPKiS0_S0_iifiPKfPfS2_S2_S2_S2_S2_S2_S2_S2_S2_S2_S2_S2_S2_S2_S2_S2_S2_S2_S2_iS3_S3_S3_S3_S3_S3_iiiS2_S2_S3_S3_S3_S3_S3_S2_S2_S2_iS2_S2_S2_S2_S2_S2_S2_S2_S2_S2_S2_S2_S2_S2_S2_S2_S2_S2_S2_S2_S2_iS2_S2_S2_S2_S2_iE8s_tempx3;
	add.s32 	%r468, %r467, %r454;
	st.shared.f32 	[%r468], %f1003;
	mul.f32 	%f1004, %f6, %f1287;
	fma.rn.f32 	%f1005, %f3, %f1285, %f1004;
	fma.rn.f32 	%f1006, %f9, %f1305, %f1005;
	mul.f32 	%f1007, %f194, %f1006;
	mov.u32 	%r469, _ZZ32crust_mantle_impl_kernel_adjointiPKiS0_S0_iifiPKfPfS2_S2_S2_S2_S2_S2_S2_S2_S2_S2_S2_S2_S2_S2_S2_S2_S2_S2_S2_iS3_S3_S3_S3_S3_S3_iiiS2_S2_S3_S3_S3_S3_S3_S2_S2_S2_iS2_S2_S2_S2_S2_S2_S2_S2_S2_S2_S2_S2_S2_S2_S2_S2_S2_S2_S2_S2_S2_iS2_S2_S2_S2_S2_iE8s_tempy3;
	add.s32 	%r470, %r469, %r454;
	st.shared.f32 	[%r470], %f1007;
	mul.f32 	%f1008, %f6, %f1288;
	fma.rn.f32 	%f1009, %f3, %f1286, %f1008;
	fma.rn.f32 	%f1010, %f9, %f1289, %f1009;
	mul.f32 	%f1011, %f194, %f1010;
	mov.u32 	%r471, _ZZ32crust_mantle_impl_kernel_adjointiPKiS0_S0_iifiPKfPfS2_S2_S2_S2_S2_S2_S2_S2_S2_S2_S2_S2_S2_S2_S2_S2_S2_S2_S2_iS3_S3_S3_S3_S3_S3_iiiS2_S2_S3_S3_S3_S3_S3_S2_S2_S2_iS2_S2_S2_S2_S2_S2_S2_S2_S2_S2_S2_S2_S2_S2_S2_S2_S2_S2_S2_S2_S2_iS2_S2_S2_S2_S2_iE8s_tempz3;
	add.s32 	%r472, %r471, %r454;
	st.shared.f32 	[%r472], %f1011;
$L__BB0_107:
	setp.gt.u32 	%p106, %r2, 124;
	bar.sync 	0;
	@%p106 bra 	$L__BB0_127;
	ld.param.u64 	%rd402, [_Z32crust_mantle_impl_kernel_adjointiPKiS0_S0_iifiPKfPfS2_S2_S2_S2_S2_S2_S2_S2_S2_S2_S2_S2_S2_S2_S2_S2_S2_S2_S2_iS3_S3_S3_S3_S3_S3_iiiS2_S2_S3_S3_S3_S3_S3_S2_S2_S2_iS2_S2_S2_S2_S2_S2_S2_S2_S2_S2_S2_S2_S2_S2_S2_S2_S2_S2_S2_S2_S2_iS2_S2_S2_S2_S2_i_param_23];
	ld.param.u64 	%rd401, [_Z32crust_mantle_impl_kernel_adjointiPKiS0_S0_iifiPKfPfS2_S2_S2_S2_S2_S2_S2_S2_S2_S2_S2_S2_S2_S2_S2_S2_S2_S2_S2_iS3_S3_S3_S3_S3_S3_iiiS2_S2_S3_S3_S3_S3_S3_S2_S2_S2_iS2_S2_S2_S2_S2_S2_S2_S2_S2_S2_S2_S2_S2_S2_S2_S2_S2_S2_S2_S2_S2_iS2_S2_S2_S2_S2_i_param_22];
	ld.param.u64 	%rd400, [_Z32crust_mantle_impl_kernel_adjointiPKiS0_S0_iifiPKfPfS2_S2_S2_S2_S2_S2_S2_S2_S2_S2_S2_S2_S2_S2_S2_S2_S2_S2_S2_iS3_S3_S3_S3_S3_S3_iiiS2_S2_S3_S3_S3_S3_S3_S2_S2_S2_iS2_S2_S2_S2_S2_S2_S2_S2_S2_S2_S2_S2_S2_S2_S2_S2_S2_S2_S2_S2_S2_iS2_S2_S2_S2_S2_i_param_21];
	mul.lo.s32 	%r473, %r8, 25;
	mul.lo.s32 	%r474, %r9, 5;
	add.s32 	%r475, %r474, %r473;
	add.s32 	%r476, %r10, %r473;
	add.s32 	%r477, %r10, %r474;
	mul.lo.s32 	%r478, %r8, 5;
	mov.u32 	%r479, _ZZ32crust_mantle_impl_kernel_adjointiPKiS0_S0_iifiPKfPfS2_S2_S2_S2_S2_S2_S2_S2_S2_S2_S2_S2_S2_S2_S2_S2_S2_S2_S2_iS3_S3_S3_S3_S3_S3_iiiS2_S2_S3_S3_S3_S3_S3_S2_S2_S2_iS2_S2_S2_S2_S2_S2_S2_S2_S2_S2_S2_S2_S2_S2_S2_S2_S2_S2_S2_S2_S2_iS2_S2_S2_S2_S2_iE16sh_hprimewgll_xx;
	mad.lo.s32 	%r480, %r10, 20, %r479;
	ld.shared.f32 	%f1012, [%r480];
	shl.b32 	%r481, %r475, 2;
	mov.u32 	%r482, _ZZ32crust_mantle_impl_kernel_adjointiPKiS0_S0_iifiPKfPfS2_S2_S2_S2_S2_S2_S2_S2_S2_S2_S2_S2_S2_S2_S2_S2_S2_S2_S2_iS3_S3_S3_S3_S3_S3_iiiS2_S2_S3_S3_S3_S3_S3_S2_S2_S2_iS2_S2_S2_S2_S2_S2_S2_S2_S2_S2_S2_S2_S2_S2_S2_S2_S2_S2_S2_S2_S2_iS2_S2_S2_S2_S2_iE8s_tempx1;
	add.s32 	%r483, %r482, %r481;
	ld.shared.f32 	%f1013, [%r483];
	fma.rn.f32 	%f1014, %f1012, %f1013, 0f00000000;
	mov.u32 	%r484, _ZZ32crust_mantle_impl_kernel_adjointiPKiS0_S0_iifiPKfPfS2_S2_S2_S2_S2_S2_S2_S2_S2_S2_S2_S2_S2_S2_S2_S2_S2_S2_S2_iS3_S3_S3_S3_S3_S3_iiiS2_S2_S3_S3_S3_S3_S3_S2_S2_S2_iS2_S2_S2_S2_S2_S2_S2_S2_S2_S2_S2_S2_S2_S2_S2_S2_S2_S2_S2_S2_S2_iS2_S2_S2_S2_S2_iE8s_tempy1;
	add.s32 	%r485, %r484, %r481;
	ld.shared.f32 	%f1015, [%r485];
	fma.rn.f32 	%f1016, %f1012, %f1015, 0f00000000;
	mov.u32 	%r486, _ZZ32crust_mantle_impl_kernel_adjointiPKiS0_S0_iifiPKfPfS2_S2_S2_S2_S2_S2_S2_S2_S2_S2_S2_S2_S2_S2_S2_S2_S2_S2_S2_iS3_S3_S3_S3_S3_S3_iiiS2_S2_S3_S3_S3_S3_S3_S2_S2_S2_iS2_S2_S2_S2_S2_S2_S2_S2_S2_S2_S2_S2_S2_S2_S2_S2_S2_S2_S2_S2_S2_iS2_S2_S2_S2_S2_iE8s_tempz1;
	add.s32 	%r487, %r486, %r481;
	ld.shared.f32 	%f1017, [%r487];
	fma.rn.f32 	%f1018, %f1012, %f1017, 0f00000000;
	shl.b32 	%r488, %r474, 2;
	add.s32 	%r489, %r479, %r488;
	ld.shared.f32 	%f1019, [%r489];
	shl.b32 	%r490, %r476, 2;
	mov.u32 	%r491, _ZZ32crust_mantle_impl_kernel_adjointiPKiS0_S0_iifiPKfPfS2_S2_S2_S2_S2_S2_S2_S2_S2_S2_S2_S2_S2_S2_S2_S2_S2_S2_S2_iS3_S3_S3_S3_S3_S3_iiiS2_S2_S3_S3_S3_S3_S3_S2_S2_S2_iS2_S2_S2_S2_S2_S2_S2_S2_S2_S2_S2_S2_S2_S2_S2_S2_S2_S2_S2_S2_S2_iS2_S2_S2_S2_S2_iE8s_tempx2;
	add.s32 	%r492, %r491, %r490;
	ld.shared.f32 	%f1020, [%r492];
	fma.rn.f32 	%f1021, %f1019, %f1020, 0f00000000;
	mov.u32 	%r493, _ZZ32crust_mantle_impl_kernel_adjointiPKiS0_S0_iifiPKfPfS2_S2_S2_S2_S2_S2_S2_S2_S2_S2_S2_S2_S2_S2_S2_S2_S2_S2_S2_iS3_S3_S3_S3_S3_S3_iiiS2_S2_S3_S3_S3_S3_S3_S2_S2_S2_iS2_S2_S2_S2_S2_S2_S2_S2_S2_S2_S2_S2_S2_S2_S2_S2_S2_S2_S2_S2_S2_iS2_S2_S2_S2_S2_iE8s_tempy2;
	add.s32 	%r494, %r493, %r490;
	ld.shared.f32 	%f1022, [%r494];
	fma.rn.f32 	%f1023, %f1019, %f1022, 0f00000000;
	mov.u32 	%r495, _ZZ32crust_mantle_impl_kernel_adjointiPKiS0_S0_iifiPKfPfS2_S2_S2_S2_S2_S2_S2_S2_S2_S2_S2_S2_S2_S2_S2_S2_S2_S2_S2_iS3_S3_S3_S3_S3_S3_iiiS2_S2_S3_S3_S3_S3_S3_S2_S2_S2_iS2_S2_S2_S2_S2_S2_S2_S2_S2_S2_S2_S2_S2_S2_S2_S2_S2_S2_S2_S2_S2_iS2_S2_S2_S2_S2_iE8s_tempz2;
	add.s32 	%r496, %r495, %r490;
	ld.shared.f32 	%f1024, [%r496];
	fma.rn.f32 	%f1025, %f1019, %f1024, 0f00000000;
	shl.b32 	%r497, %r478, 2;
	add.s32 	%r498, %r479, %r497;
	ld.shared.f32 	%f1026, [%r498];
	shl.b32 	%r499, %r477, 2;
	mov.u32 	%r500, _ZZ32crust_mantle_impl_kernel_adjointiPKiS0_S0_iifiPKfPfS2_S2_S2_S2_S2_S2_S2_S2_S2_S2_S2_S2_S2_S2_S2_S2_S2_S2_S2_iS3_S3_S3_S3_S3_S3_iiiS2_S2_S3_S3_S3_S3_S3_S2_S2_S2_iS2_S2_S2_S2_S2_S2_S2_S2_S2_S2_S2_S2_S2_S2_S2_S2_S2_S2_S2_S2_S2_iS2_S2_S2_S2_S2_iE8s_tempx3;
	add.s32 	%r501, %r500, %r499;
	ld.shared.f32 	%f1027, [%r501];
	fma.rn.f32 	%f1028, %f1026, %f1027, 0f00000000;
	mov.u32 	%r502, _ZZ32crust_mantle_impl_kernel_adjointiPKiS0_S0_iifiPKfPfS2_S2_S2_S2_S2_S2_S2_S2_S2_S2_S2_S2_S2_S2_S2_S2_S2_S2_S2_iS3_S3_S3_S3_S3_S3_iiiS2_S2_S3_S3_S3_S3_S3_S2_S2_S2_iS2_S2_S2_S2_S2_S2_S2_S2_S2_S2_S2_S2_S2_S2_S2_S2_S2_S2_S2_S2_S2_iS2_S2_S2_S2_S2_iE8s_tempy3;
	add.s32 	%r503, %r502, %r499;
	ld.shared.f32 	%f1029, [%r503];
	fma.rn.f32 	%f1030, %f1026, %f1029, 0f00000000;
	mov.u32 	%r504, _ZZ32crust_mantle_impl_kernel_adjointiPKiS0_S0_iifiPKfPfS2_S2_S2_S2_S2_S2_S2_S2_S2_S2_S2_S2_S2_S2_S2_S2_S2_S2_S2_iS3_S3_S3_S3_S3_S3_iiiS2_S2_S3_S3_S3_S3_S3_S2_S2_S2_iS2_S2_S2_S2_S2_S2_S2_S2_S2_S2_S2_S2_S2_S2_S2_S2_S2_S2_S2_S2_S2_iS2_S2_S2_S2_S2_iE8s_tempz3;
	add.s32 	%r505, %r504, %r499;
	ld.shared.f32 	%f1031, [%r505];
	fma.rn.f32 	%f1032, %f1026, %f1031, 0f00000000;
	ld.shared.f32 	%f1033, [%r480+4];
	ld.shared.f32 	%f1034, [%r483+4];
	fma.rn.f32 	%f1035, %f1033, %f1034, %f1014;
	ld.shared.f32 	%f1036, [%r485+4];
	fma.rn.f32 	%f1037, %f1033, %f1036, %f1016;
	ld.shared.f32 	%f1038, [%r487+4];
	fma.rn.f32 	%f1039, %f1033, %f1038, %f1018;
	ld.shared.f32 	%f1040, [%r489+4];
	ld.shared.f32 	%f1041, [%r492+20];
	fma.rn.f32 	%f1042, %f1040, %f1041, %f1021;
	ld.shared.f32 	%f1043, [%r494+20];
	fma.rn.f32 	%f1044, %f1040, %f1043, %f1023;
	ld.shared.f32 	%f1045, [%r496+20];
	fma.rn.f32 	%f1046, %f1040, %f1045, %f1025;
	ld.shared.f32 	%f1047, [%r498+4];
	ld.shared.f32 	%f1048, [%r501+100];
	fma.rn.f32 	%f1049, %f1047, %f1048, %f1028;
	ld.shared.f32 	%f1050, [%r503+100];
	fma.rn.f32 	%f1051, %f1047, %f1050, %f1030;
	ld.shared.f32 	%f1052, [%r505+100];
	fma.rn.f32 	%f1053, %f1047, %f1052, %f1032;
	ld.shared.f32 	%f1054, [%r480+8];
	ld.shared.f32 	%f1055, [%r483+8];
	fma.rn.f32 	%f1056, %f1054, %f1055, %f1035;
	ld.shared.f32 	%f1057, [%r485+8];
	fma.rn.f32 	%f1058, %f1054, %f1057, %f1037;
	ld.shared.f32 	%f1059, [%r487+8];
	fma.rn.f32 	%f1060, %f1054, %f1059, %f1039;
	ld.shared.f32 	%f1061, [%r489+8];
	ld.shared.f32 	%f1062, [%r492+40];
	fma.rn.f32 	%f1063, %f1061, %f1062, %f1042;
	ld.shared.f32 	%f1064, [%r494+40];
	fma.rn.f32 	%f1065, %f1061, %f1064, %f1044;
	ld.shared.f32 	%f1066, [%r496+40];
	fma.rn.f32 	%f1067, %f1061, %f1066, %f1046;
	ld.shared.f32 	%f1068, [%r498+8];
	ld.shared.f32 	%f1069, [%r501+200];
	fma.rn.f32 	%f1070, %f1068, %f1069, %f1049;
	ld.shared.f32 	%f1071, [%r503+200];
	fma.rn.f32 	%f1072, %f1068, %f1071, %f1051;
	ld.shared.f32 	%f1073, [%r505+200];
	fma.rn.f32 	%f1074, %f1068, %f1073, %f1053;
	ld.shared.f32 	%f1075, [%r480+12];
	ld.shared.f32 	%f1076, [%r483+12];
	fma.rn.f32 	%f1077, %f1075, %f1076, %f1056;
	ld.shared.f32 	%f1078, [%r485+12];
	fma.rn.f32 	%f1079, %f1075, %f1078, %f1058;
	ld.shared.f32 	%f1080, [%r487+12];
	fma.rn.f32 	%f1081, %f1075, %f1080, %f1060;
	ld.shared.f32 	%f1082, [%r489+12];
	ld.shared.f32 	%f1083, [%r492+60];
	fma.rn.f32 	%f1084, %f1082, %f1083, %f1063;
	ld.shared.f32 	%f1085, [%r494+60];
	fma.rn.f32 	%f1086, %f1082, %f1085, %f1065;
	ld.shared.f32 	%f1087, [%r496+60];
	fma.rn.f32 	%f1088, %f1082, %f1087, %f1067;
	ld.shared.f32 	%f1089, [%r498+12];
	ld.shared.f32 	%f1090, [%r501+300];
	fma.rn.f32 	%f1091, %f1089, %f1090, %f1070;
	ld.shared.f32 	%f1092, [%r503+300];
	fma.rn.f32 	%f1093, %f1089, %f1092, %f1072;
	ld.shared.f32 	%f1094, [%r505+300];
	fma.rn.f32 	%f1095, %f1089, %f1094, %f1074;
	ld.shared.f32 	%f1096, [%r480+16];
	ld.shared.f32 	%f1097, [%r483+16];
	fma.rn.f32 	%f1098, %f1096, %f1097, %f1077;
	ld.shared.f32 	%f1099, [%r485+16];
	fma.rn.f32 	%f1100, %f1096, %f1099, %f1079;
	ld.shared.f32 	%f1101, [%r487+16];
	fma.rn.f32 	%f1102, %f1096, %f1101, %f1081;
	ld.shared.f32 	%f1103, [%r489+16];
	ld.shared.f32 	%f1104, [%r492+80];
	fma.rn.f32 	%f1105, %f1103, %f1104, %f1084;
	ld.shared.f32 	%f1106, [%r494+80];
	fma.rn.f32 	%f1107, %f1103, %f1106, %f1086;
	ld.shared.f32 	%f1108, [%r496+80];
	fma.rn.f32 	%f1109, %f1103, %f1108, %f1088;
	ld.shared.f32 	%f1110, [%r498+16];
	ld.shared.f32 	%f1111, [%r501+400];
	fma.rn.f32 	%f1112, %f1110, %f1111, %f1091;
	ld.shared.f32 	%f1113, [%r503+400];
	fma.rn.f32 	%f1114, %f1110, %f1113, %f1093;
	ld.shared.f32 	%f1115, [%r505+400];
	fma.rn.f32 	%f1116, %f1110, %f1115, %f1095;
	add.s32 	%r506, %r478, %r9;
	cvta.to.global.u64 	%rd368, %rd402;
	mul.wide.s32 	%rd369, %r506, 4;
	add.s64 	%rd370, %rd368, %rd369;
	ld.global.nc.f32 	%f1117, [%rd370];
	mad.lo.s32 	%r507, %r8, -20, %r476;
	cvta.to.global.u64 	%rd371, %rd401;
	mul.wide.s32 	%rd372, %r507, 4;
	add.s64 	%rd373, %rd371, %rd372;
	ld.global.nc.f32 	%f1118, [%rd373];
	cvta.to.global.u64 	%rd374, %rd400;
	mul.wide.s32 	%rd375, %r477, 4;
	add.s64 	%rd376, %rd374, %rd375;
	ld.global.nc.f32 	%f1119, [%rd376];
	mul.f32 	%f1120, %f1105, %f1118;
	fma.rn.f32 	%f1121, %f1098, %f1117, %f1120;
	fma.rn.f32 	%f1122, %f1112, %f1119, %f1121;
	neg.f32 	%f1123, %f1122;
	mul.f32 	%f1124, %f1107, %f1118;
	fma.rn.f32 	%f1125, %f1100, %f1117, %f1124;
	fma.rn.f32 	%f1126, %f1114, %f1119, %f1125;
	neg.f32 	%f1127, %f1126;
	mul.f32 	%f1128, %f1109, %f1118;
	fma.rn.f32 	%f1129, %f1102, %f1117, %f1128;
	fma.rn.f32 	%f1130, %f1116, %f1119, %f1129;
	neg.f32 	%f1131, %f1130;
	setp.eq.s32 	%p107, %r159, 0;
	sub.f32 	%f1132, %f1310, %f1122;
	sub.f32 	%f1133, %f1311, %f1126;
	sub.f32 	%f1134, %f1312, %f1130;
	selp.f32 	%f240, %f1123, %f1132, %p107;
	selp.f32 	%f241, %f1127, %f1133, %p107;
	selp.f32 	%f242, %f1131, %f1134, %p107;
	setp.eq.s32 	%p108, %r153, 0;
	@%p108 bra 	$L__BB0_110;
	mul.wide.s32 	%rd377, %r519, 4;
	add.s64 	%rd378, %rd14, %rd377;
	ld.global.f32 	%f1135, [%rd378];
	add.f32 	%f1136, %f240, %f1135;
	st.global.f32 	[%rd378], %f1136;
	ld.global.f32 	%f1137, [%rd378+4];
	add.f32 	%f1138, %f241, %f1137;
	st.global.f32 	[%rd378+4], %f1138;
	ld.global.f32 	%f1139, [%rd378+8];
	add.f32 	%f1140, %f242, %f1139;
	st.global.f32 	[%rd378+8], %f1140;
	bra.uni 	$L__BB0_111;
$L__BB0_110:
	mul.wide.s32 	%rd379, %r519, 4;
	add.s64 	%rd380, %rd14, %rd379;
	atom.global.add.f32 	%f1141, [%rd380], %f240;
	atom.global.add.f32 	%f1142, [%rd380+4], %f241;
	atom.global.add.f32 	%f1143, [%rd380+8], %f242;
$L__BB0_111:
	setp.eq.s32 	%p109, %r155, 0;
	setp.ne.s32 	%p110, %r156, 0;
	or.pred  	%p111, %p109, %p110;
	@%p111 bra 	$L__BB0_125;
	setp.eq.s32 	%p112, %r158, 0;
	@%p112 bra 	$L__BB0_114;
	shl.b32 	%r508, %r518, 7;
	add.s32 	%r509, %r508, %r2;
	mul.wide.s32 	%rd381, %r509, 4;
	add.s64 	%rd382, %rd17, %rd381;
	ld.global.nc.f32 	%f1318, [%rd382];
	bra.uni 	$L__BB0_115;
$L__BB0_114:
	shl.b32 	%r510, %r518, 7;
	add.s32 	%r511, %r510, %r2;
	mul.wide.s32 	%rd383, %r511, 4;
	add.s64 	%rd384, %rd15, %rd383;
	ld.global.nc.f32 	%f1318, [%rd384];
$L__BB0_115:
	ld.param.u64 	%rd406, [_Z32crust_mantle_impl_kernel_adjointiPKiS0_S0_iifiPKfPfS2_S2_S2_S2_S2_S2_S2_S2_S2_S2_S2_S2_S2_S2_S2_S2_S2_S2_S2_iS3_S3_S3_S3_S3_S3_iiiS2_S2_S3_S3_S3_S3_S3_S2_S2_S2_iS2_S2_S2_S2_S2_S2_S2_S2_S2_S2_S2_S2_S2_S2_S2_S2_S2_S2_S2_S2_S2_iS2_S2_S2_S2_S2_i_param_40];
	cvta.to.global.u64 	%rd385, %rd406;
	mul.lo.s32 	%r512, %r518, 3;
	setp.eq.s32 	%p113, %r157, 0;
	mad.lo.s32 	%r513, %r518, 125, %r2;
	cvt.s64.s32 	%rd92, %r513;
	mad.lo.s32 	%r150, %r518, 250, %r513;
	mul.wide.s32 	%rd386, %r512, 4;
	add.s64 	%rd93, %rd385, %rd386;
	mul.wide.s32 	%rd387, %r150, 4;
	add.s64 	%rd94, %rd385, %rd387;
	@%p113 bra 	$L__BB0_117;
	ld.global.nc.f32 	%f1319, [%rd94];
	bra.uni 	$L__BB0_118;
$L__BB0_117:
	ld.global.nc.f32 	%f1319, [%rd93];
$L__BB0_118:
	shl.b64 	%rd388, %rd92, 2;
	add.s64 	%rd95, %rd13, %rd388;
	add.s64 	%rd96, %rd12, %rd388;
	add.s64 	%rd97, %rd11, %rd388;
	add.s64 	%rd98, %rd10, %rd388;
	add.s64 	%rd99, %rd9, %rd388;
	setp.eq.s32 	%p114, %r157, 0;
	mul.f32 	%f1144, %f1318, %f1319;
	ld.global.nc.f32 	%f1145, [%rd8];
	ld.global.nc.f32 	%f1146, [%rd7];
	ld.global.nc.f32 	%f1147, [%rd6];
	ld.global.f32 	%f1148, [%rd95];
	mul.f32 	%f1149, %f1144, %f1148;
	mul.f32 	%f1150, %f1261, %f1144;
	add.s64 	%rd100, %rd5, %rd387;
	ld.global.f32 	%f1151, [%rd100];
	mul.f32 	%f1152, %f1146, %f1149;
	fma.rn.f32 	%f1153, %f1145, %f1151, %f1152;
	fma.rn.f32 	%f1154, %f1150, %f1147, %f1153;
	st.global.f32 	[%rd100], %f1154;
	ld.global.f32 	%f1155, [%rd96];
	mul.f32 	%f1156, %f1144, %f1155;
	mul.f32 	%f1157, %f1262, %f1144;
	add.s64 	%rd101, %rd4, %rd387;
	ld.global.f32 	%f1158, [%rd101];
	mul.f32 	%f1159, %f1146, %f1156;
	fma.rn.f32 	%f1160, %f1145, %f1158, %f1159;
	fma.rn.f32 	%f1161, %f1157, %f1147, %f1160;
	st.global.f32 	[%rd101], %f1161;
	ld.global.f32 	%f1162, [%rd97];
	mul.f32 	%f1163, %f1144, %f1162;
	mul.f32 	%f1164, %f1263, %f1144;
	add.s64 	%rd102, %rd3, %rd387;
	ld.global.f32 	%f1165, [%rd102];
	mul.f32 	%f1166, %f1146, %f1163;
	fma.rn.f32 	%f1167, %f1145, %f1165, %f1166;
	fma.rn.f32 	%f1168, %f1164, %f1147, %f1167;
	st.global.f32 	[%rd102], %f1168;
	ld.global.f32 	%f1169, [%rd98];
	mul.f32 	%f1170, %f1144, %f1169;
	mul.f32 	%f1171, %f1264, %f1144;
	add.s64 	%rd103, %rd2, %rd387;
	ld.global.f32 	%f1172, [%rd103];
	mul.f32 	%f1173, %f1146, %f1170;
	fma.rn.f32 	%f1174, %f1145, %f1172, %f1173;
	fma.rn.f32 	%f1175, %f1171, %f1147, %f1174;
	st.global.f32 	[%rd103], %f1175;
	ld.global.f32 	%f1176, [%rd99];
	mul.f32 	%f1177, %f1144, %f1176;
	mul.f32 	%f1178, %f1265, %f1144;
	add.s64 	%rd104, %rd1, %rd387;
	ld.global.f32 	%f1179, [%rd104];
	mul.f32 	%f1180, %f1146, %f1177;
	fma.rn.f32 	%f1181, %f1145, %f1179, %f1180;
	fma.rn.f32 	%f1182, %f1178, %f1147, %f1181;
	st.global.f32 	[%rd104], %f1182;
	@%p114 bra 	$L__BB0_120;
	ld.global.nc.f32 	%f1320, [%rd94+500];
	bra.uni 	$L__BB0_121;
$L__BB0_120:
	ld.global.nc.f32 	%f1320, [%rd93+4];
$L__BB0_121:
	setp.eq.s32 	%p115, %r157, 0;
	mul.f32 	%f1183, %f1318, %f1320;
	ld.global.nc.f32 	%f1184, [%rd8+4];
	ld.global.nc.f32 	%f1185, [%rd7+4];
	ld.global.nc.f32 	%f1186, [%rd6+4];
	ld.global.f32 	%f1187, [%rd95];
	mul.f32 	%f1188, %f1183, %f1187;
	mul.f32 	%f1189, %f1261, %f1183;
	ld.global.f32 	%f1190, [%rd100+500];
	mul.f32 	%f1191, %f1185, %f1188;
	fma.rn.f32 	%f1192, %f1184, %f1190, %f1191;
	fma.rn.f32 	%f1193, %f1189, %f1186, %f1192;
	st.global.f32 	[%rd100+500], %f1193;
	ld.global.f32 	%f1194, [%rd96];
	mul.f32 	%f1195, %f1183, %f1194;
	mul.f32 	%f1196, %f1262, %f1183;
	ld.global.f32 	%f1197, [%rd101+500];
	mul.f32 	%f1198, %f1185, %f1195;
	fma.rn.f32 	%f1199, %f1184, %f1197, %f1198;
	fma.rn.f32 	%f1200, %f1196, %f1186, %f1199;
	st.global.f32 	[%rd101+500], %f1200;
	ld.global.f32 	%f1201, [%rd97];
	mul.f32 	%f1202, %f1183, %f1201;
	mul.f32 	%f1203, %f1263, %f1183;
	ld.global.f32 	%f1204, [%rd102+500];
	mul.f32 	%f1205, %f1185, %f1202;
	fma.rn.f32 	%f1206, %f1184, %f1204, %f1205;
	fma.rn.f32 	%f1207, %f1203, %f1186, %f1206;
	st.global.f32 	[%rd102+500], %f1207;
	ld.global.f32 	%f1208, [%rd98];
	mul.f32 	%f1209, %f1183, %f1208;
	mul.f32 	%f1210, %f1264, %f1183;
	ld.global.f32 	%f1211, [%rd103+500];
	mul.f32 	%f1212, %f1185, %f1209;
	fma.rn.f32 	%f1213, %f1184, %f1211, %f1212;
	fma.rn.f32 	%f1214, %f1210, %f1186, %f1213;
	st.global.f32 	[%rd103+500], %f1214;
	ld.global.f32 	%f1215, [%rd99];
	mul.f32 	%f1216, %f1183, %f1215;
	mul.f32 	%f1217, %f1265, %f1183;
	ld.global.f32 	%f1218, [%rd104+500];
	mul.f32 	%f1219, %f1185, %f1216;
	fma.rn.f32 	%f1220, %f1184, %f1218, %f1219;
	fma.rn.f32 	%f1221, %f1217, %f1186, %f1220;
	st.global.f32 	[%rd104+500], %f1221;
	@%p115 bra 	$L__BB0_123;
	ld.global.nc.f32 	%f1321, [%rd94+1000];
	bra.uni 	$L__BB0_124;
$L__BB0_123:
	ld.global.nc.f32 	%f1321, [%rd93+8];
$L__BB0_124:
	mul.f32 	%f1222, %f1318, %f1321;
	ld.global.nc.f32 	%f1223, [%rd8+8];
	ld.global.nc.f32 	%f1224, [%rd7+8];
	ld.global.nc.f32 	%f1225, [%rd6+8];
	ld.global.f32 	%f1226, [%rd95];
	mul.f32 	%f1227, %f1222, %f1226;
	mul.f32 	%f1228, %f1261, %f1222;
	ld.global.f32 	%f1229, [%rd100+1000];
	mul.f32 	%f1230, %f1224, %f1227;
	fma.rn.f32 	%f1231, %f1223, %f1229, %f1230;
	fma.rn.f32 	%f1232, %f1228, %f1225, %f1231;
	st.global.f32 	[%rd100+1000], %f1232;
	ld.global.f32 	%f1233, [%rd96];
	mul.f32 	%f1234, %f1222, %f1233;
	mul.f32 	%f1235, %f1262, %f1222;
	ld.global.f32 	%f1236, [%rd101+1000];
	mul.f32 	%f1237, %f1224, %f1234;
	fma.rn.f32 	%f1238, %f1223, %f1236, %f1237;
	fma.rn.f32 	%f1239, %f1235, %f1225, %f1238;
	st.global.f32 	[%rd101+1000], %f1239;
	ld.global.f32 	%f1240, [%rd97];
	mul.f32 	%f1241, %f1222, %f1240;
	mul.f32 	%f1242, %f1263, %f1222;
	ld.global.f32 	%f1243, [%rd102+1000];
	mul.f32 	%f1244, %f1224, %f1241;
	fma.rn.f32 	%f1245, %f1223, %f1243, %f1244;
	fma.rn.f32 	%f1246, %f1242, %f1225, %f1245;
	st.global.f32 	[%rd102+1000], %f1246;
	ld.global.f32 	%f1247, [%rd98];
	mul.f32 	%f1248, %f1222, %f1247;
	mul.f32 	%f1249, %f1264, %f1222;
	ld.global.f32 	%f1250, [%rd103+1000];
	mul.f32 	%f1251, %f1224, %f1248;
	fma.rn.f32 	%f1252, %f1223, %f1250, %f1251;
	fma.rn.f32 	%f1253, %f1249, %f1225, %f1252;
	st.global.f32 	[%rd103+1000], %f1253;
	ld.global.f32 	%f1254, [%rd99];
	mul.f32 	%f1255, %f1222, %f1254;
	mul.f32 	%f1256, %f1265, %f1222;
	ld.global.f32 	%f1257, [%rd104+1000];
	mul.f32 	%f1258, %f1224, %f1255;
	fma.rn.f32 	%f1259, %f1223, %f1257, %f1258;
	fma.rn.f32 	%f1260, %f1256, %f1225, %f1259;
	st.global.f32 	[%rd104+1000], %f1260;
$L__BB0_125:
	ld.param.u32 	%r516, [_Z32crust_mantle_impl_kernel_adjointiPKiS0_S0_iifiPKfPfS2_S2_S2_S2_S2_S2_S2_S2_S2_S2_S2_S2_S2_S2_S2_S2_S2_S2_S2_iS3_S3_S3_S3_S3_S3_iiiS2_S2_S3_S3_S3_S3_S3_S2_S2_S2_iS2_S2_S2_S2_S2_S2_S2_S2_S2_S2_S2_S2_S2_S2_S2_S2_S2_S2_S2_S2_S2_iS2_S2_S2_S2_S2_i_param_29];
	setp.eq.s32 	%p116, %r516, 0;
	@%p116 bra 	$L__BB0_127;
	mad.lo.s32 	%r514, %r518, 125, %r2;
	mul.wide.s32 	%rd390, %r514, 4;
	add.s64 	%rd391, %rd13, %rd390;
	st.global.f32 	[%rd391], %f1261;
	add.s64 	%rd392, %rd12, %rd390;
	st.global.f32 	[%rd392], %f1262;
	add.s64 	%rd393, %rd11, %rd390;
	st.global.f32 	[%rd393], %f1263;
	add.s64 	%rd394, %rd10, %rd390;
	st.global.f32 	[%rd394], %f1264;
	add.s64 	%rd395, %rd9, %rd390;
	st.global.f32 	[%rd395], %f1265;
$L__BB0_127:
	ret;

}


// ===== COMPILED SASS (sm_100) =====

	.target	sm_100

	.elftype	@"ET_EXEC"


//--------------------- .note.nv.tkinfo           --------------------------
	.section	.note.nv.tkinfo,"",@"SHT_NOTE"
	.sectionflags	@"SHF_NOTE_NV_TKINFO"
	.tkinfo
        /*0018*/ 	.word	0x00000002
        /*0030*/ 	.string	""
        /*0030*/ 	.string	"ptxas"
        /*0030*/ 	.string	"Cuda compilation tools, release 13.0, V13.0.88"
        /*0030*/ 	.string	"Build cuda_13.0.r13.0/compiler.36424714_0"
        /*0030*/ 	.string	"-arch sm_100 -m 64 "



//--------------------- .note.nv.cuinfo           --------------------------
	.section	.note.nv.cuinfo,"",@"SHT_NOTE"
	.sectionflags	@"SHF_NOTE_NV_CUINFO"
        /*0018*/ 	.short	0x0002
        /*001a*/ 	.short	0x0064
        /*001c*/ 	.short	0x0082
	.zero		2


//--------------------- .nv.info                  --------------------------
	.section	.nv.info,"",@"SHT_CUDA_INFO"
	.align	4


	//----- nvinfo : EIATTR_REGCOUNT
	.align		4
        /*0000*/ 	.byte	0x04, 0x2f
        /*0002*/ 	.short	(.L_2 - .L_1)
	.align		4
.L_1:
        /*0004*/ 	.word	index@(_Z32crust_mantle_impl_kernel_adjointiPKiS0_S0_iifiPKfPfS2_S2_S2_S2_S2_S2_S2_S2_S2_S2_S2_S2_S2_S2_S2_S2_S2_S2_S2_iS3_S3_S3_S3_S3_S3_iiiS2_S2_S3_S3_S3_S3_S3_S2_S2_S2_iS2_S2_S2_S2_S2_S2_S2_S2_S2_S2_S2_S2_S2_S2_S2_S2_S2_S2_S2_S2_S2_iS2_S2_S2_S2_S2_i)
        /*0008*/ 	.word	0x00000050


	//----- nvinfo : EIATTR_FRAME_SIZE
	.align		4
.L_2:
        /*000c*/ 	.byte	0x04, 0x11
        /*000e*/ 	.short	(.L_4 - .L_3)
	.align		4
.L_3:
        /*0010*/ 	.word	index@($__internal_1_$__cuda_sm3x_div_rn_noftz_f32_slowpath)
        /*0014*/ 	.word	0x00000000


	//----- nvinfo : EIATTR_FRAME_SIZE
	.align		4
.L_4:
        /*0018*/ 	.byte	0x04, 0x11
        /*001a*/ 	.short	(.L_6 - .L_5)
	.align		4
.L_5:
        /*001c*/ 	.word	index@($__internal_0_$__cuda_sm20_rcp_rn_f32_slowpath)
        /*0020*/ 	.word	0x00000000


	//----- nvinfo : EIATTR_FRAME_SIZE
	.align		4
.L_6:
        /*0024*/ 	.byte	0x04, 0x11
        /*0026*/ 	.short	(.L_8 - .L_7)
	.align		4
.L_7:
        /*0028*/ 	.word	index@(_Z32crust_mantle_impl_kernel_adjointiPKiS0_S0_iifiPKfPfS2_S2_S2_S2_S2_S2_S2_S2_S2_S2_S2_S2_S2_S2_S2_S2_S2_S2_S2_iS3_S3_S3_S3_S3_S3_iiiS2_S2_S3_S3_S3_S3_S3_S2_S2_S2_iS2_S2_S2_S2_S2_S2_S2_S2_S2_S2_S2_S2_S2_S2_S2_S2_S2_S2_S2_S2_S2_iS2_S2_S2_S2_S2_i)
        /*002c*/ 	.word	0x00000000


	//----- nvinfo : EIATTR_MIN_STACK_SIZE
	.align		4
.L_8:
        /*0030*/ 	.byte	0x04, 0x12
        /*0032*/ 	.short	(.L_10 - .L_9)
	.align		4
.L_9:
        /*0034*/ 	.word	index@(_Z32crust_mantle_impl_kernel_adjointiPKiS0_S0_iifiPKfPfS2_S2_S2_S2_S2_S2_S2_S2_S2_S2_S2_S2_S2_S2_S2_S2_S2_S2_S2_iS3_S3_S3_S3_S3_S3_iiiS2_S2_S3_S3_S3_S3_S3_S2_S2_S2_iS2_S2_S2_S2_S2_S2_S2_S2_S2_S2_S2_S2_S2_S2_S2_S2_S2_S2_S2_S2_S2_iS2_S2_S2_S2_S2_i)
        /*0038*/ 	.word	0x00000000
.L_10:


//--------------------- .nv.compat                --------------------------
	.section	.nv.compat,"",@"SHT_CUDA_COMPAT_INFO"
	.align	4
        /*0000*/ 	.byte	0x02, 0x09, 0x00, 0x00, 0x02, 0x02, 0x01, 0x00, 0x02, 0x05, 0x05, 0x00, 0x03, 0x07, 0x01, 0x01
        /*0010*/ 	.byte	0x02, 0x03, 0x00, 0x00, 0x02, 0x06, 0x01, 0x00, 0x04, 0x0b, 0x08, 0x00, 0x01, 0x00, 0x00, 0x00
        /*0020*/ 	.byte	0x00, 0x00, 0x00, 0x00


//--------------------- .nv.info._Z32crust_mantle_impl_kernel_adjointiPKiS0_S0_iifiPKfPfS2_S2_S2_S2_S2_S2_S2_S2_S2_S2_S2_S2_S2_S2_S2_S2_S2_S2_S2_iS3_S3_S3_S3_S3_S3_iiiS2_S2_S3_S3_S3_S3_S3_S2_S2_S2_iS2_S2_S2_S2_S2_S2_S2_S2_S2_S2_S2_S2_S2_S2_S2_S2_S2_S2_S2_S2_S2_iS2_S2_S2_S2_S2_i --------------------------
	.section	.nv.info._Z32crust_mantle_impl_kernel_adjointiPKiS0_S0_iifiPKfPfS2_S2_S2_S2_S2_S2_S2_S2_S2_S2_S2_S2_S2_S2_S2_S2_S2_S2_S2_iS3_S3_S3_S3_S3_S3_iiiS2_S2_S3_S3_S3_S3_S3_S2_S2_S2_iS2_S2_S2_S2_S2_S2_S2_S2_S2_S2_S2_S2_S2_S2_S2_S2_S2_S2_S2_S2_S2_iS2_S2_S2_S2_S2_i,"",@"SHT_CUDA_INFO"
	.sectionflags	@""
	.align	4


	//----- nvinfo : EIATTR_CUDA_API_VERSION
	.align		4
        /*0000*/ 	.byte	0x04, 0x37
        /*0002*/ 	.short	(.L_12 - .L_11)
.L_11:
        /*0004*/ 	.word	0x00000082


	//----- nvinfo : EIATTR_KPARAM_INFO
	.align		4
.L_12:
        /*0008*/ 	.byte	0x04, 0x17
        /*000a*/ 	.short	(.L_14 - .L_13)
.L_13:
        /*000c*/ 	.word	0x00000000
        /*0010*/ 	.short	0x004d
        /*0012*/ 	.short	0x0250
        /*0014*/ 	.byte	0x00, 0xf0, 0x11, 0x00


	//----- nvinfo : EIATTR_KPARAM_INFO
	.align		4
.L_14:
        /*0018*/ 	.byte	0x04, 0x17
        /*001a*/ 	.short	(.L_16 - .L_15)
.L_15:
        /*001c*/ 	.word	0x00000000
        /*0020*/ 	.short	0x004c
        /*0022*/ 	.short	0x0248
        /*0024*/ 	.byte	0x00, 0xf5, 0x21, 0x00


	//----- nvinfo : EIATTR_KPARAM_INFO
	.align		4
.L_16:
        /*0028*/ 	.byte	0x04, 0x17
        /*002a*/ 	.short	(.L_18 - .L_17)
.L_17:
        /*002c*/ 	.word	0x00000000
        /*0030*/ 	.short	0x004b
        /*0032*/ 	.short	0x0240
        /*0034*/ 	.byte	0x00, 0xf5, 0x21, 0x00


	//----- nvinfo : EIATTR_KPARAM_INFO
	.align		4
.L_18:
        /*0038*/ 	.byte	0x04, 0x17
        /*003a*/ 	.short	(.L_20 - .L_19)
.L_19:
        /*003c*/ 	.word	0x00000000
        /*0040*/ 	.short	0x004a
        /*0042*/ 	.short	0x0238
        /*0044*/ 	.byte	0x00, 0xf5, 0x21, 0x00


	//----- nvinfo : EIATTR_KPARAM_INFO
	.align		4
.L_20:
        /*0048*/ 	.byte	0x04, 0x17
        /*004a*/ 	.short	(.L_22 - .L_21)
.L_21:
        /*004c*/ 	.word	0x00000000
        /*0050*/ 	.short	0x0049
        /*0052*/ 	.short	0x0230
        /*0054*/ 	.byte	0x00, 0xf5, 0x21, 0x00


	//----- nvinfo : EIATTR_KPARAM_INFO
	.align		4
.L_22:
        /*0058*/ 	.byte	0x04, 0x17
        /*005a*/ 	.short	(.L_24 - .L_23)
.L_23:
        /*005c*/ 	.word	0x00000000
        /*0060*/ 	.short	0x0048
        /*0062*/ 	.short	0x0228
        /*0064*/ 	.byte	0x00, 0xf5, 0x21, 0x00


	//----- nvinfo : EIATTR_KPARAM_INFO
	.align		4
.L_24:
        /*0068*/ 	.byte	0x04, 0x17
        /*006a*/ 	.short	(.L_26 - .L_25)
.L_25:
        /*006c*/ 	.word	0x00000000
        /*0070*/ 	.short	0x0047
        /*0072*/ 	.short	0x0220
        /*0074*/ 	.byte	0x00, 0xf0, 0x11, 0x00


	//----- nvinfo : EIATTR_KPARAM_INFO
	.align		4
.L_26:
        /*0078*/ 	.byte	0x04, 0x17
        /*007a*/ 	.short	(.L_28 - .L_27)
.L_27:
        /*007c*/ 	.word	0x00000000
        /*0080*/ 	.short	0x0046
        /*0082*/ 	.short	0x0218
        /*0084*/ 	.byte	0x00, 0xf5, 0x21, 0x00


	//----- nvinfo : EIATTR_KPARAM_INFO
	.align		4
.L_28:
        /*0088*/ 	.byte	0x04, 0x17
        /*008a*/ 	.short	(.L_30 - .L_29)
.L_29:
        /*008c*/ 	.word	0x00000000
        /*0090*/ 	.short	0x0045
        /*0092*/ 	.short	0x0210
        /*0094*/ 	.byte	0x00, 0xf5, 0x21, 0x00


	//----- nvinfo : EIATTR_KPARAM_INFO
	.align		4
.L_30:
        /*0098*/ 	.byte	0x04, 0x17
        /*009a*/ 	.short	(.L_32 - .L_31)
.L_31:
        /*009c*/ 	.word	0x00000000
        /*00a0*/ 	.short	0x0044
        /*00a2*/ 	.short	0x0208
        /*00a4*/ 	.byte	0x00, 0xf5, 0x21, 0x00


	//----- nvinfo : EIATTR_KPARAM_INFO
	.align		4
.L_32:
        /*00a8*/ 	.byte	0x04, 0x17
        /*00aa*/ 	.short	(.L_34 - .L_33)
.L_33:
        /*00ac*/ 	.word	0x00000000
        /*00b0*/ 	.short	0x0043
        /*00b2*/ 	.short	0x0200
        /*00b4*/ 	.byte	0x00, 0xf5, 0x21, 0x00


	//----- nvinfo : EIATTR_KPARAM_INFO
	.align		4
.L_34:
        /*00b8*/ 	.byte	0x04, 0x17
        /*00ba*/ 	.short	(.L_36 - .L_35)
.L_35:
        /*00bc*/ 	.word	0x00000000
        /*00c0*/ 	.short	0x0042
        /*00c2*/ 	.short	0x01f8
        /*00c4*/ 	.byte	0x00, 0xf5, 0x21, 0x00


	//----- nvinfo : EIATTR_KPARAM_INFO
	.align		4
.L_36:
        /*00c8*/ 	.byte	0x04, 0x17
        /*00ca*/ 	.short	(.L_38 - .L_37)
.L_37:
        /*00cc*/ 	.word	0x00000000
        /*00d0*/ 	.short	0x0041
        /*00d2*/ 	.short	0x01f0
        /*00d4*/ 	.byte	0x00, 0xf5, 0x21, 0x00


	//----- nvinfo : EIATTR_KPARAM_INFO
	.align		4
.L_38:
        /*00d8*/ 	.byte	0x04, 0x17
        /*00da*/ 	.short	(.L_40 - .L_39)
.L_39:
        /*00dc*/ 	.word	0x00000000
        /*00e0*/ 	.short	0x0040
        /*00e2*/ 	.short	0x01e8
        /*00e4*/ 	.byte	0x00, 0xf5, 0x21, 0x00


	//----- nvinfo : EIATTR_KPARAM_INFO
	.align		4
.L_40:
        /*00e8*/ 	.byte	0x04, 0x17
        /*00ea*/ 	.short	(.L_42 - .L_41)
.L_41:
        /*00ec*/ 	.word	0x00000000
        /*00f0*/ 	.short	0x003f
        /*00f2*/ 	.short	0x01e0
        /*00f4*/ 	.byte	0x00, 0xf5, 0x21, 0x00


	//----- nvinfo : EIATTR_KPARAM_INFO
	.align		4
.L_42:
        /*00f8*/ 	.byte	0x04, 0x17
        /*00fa*/ 	.short	(.L_44 - .L_43)
.L_43:
        /*00fc*/ 	.word	0x00000000
        /*0100*/ 	.short	0x003e
        /*0102*/ 	.short	0x01d8
        /*0104*/ 	.byte	0x00, 0xf5, 0x21, 0x00


	//----- nvinfo : EIATTR_KPARAM_INFO
	.align		4
.L_44:
        /*0108*/ 	.byte	0x04, 0x17
        /*010a*/ 	.short	(.L_46 - .L_45)
.L_45:
        /*010c*/ 	.word	0x00000000
        /*0110*/ 	.short	0x003d
        /*0112*/ 	.short	0x01d0
        /*0114*/ 	.byte	0x00, 0xf5, 0x21, 0x00


	//----- nvinfo : EIATTR_KPARAM_INFO
	.align		4
.L_46:
        /*0118*/ 	.byte	0x04, 0x17
        /*011a*/ 	.short	(.L_48 - .L_47)
.L_47:
        /*011c*/ 	.word	0x00000000
        /*0120*/ 	.short	0x003c
        /*0122*/ 	.short	0x01c8
        /*0124*/ 	.byte	0x00, 0xf5, 0x21, 0x00


	//----- nvinfo : EIATTR_KPARAM_INFO
	.align		4
.L_48:
        /*0128*/ 	.byte	0x04, 0x17
        /*012a*/ 	.short	(.L_50 - .L_49)
.L_49:
        /*012c*/ 	.word	0x00000000
        /*0130*/ 	.short	0x003b
        /*0132*/ 	.short	0x01c0
        /*0134*/ 	.byte	0x00, 0xf5, 0x21, 0x00


	//----- nvinfo : EIATTR_KPARAM_INFO
	.align		4
.L_50:
        /*0138*/ 	.byte	0x04, 0x17
        /*013a*/ 	.short	(.L_52 - .L_51)
.L_51:
        /*013c*/ 	.word	0x00000000
        /*0140*/ 	.short	0x003a
        /*0142*/ 	.short	0x01b8
        /*0144*/ 	.byte	0x00, 0xf5, 0x21, 0x00


	//----- nvinfo : EIATTR_KPARAM_INFO
	.align		4
.L_52:
        /*0148*/ 	.byte	0x04, 0x17
        /*014a*/ 	.short	(.L_54 - .L_53)
.L_53:
        /*014c*/ 	.word	0x00000000
        /*0150*/ 	.short	0x0039
        /*0152*/ 	.short	0x01b0
        /*0154*/ 	.byte	0x00, 0xf5, 0x21, 0x00


	//----- nvinfo : EIATTR_KPARAM_INFO
	.align		4
.L_54:
        /*0158*/ 	.byte	0x04, 0x17
        /*015a*/ 	.short	(.L_56 - .L_55)
.L_55:
        /*015c*/ 	.word	0x00000000
        /*0160*/ 	.short	0x0038
        /*0162*/ 	.short	0x01a8
        /*0164*/ 	.byte	0x00, 0xf5, 0x21, 0x00


	//----- nvinfo : EIATTR_KPARAM_INFO
	.align		4
.L_56:
        /*0168*/ 	.byte	0x04, 0x17
        /*016a*/ 	.short	(.L_58 - .L_57)
.L_57:
        /*016c*/ 	.word	0x00000000
        /*0170*/ 	.short	0x0037
        /*0172*/ 	.short	0x01a0
        /*0174*/ 	.byte	0x00, 0xf5, 0x21, 0x00


	//----- nvinfo : EIATTR_KPARAM_INFO
	.align		4
.L_58:
        /*0178*/ 	.byte	0x04, 0x17
        /*017a*/ 	.short	(.L_60 - .L_59)
.L_59:
        /*017c*/ 	.word	0x00000000
        /*0180*/ 	.short	0x0036
        /*0182*/ 	.short	0x0198
        /*0184*/ 	.byte	0x00, 0xf5, 0x21, 0x00


	//----- nvinfo : EIATTR_KPARAM_INFO
	.align		4
.L_60:
        /*0188*/ 	.byte	0x04, 0x17
        /*018a*/ 	.short	(.L_62 - .L_61)
.L_61:
        /*018c*/ 	.word	0x00000000
        /*0190*/ 	.short	0x0035
        /*0192*/ 	.short	0x0190
        /*0194*/ 	.byte	0x00, 0xf5, 0x21, 0x00


	//----- nvinfo : EIATTR_KPARAM_INFO
	.align		4
.L_62:
        /*0198*/ 	.byte	0x04, 0x17
        /*019a*/ 	.short	(.L_64 - .L_63)
.L_63:
        /*019c*/ 	.word	0x00000000
        /*01a0*/ 	.short	0x0034
        /*01a2*/ 	.short	0x0188
        /*01a4*/ 	.byte	0x00, 0xf5, 0x21, 0x00


	//----- nvinfo : EIATTR_KPARAM_INFO
	.align		4
.L_64:
        /*01a8*/ 	.byte	0x04, 0x17
        /*01aa*/ 	.short	(.L_66 - .L_65)
.L_65:
        /*01ac*/ 	.word	0x00000000
        /*01b0*/ 	.short	0x0033
        /*01b2*/ 	.short	0x0180
        /*01b4*/ 	.byte	0x00, 0xf5, 0x21, 0x00


	//----- nvinfo : EIATTR_KPARAM_INFO
	.align		4
.L_66:
        /*01b8*/ 	.byte	0x04, 0x17
        /*01ba*/ 	.short	(.L_68 - .L_67)
.L_67:
        /*01bc*/ 	.word	0x00000000
        /*01c0*/ 	.short	0x0032
        /*01c2*/ 	.short	0x0178
        /*01c4*/ 	.byte	0x00, 0xf5, 0x21, 0x00


	//----- nvinfo : EIATTR_KPARAM_INFO
	.align		4
.L_68:
        /*01c8*/ 	.byte	0x04, 0x17
        /*01ca*/ 	.short	(.L_70 - .L_69)
.L_69:
        /*01cc*/ 	.word	0x00000000
        /*01d0*/ 	.short	0x0031
        /*01d2*/ 	.short	0x0170
        /*01d4*/ 	.byte	0x00, 0xf0, 0x11, 0x00


	//----- nvinfo : EIATTR_KPARAM_INFO
	.align		4
.L_70:
        /*01d8*/ 	.byte	0x04, 0x17
        /*01da*/ 	.short	(.L_72 - .L_71)
.L_71:
        /*01dc*/ 	.word	0x00000000
        /*01e0*/ 	.short	0x0030
        /*01e2*/ 	.short	0x0168
        /*01e4*/ 	.byte	0x00, 0xf5, 0x21, 0x00


	//----- nvinfo : EIATTR_KPARAM_INFO
	.align		4
.L_72:
        /*01e8*/ 	.byte	0x04, 0x17
        /*01ea*/ 	.short	(.L_74 - .L_73)
.L_73:
        /*01ec*/ 	.word	0x00000000
        /*01f0*/ 	.short	0x002f
        /*01f2*/ 	.short	0x0160
        /*01f4*/ 	.byte	0x00, 0xf5, 0x21, 0x00


	//----- nvinfo : EIATTR_KPARAM_INFO
	.align		4
.L_74:
        /*01f8*/ 	.byte	0x04, 0x17
        /*01fa*/ 	.short	(.L_76 - .L_75)
.L_75:
        /*01fc*/ 	.word	0x00000000
        /*0200*/ 	.short	0x002e
        /*0202*/ 	.short	0x0158
        /*0204*/ 	.byte	0x00, 0xf5, 0x21, 0x00


	//----- nvinfo : EIATTR_KPARAM_INFO
	.align		4
.L_76:
        /*0208*/ 	.byte	0x04, 0x17
        /*020a*/ 	.short	(.L_78 - .L_77)
.L_77:
        /*020c*/ 	.word	0x00000000
        /*0210*/ 	.short	0x002d
        /*0212*/ 	.short	0x0150
        /*0214*/ 	.byte	0x00, 0xf5, 0x21, 0x00


	//----- nvinfo : EIATTR_KPARAM_INFO
	.align		4
.L_78:
        /*0218*/ 	.byte	0x04, 0x17
        /*021a*/ 	.short	(.L_80 - .L_79)
.L_79:
        /*021c*/ 	.word	0x00000000
        /*0220*/ 	.short	0x002c
        /*0222*/ 	.short	0x0148
        /*0224*/ 	.byte	0x00, 0xf5, 0x21, 0x00


	//----- nvinfo : EIATTR_KPARAM_INFO
	.align		4
.L_80:
        /*0228*/ 	.byte	0x04, 0x17
        /*022a*/ 	.short	(.L_82 - .L_81)
.L_81:
        /*022c*/ 	.word	0x00000000
        /*0230*/ 	.short	0x002b
        /*0232*/ 	.short	0x0140
        /*0234*/ 	.byte	0x00, 0xf5, 0x21, 0x00


	//----- nvinfo : EIATTR_KPARAM_INFO
	.align		4
.L_82:
        /*0238*/ 	.byte	0x04, 0x17
        /*023a*/ 	.short	(.L_84 - .L_83)
.L_83:
        /*023c*/ 	.word	0x00000000
        /*0240*/ 	.short	0x002a
        /*0242*/ 	.short	0x0138
        /*0244*/ 	.byte	0x00, 0xf5, 0x21, 0x00


	//----- nvinfo : EIATTR_KPARAM_INFO
	.align		4
.L_84:
        /*0248*/ 	.byte	0x04, 0x17
        /*024a*/ 	.short	(.L_86 - .L_85)
.L_85:
        /*024c*/ 	.word	0x00000000
        /*0250*/ 	.short	0x0029
        /*0252*/ 	.short	0x0130
        /*0254*/ 	.byte	0x00, 0xf5, 0x21, 0x00


	//----- nvinfo : EIATTR_KPARAM_INFO
	.align		4
.L_86:
        /*0258*/ 	.byte	0x04, 0x17
        /*025a*/ 	.short	(.L_88 - .L_87)
.L_87:
        /*025c*/ 	.word	0x00000000
        /*0260*/ 	.short	0x0028
        /*0262*/ 	.short	0x0128
        /*0264*/ 	.byte	0x00, 0xf5, 0x21, 0x00


	//----- nvinfo : EIATTR_KPARAM_INFO
	.align		4
.L_88:
        /*0268*/ 	.byte	0x04, 0x17
        /*026a*/ 	.short	(.L_90 - .L_89)
.L_89:
        /*026c*/ 	.word	0x00000000
        /*0270*/ 	.short	0x0027
        /*0272*/ 	.short	0x0120
        /*0274*/ 	.byte	0x00, 0xf5, 0x21, 0x00


	//----- nvinfo : EIATTR_KPARAM_INFO
	.align		4
.L_90:
        /*0278*/ 	.byte	0x04, 0x17
        /*027a*/ 	.short	(.L_92 - .L_91)
.L_91:
        /*027c*/ 	.word	0x00000000
        /*0280*/ 	.short	0x0026
        /*0282*/ 	.short	0x0118
        /*0284*/ 	.byte	0x00, 0xf0, 0x11, 0x00


	//----- nvinfo : EIATTR_KPARAM_INFO
	.align		4
.L_92:
        /*0288*/ 	.byte	0x04, 0x17
        /*028a*/ 	.short	(.L_94 - .L_93)
.L_93:
        /*028c*/ 	.word	0x00000000
        /*0290*/ 	.short	0x0025
        /*0292*/ 	.short	0x0114
        /*0294*/ 	.byte	0x00, 0xf0, 0x11, 0x00


	//----- nvinfo : EIATTR_KPARAM_INFO
	.align		4
.L_94:
        /*0298*/ 	.byte	0x04, 0x17
        /*029a*/ 	.short	(.L_96 - .L_95)
.L_95:
        /*029c*/ 	.word	0x00000000
        /*02a0*/ 	.short	0x0024
        /*02a2*/ 	.short	0x0110
        /*02a4*/ 	.byte	0x00, 0xf0, 0x11, 0x00


	//----- nvinfo : EIATTR_KPARAM_INFO
	.align		4
.L_96:
        /*02a8*/ 	.byte	0x04, 0x17
        /*02aa*/ 	.short	(.L_98 - .L_97)
.L_97:
        /*02ac*/ 	.word	0x00000000
        /*02b0*/ 	.short	0x0023
        /*02b2*/ 	.short	0x0108
        /*02b4*/ 	.byte	0x00, 0xf5, 0x21, 0x00


	//----- nvinfo : EIATTR_KPARAM_INFO
	.align		4
.L_98:
        /*02b8*/ 	.byte	0x04, 0x17
        /*02ba*/ 	.short	(.L_100 - .L_99)
.L_99:
        /*02bc*/ 	.word	0x00000000
        /*02c0*/ 	.short	0x0022
        /*02c2*/ 	.short	0x0100
        /*02c4*/ 	.byte	0x00, 0xf5, 0x21, 0x00


	//----- nvinfo : EIATTR_KPARAM_INFO
	.align		4
.L_100:
        /*02c8*/ 	.byte	0x04, 0x17
        /*02ca*/ 	.short	(.L_102 - .L_101)
.L_101:
        /*02cc*/ 	.word	0x00000000
        /*02d0*/ 	.short	0x0021
        /*02d2*/ 	.short	0x00f8
        /*02d4*/ 	.byte	0x00, 0xf5, 0x21, 0x00


	//----- nvinfo : EIATTR_KPARAM_INFO
	.align		4
.L_102:
        /*02d8*/ 	.byte	0x04, 0x17
        /*02da*/ 	.short	(.L_104 - .L_103)
.L_103:
        /*02dc*/ 	.word	0x00000000
        /*02e0*/ 	.short	0x0020
        /*02e2*/ 	.short	0x00f0
        /*02e4*/ 	.byte	0x00, 0xf5, 0x21, 0x00


	//----- nvinfo : EIATTR_KPARAM_INFO
	.align		4
.L_104:
        /*02e8*/ 	.byte	0x04, 0x17
        /*02ea*/ 	.short	(.L_106 - .L_105)
.L_105:
        /*02ec*/ 	.word	0x00000000
        /*02f0*/ 	.short	0x001f
        /*02f2*/ 	.short	0x00e8
        /*02f4*/ 	.byte	0x00, 0xf5, 0x21, 0x00


	//----- nvinfo : EIATTR_KPARAM_INFO
	.align		4
.L_106:
        /*02f8*/ 	.byte	0x04, 0x17
        /*02fa*/ 	.short	(.L_108 - .L_107)
.L_107:
        /*02fc*/ 	.word	0x00000000
        /*0300*/ 	.short	0x001e
        /*0302*/ 	.short	0x00e0
        /*0304*/ 	.byte	0x00, 0xf5, 0x21, 0x00


	//----- nvinfo : EIATTR_KPARAM_INFO
	.align		4
.L_108:
        /*0308*/ 	.byte	0x04, 0x17
        /*030a*/ 	.short	(.L_110 - .L_109)
.L_109:
        /*030c*/ 	.word	0x00000000
        /*0310*/ 	.short	0x001d
        /*0312*/ 	.short	0x00d8
        /*0314*/ 	.byte	0x00, 0xf0, 0x11, 0x00


	//----- nvinfo : EIATTR_KPARAM_INFO
	.align		4
.L_110:
        /*0318*/ 	.byte	0x04, 0x17
        /*031a*/ 	.short	(.L_112 - .L_111)
.L_111:
        /*031c*/ 	.word	0x00000000
        /*0320*/ 	.short	0x001c
        /*0322*/ 	.short	0x00d0
        /*0324*/ 	.byte	0x00, 0xf5, 0x21, 0x00


	//----- nvinfo : EIATTR_KPARAM_INFO
	.align		4
.L_112:
        /*0328*/ 	.byte	0x04, 0x17
        /*032a*/ 	.short	(.L_114 - .L_113)
.L_113:
        /*032c*/ 	.word	0x00000000
        /*0330*/ 	.short	0x001b
        /*0332*/ 	.short	0x00c8
        /*0334*/ 	.byte	0x00, 0xf5, 0x21, 0x00


	//----- nvinfo : EIATTR_KPARAM_INFO
	.align		4
.L_114:
        /*0338*/ 	.byte	0x04, 0x17
        /*033a*/ 	.short	(.L_116 - .L_115)
.L_115:
        /*033c*/ 	.word	0x00000000
        /*0340*/ 	.short	0x001a
        /*0342*/ 	.short	0x00c0
        /*0344*/ 	.byte	0x00, 0xf5, 0x21, 0x00


	//----- nvinfo : EIATTR_KPARAM_INFO
	.align		4
.L_116:
        /*0348*/ 	.byte	0x04, 0x17
        /*034a*/ 	.short	(.L_118 - .L_117)
.L_117:
        /*034c*/ 	.word	0x00000000
        /*0350*/ 	.short	0x0019
        /*0352*/ 	.short	0x00b8
        /*0354*/ 	.byte	0x00, 0xf5, 0x21, 0x00


	//----- nvinfo : EIATTR_KPARAM_INFO
	.align		4
.L_118:
        /*0358*/ 	.byte	0x04, 0x17
        /*035a*/ 	.short	(.L_120 - .L_119)
.L_119:
        /*035c*/ 	.word	0x00000000
        /*0360*/ 	.short	0x0018
        /*0362*/ 	.short	0x00b0
        /*0364*/ 	.byte	0x00, 0xf5, 0x21, 0x00


	//----- nvinfo : EIATTR_KPARAM_INFO
	.align		4
.L_120:
        /*0368*/ 	.byte	0x04, 0x17
        /*036a*/ 	.short	(.L_122 - .L_121)
.L_121:
        /*036c*/ 	.word	0x00000000
        /*0370*/ 	.short	0x0017
        /*0372*/ 	.short	0x00a8
        /*0374*/ 	.byte	0x00, 0xf5, 0x21, 0x00


	//----- nvinfo : EIATTR_KPARAM_INFO
	.align		4
.L_122:
        /*0378*/ 	.byte	0x04, 0x17
        /*037a*/ 	.short	(.L_124 - .L_123)
.L_123:
        /*037c*/ 	.word	0x00000000
        /*0380*/ 	.short	0x0016
        /*0382*/ 	.short	0x00a0
        /*0384*/ 	.byte	0x00, 0xf5, 0x21, 0x00


	//----- nvinfo : EIATTR_KPARAM_INFO
	.align		4
.L_124:
        /*0388*/ 	.byte	0x04, 0x17
        /*038a*/ 	.short	(.L_126 - .L_125)
.L_125:
        /*038c*/ 	.word	0x00000000
        /*0390*/ 	.short	0x0015
        /*0392*/ 	.short	0x0098
        /*0394*/ 	.byte	0x00, 0xf5, 0x21, 0x00


	//----- nvinfo : EIATTR_KPARAM_INFO
	.align		4
.L_126:
        /*0398*/ 	.byte	0x04, 0x17
        /*039a*/ 	.short	(.L_128 - .L_127)
.L_127:
        /*039c*/ 	.word	0x00000000
        /*03a0*/ 	.short	0x0014
        /*03a2*/ 	.short	0x0090
        /*03a4*/ 	.byte	0x00, 0xf5, 0x21, 0x00


	//----- nvinfo : EIATTR_KPARAM_INFO
	.align		4
.L_128:
        /*03a8*/ 	.byte	0x04, 0x17
        /*03aa*/ 	.short	(.L_130 - .L_129)
.L_129:
        /*03ac*/ 	.word	0x00000000
        /*03b0*/ 	.short	0x0013
        /*03b2*/ 	.short	0x0088
        /*03b4*/ 	.byte	0x00, 0xf5, 0x21, 0x00


	//----- nvinfo : EIATTR_KPARAM_INFO
	.align		4
.L_130:
        /*03b8*/ 	.byte	0x04, 0x17
        /*03ba*/ 	.short	(.L_132 - .L_131)
.L_131:
        /*03bc*/ 	.word	0x00000000
        /*03c0*/ 	.short	0x0012
        /*03c2*/ 	.short	0x0080
        /*03c4*/ 	.byte	0x00, 0xf5, 0x21, 0x00


	//----- nvinfo : EIATTR_KPARAM_INFO
	.align		4
.L_132:
        /*03c8*/ 	.byte	0x04, 0x17
        /*03ca*/ 	.short	(.L_134 - .L_133)
.L_133:
        /*03cc*/ 	.word	0x00000000
        /*03d0*/ 	.short	0x0011
        /*03d2*/ 	.short	0x0078
        /*03d4*/ 	.byte	0x00, 0xf5, 0x21, 0x00


	//----- nvinfo : EIATTR_KPARAM_INFO
	.align		4
.L_134:
        /*03d8*/ 	.byte	0x04, 0x17
        /*03da*/ 	.short	(.L_136 - .L_135)
.L_135:
        /*03dc*/ 	.word	0x00000000
        /*03e0*/ 	.short	0x0010
        /*03e2*/ 	.short	0x0070
        /*03e4*/ 	.byte	0x00, 0xf5, 0x21, 0x00


	//----- nvinfo : EIATTR_KPARAM_INFO
	.align		4
.L_136:
        /*03e8*/ 	.byte	0x04, 0x17
        /*03ea*/ 	.short	(.L_138 - .L_137)
.L_137:
        /*03ec*/ 	.word	0x00000000
        /*03f0*/ 	.short	0x000f
        /*03f2*/ 	.short	0x0068
        /*03f4*/ 	.byte	0x00, 0xf5, 0x21, 0x00


	//----- nvinfo : EIATTR_KPARAM_INFO
	.align		4
.L_138:
        /*03f8*/ 	.byte	0x04, 0x17
        /*03fa*/ 	.short	(.L_140 - .L_139)
.L_139:
        /*03fc*/ 	.word	0x00000000
        /*0400*/ 	.short	0x000e
        /*0402*/ 	.short	0x0060
        /*0404*/ 	.byte	0x00, 0xf5, 0x21, 0x00


	//----- nvinfo : EIATTR_KPARAM_INFO
	.align		4
.L_140:
        /*0408*/ 	.byte	0x04, 0x17
        /*040a*/ 	.short	(.L_142 - .L_141)
.L_141:
        /*040c*/ 	.word	0x00000000
        /*0410*/ 	.short	0x000d
        /*0412*/ 	.short	0x0058
        /*0414*/ 	.byte	0x00, 0xf5, 0x21, 0x00


	//----- nvinfo : EIATTR_KPARAM_INFO
	.align		4
.L_142:
        /*0418*/ 	.byte	0x04, 0x17
        /*041a*/ 	.short	(.L_144 - .L_143)
.L_143:
        /*041c*/ 	.word	0x00000000
        /*0420*/ 	.short	0x000c
        /*0422*/ 	.short	0x0050
        /*0424*/ 	.byte	0x00, 0xf5, 0x21, 0x00


	//----- nvinfo : EIATTR_KPARAM_INFO
	.align		4
.L_144:
        /*0428*/ 	.byte	0x04, 0x17
        /*042a*/ 	.short	(.L_146 - .L_145)
.L_145:
        /*042c*/ 	.word	0x00000000
        /*0430*/ 	.short	0x000b
        /*0432*/ 	.short	0x0048
        /*0434*/ 	.byte	0x00, 0xf5, 0x21, 0x00


	//----- nvinfo : EIATTR_KPARAM_INFO
	.align		4
.L_146:
        /*0438*/ 	.byte	0x04, 0x17
        /*043a*/ 	.short	(.L_148 - .L_147)
.L_147:
        /*043c*/ 	.word	0x00000000
        /*0440*/ 	.short	0x000a
        /*0442*/ 	.short	0x0040
        /*0444*/ 	.byte	0x00, 0xf5, 0x21, 0x00


	//----- nvinfo : EIATTR_KPARAM_INFO
	.align		4
.L_148:
        /*0448*/ 	.byte	0x04, 0x17
        /*044a*/ 	.short	(.L_150 - .L_149)
.L_149:
        /*044c*/ 	.word	0x00000000
        /*0450*/ 	.short	0x0009
        /*0452*/ 	.short	0x0038
        /*0454*/ 	.byte	0x00, 0xf5, 0x21, 0x00


	//----- nvinfo : EIATTR_KPARAM_INFO
	.align		4
.L_150:
        /*0458*/ 	.byte	0x04, 0x17
        /*045a*/ 	.short	(.L_152 - .L_151)
.L_151:
        /*045c*/ 	.word	0x00000000
        /*0460*/ 	.short	0x0008
        /*0462*/ 	.short	0x0030
        /*0464*/ 	.byte	0x00, 0xf5, 0x21, 0x00


	//----- nvinfo : EIATTR_KPARAM_INFO
	.align		4
.L_152:
        /*0468*/ 	.byte	0x04, 0x17
        /*046a*/ 	.short	(.L_154 - .L_153)
.L_153:
        /*046c*/ 	.word	0x00000000
        /*0470*/ 	.short	0x0007
        /*0472*/ 	.short	0x002c
        /*0474*/ 	.byte	0x00, 0xf0, 0x11, 0x00


	//----- nvinfo : EIATTR_KPARAM_INFO
	.align		4
.L_154:
        /*0478*/ 	.byte	0x04, 0x17
        /*047a*/ 	.short	(.L_156 - .L_155)
.L_155:
        /*047c*/ 	.word	0x00000000
        /*0480*/ 	.short	0x0006
        /*0482*/ 	.short	0x0028
        /*0484*/ 	.byte	0x00, 0xf0, 0x11, 0x00


	//----- nvinfo : EIATTR_KPARAM_INFO
	.align		4
.L_156:
        /*0488*/ 	.byte	0x04, 0x17
        /*048a*/ 	.short	(.L_158 - .L_157)
.L_157:
        /*048c*/ 	.word	0x00000000
        /*0490*/ 	.short	0x0005
        /*0492*/ 	.short	0x0024
        /*0494*/ 	.byte	0x00, 0xf0, 0x11, 0x00


	//----- nvinfo : EIATTR_KPARAM_INFO
	.align		4
.L_158:
        /*0498*/ 	.byte	0x04, 0x17
        /*049a*/ 	.short	(.L_160 - .L_159)
.L_159:
        /*049c*/ 	.word	0x00000000
        /*04a0*/ 	.short	0x0004
        /*04a2*/ 	.short	0x0020
        /*04a4*/ 	.byte	0x00, 0xf0, 0x11, 0x00


	//----- nvinfo : EIATTR_KPARAM_INFO
	.align		4
.L_160:
        /*04a8*/ 	.byte	0x04, 0x17
        /*04aa*/ 	.short	(.L_162 - .L_161)
.L_161:
        /*04ac*/ 	.word	0x00000000
        /*04b0*/ 	.short	0x0003
        /*04b2*/ 	.short	0x0018
        /*04b4*/ 	.byte	0x00, 0xf5, 0x21, 0x00


	//----- nvinfo : EIATTR_KPARAM_INFO
	.align		4
.L_162:
        /*04b8*/ 	.byte	0x04, 0x17
        /*04ba*/ 	.short	(.L_164 - .L_163)
.L_163:
        /*04bc*/ 	.word	0x00000000
        /*04c0*/ 	.short	0x0002
        /*04c2*/ 	.short	0x0010
        /*04c4*/ 	.byte	0x00, 0xf5, 0x21, 0x00


	//----- nvinfo : EIATTR_KPARAM_INFO
	.align		4
.L_164:
        /*04c8*/ 	.byte	0x04, 0x17
        /*04ca*/ 	.short	(.L_166 - .L_165)
.L_165:
        /*04cc*/ 	.word	0x00000000
        /*04d0*/ 	.short	0x0001
        /*04d2*/ 	.short	0x0008
        /*04d4*/ 	.byte	0x00, 0xf5, 0x21, 0x00


	//----- nvinfo : EIATTR_KPARAM_INFO
	.align		4
.L_166:
        /*04d8*/ 	.byte	0x04, 0x17
        /*04da*/ 	.short	(.L_168 - .L_167)
.L_167:
        /*04dc*/ 	.word	0x00000000
        /*04e0*/ 	.short	0x0000
        /*04e2*/ 	.short	0x0000
        /*04e4*/ 	.byte	0x00, 0xf0, 0x11, 0x00


	//----- nvinfo : EIATTR_SPARSE_MMA_MASK
	.align		4
.L_168:
        /*04e8*/ 	.byte	0x03, 0x50
        /*04ea*/ 	.short	0x0000


	//----- nvinfo : EIATTR_MAXREG_COUNT
	.align		4
        /*04ec*/ 	.byte	0x03, 0x1b
        /*04ee*/ 	.short	0x00ff


	//----- nvinfo : EIATTR_NUM_BARRIERS
	.align		4
        /*04f0*/ 	.byte	0x02, 0x4c
        /*04f2*/ 	.byte	0x01
	.zero		1


	//----- nvinfo : EIATTR_MERCURY_ISA_VERSION
	.align		4
        /*04f4*/ 	.byte	0x03, 0x5f
        /*04f6*/ 	.short	0x0101


	//----- nvinfo : EIATTR_VRC_CTA_INIT_COUNT
	.align		4
        /*04f8*/ 	.byte	0x02, 0x4a
	.zero		1
	.zero		1


	//----- nvinfo : EIATTR_EXIT_INSTR_OFFSETS
	.align		4
        /*04fc*/ 	.byte	0x04, 0x1c
        /*04fe*/ 	.short	(.L_170 - .L_169)


	//   ....[0]....
.L_169:
        /*0500*/ 	.word	0x00000070


	//   ....[1]....
        /*0504*/ 	.word	0x000088f0


	//   ....[2]....
        /*0508*/ 	.word	0x0000a180


	//   ....[3]....
        /*050c*/ 	.word	0x0000a290


	//----- nvinfo : EIATTR_CRS_STACK_SIZE
	.align		4
.L_170:
        /*0510*/ 	.byte	0x04, 0x1e
        /*0512*/ 	.short	(.L_172 - .L_171)
.L_171:
        /*0514*/ 	.word	0x00000000


	//----- nvinfo : EIATTR_CBANK_PARAM_SIZE
	.align		4
.L_172:
        /*0518*/ 	.byte	0x03, 0x19
        /*051a*/ 	.short	0x0254


	//----- nvinfo : EIATTR_PARAM_CBANK
	.align		4
        /*051c*/ 	.byte	0x04, 0x0a
        /*051e*/ 	.short	(.L_174 - .L_173)
	.align		4
.L_173:
        /*0520*/ 	.word	index@(.nv.constant0._Z32crust_mantle_impl_kernel_adjointiPKiS0_S0_iifiPKfPfS2_S2_S2_S2_S2_S2_S2_S2_S2_S2_S2_S2_S2_S2_S2_S2_S2_S2_S2_iS3_S3_S3_S3_S3_S3_iiiS2_S2_S3_S3_S3_S3_S3_S2_S2_S2_iS2_S2_S2_S2_S2_S2_S2_S2_S2_S2_S2_S2_S2_S2_S2_S2_S2_S2_S2_S2_S2_iS2_S2_S2_S2_S2_i)
        /*0524*/ 	.short	0x0380
        /*0526*/ 	.short	0x0254


	//----- nvinfo : EIATTR_SW_WAR
	.align		4
.L_174:
        /*0528*/ 	.byte	0x04, 0x36
        /*052a*/ 	.short	(.L_176 - .L_175)
.L_175:
        /*052c*/ 	.word	0x00000008
.L_176:


//--------------------- .nv.callgraph             --------------------------
	.section	.nv.callgraph,"",@"SHT_CUDA_CALLGRAPH"
	.align	4
	.sectionentsize	8
	.align		4
        /*0000*/ 	.word	0x00000000
	.align		4
        /*0004*/ 	.word	0xffffffff
	.align		4
        /*0008*/ 	.word	0x00000000
	.align		4
        /*000c*/ 	.word	0xfffffffe
	.align		4
        /*0010*/ 	.word	0x00000000
	.align		4
        /*0014*/ 	.word	0xfffffffd
	.align		4
        /*0018*/ 	.word	0x00000000
	.align		4
        /*001c*/ 	.word	0xfffffffc


//--------------------- .nv.constant4             --------------------------
	.section	.nv.constant4,"a",@progbits
	.align	8
	.align		8
.nv.constant4:
        /*0000*/ 	.dword	__cudart_i2opi_f


//--------------------- .text._Z32crust_mantle_impl_kernel_adjointiPKiS0_S0_iifiPKfPfS2_S2_S2_S2_S2_S2_S2_S2_S2_S2_S2_S2_S2_S2_S2_S2_S2_S2_S2_iS3_S3_S3_S3_S3_S3_iiiS2_S2_S3_S3_S3_S3_S3_S2_S2_S2_iS2_S2_S2_S2_S2_S2_S2_S2_S2_S2_S2_S2_S2_S2_S2_S2_S2_S2_S2_S2_S2_iS2_S2_S2_S2_S2_i --------------------------
	.section	.text._Z32crust_mantle_impl_kernel_adjointiPKiS0_S0_iifiPKfPfS2_S2_S2_S2_S2_S2_S2_S2_S2_S2_S2_S2_S2_S2_S2_S2_S2_S2_S2_iS3_S3_S3_S3_S3_S3_iiiS2_S2_S3_S3_S3_S3_S3_S2_S2_S2_iS2_S2_S2_S2_S2_S2_S2_S2_S2_S2_S2_S2_S2_S2_S2_S2_S2_S2_S2_S2_S2_iS2_S2_S2_S2_S2_i,"ax",@progbits
	.align	128
        .global         _Z32crust_mantle_impl_kernel_adjointiPKiS0_S0_iifiPKfPfS2_S2_S2_S2_S2_S2_S2_S2_S2_S2_S2_S2_S2_S2_S2_S2_S2_S2_S2_iS3_S3_S3_S3_S3_S3_iiiS2_S2_S3_S3_S3_S3_S3_S2_S2_S2_iS2_S2_S2_S2_S2_S2_S2_S2_S2_S2_S2_S2_S2_S2_S2_S2_S2_S2_S2_S2_S2_iS2_S2_S2_S2_S2_i
        .type           _Z32crust_mantle_impl_kernel_adjointiPKiS0_S0_iifiPKfPfS2_S2_S2_S2_S2_S2_S2_S2_S2_S2_S2_S2_S2_S2_S2_S2_S2_S2_S2_iS3_S3_S3_S3_S3_S3_iiiS2_S2_S3_S3_S3_S3_S3_S2_S2_S2_iS2_S2_S2_S2_S2_S2_S2_S2_S2_S2_S2_S2_S2_S2_S2_S2_S2_S2_S2_S2_S2_iS2_S2_S2_S2_S2_i,@function
        .size           _Z32crust_mantle_impl_kernel_adjointiPKiS0_S0_iifiPKfPfS2_S2_S2_S2_S2_S2_S2_S2_S2_S2_S2_S2_S2_S2_S2_S2_S2_S2_S2_iS3_S3_S3_S3_S3_S3_iiiS2_S2_S3_S3_S3_S3_S3_S2_S2_S2_iS2_S2_S2_S2_S2_S2_S2_S2_S2_S2_S2_S2_S2_S2_S2_S2_S2_S2_S2_S2_S2_iS2_S2_S2_S2_S2_i,(.L_x_86 - _Z32crust_mantle_impl_kernel_adjointiPKiS0_S0_iifiPKfPfS2_S2_S2_S2_S2_S2_S2_S2_S2_S2_S2_S2_S2_S2_S2_S2_S2_S2_S2_iS3_S3_S3_S3_S3_S3_iiiS2_S2_S3_S3_S3_S3_S3_S2_S2_S2_iS2_S2_S2_S2_S2_S2_S2_S2_S2_S2_S2_S2_S2_S2_S2_S2_S2_S2_S2_S2_S2_iS2_S2_S2_S2_S2_i)
        .other          _Z32crust_mantle_impl_kernel_adjointiPKiS0_S0_iifiPKfPfS2_S2_S2_S2_S2_S2_S2_S2_S2_S2_S2_S2_S2_S2_S2_S2_S2_S2_S2_iS3_S3_S3_S3_S3_S3_iiiS2_S2_S3_S3_S3_S3_S3_S2_S2_S2_iS2_S2_S2_S2_S2_S2_S2_S2_S2_S2_S2_S2_S2_S2_S2_S2_S2_S2_S2_S2_S2_iS2_S2_S2_S2_S2_i,@"STO_CUDA_ENTRY STV_DEFAULT"
_Z32crust_mantle_impl_kernel_adjointiPKiS0_S0_iifiPKfPfS2_S2_S2_S2_S2_S2_S2_S2_S2_S2_S2_S2_S2_S2_S2_S2_S2_S2_S2_iS3_S3_S3_S3_S3_S3_iiiS2_S2_S3_S3_S3_S3_S3_S2_S2_S2_iS2_S2_S2_S2_S2_S2_S2_S2_S2_S2_S2_S2_S2_S2_S2_S2_S2_S2_S2_S2_S2_iS2_S2_S2_S2_S2_i:
.text._Z32crust_mantle_impl_kernel_adjointiPKiS0_S0_iifiPKfPfS2_S2_S2_S2_S2_S2_S2_S2_S2_S2_S2_S2_S2_S2_S2_S2_S2_S2_S2_iS3_S3_S3_S3_S3_S3_iiiS2_S2_S3_S3_S3_S3_S3_S2_S2_S2_iS2_S2_S2_S2_S2_S2_S2_S2_S2_S2_S2_S2_S2_S2_S2_S2_S2_S2_S2_S2_S2_iS2_S2_S2_S2_S2_i:
[----:B------:R-:W-:Y:S08]  /*0000*/  LDC R1, c[0x0][0x37c] ;  /* 0x0000df00ff017b82 */ /* 0x000ff00000000800 */
[----:B------:R-:W-:Y:S01]  /*0010*/  S2UR UR4, SR_CTAID.Y ;  /* 0x00000000000479c3 */ /* 0x000fe20000002600 */
[----:B------:R-:W0:Y:S07]  /*0020*/  LDCU UR5, c[0x0][0x370] ;  /* 0x00006e00ff0577ac */ /* 0x000e2e0008000800 */
[----:B------:R-:W0:Y:S08]  /*0030*/  S2UR UR6, SR_CTAID.X ;  /* 0x00000000000679c3 */ /* 0x000e300000002500 */
[----:B------:R-:W1:Y:S01]  /*0040*/  LDC R0, c[0x0][0x380] ;  /* 0x0000e000ff007b82 */ /* 0x000e620000000800 */
[----:B0-----:R-:W-:-:S06]  /*0050*/  UIMAD UR4, UR4, UR5, UR6 ;  /* 0x00000005040472a4 */ /* 0x001fcc000f8e0206 */
[----:B-1----:R-:W-:-:S13]  /*0060*/  ISETP.LE.AND P0, PT, R0, UR4, PT ;  /* 0x0000000400007c0c */ /* 0x002fda000bf03270 */
[----:B------:R-:W-:Y:S05]  /*0070*/  @P0 EXIT ;  /* 0x000000000000094d */ /* 0x000fea0003800000 */
[----:B------:R-:W0:Y:S01]  /*0080*/  S2R R26, SR_TID.X ;  /* 0x00000000001a7919 */ /* 0x000e220000002100 */
[----:B------:R-:W1:Y:S01]  /*0090*/  LDCU.64 UR12, c[0x0][0x358] ;  /* 0x00006b00ff0c77ac */ /* 0x000e620008000a00 */
[----:B------:R-:W-:Y:S01]  /*00a0*/  MOV R3, UR4 ;  /* 0x0000000400037c02 */ /* 0x000fe20008000f00 */
[----:B------:R-:W-:Y:S01]  /*00b0*/  BSSY.RECONVERGENT B0, `(.L_x_0) ;  /* 0x000003b000007945 */ /* 0x000fe20003800200 */
[C---:B0-----:R-:W-:Y:S02]  /*00c0*/  LOP3.LUT R0, R26.reuse, 0xffff, RZ, 0xc0, !PT ;  /* 0x0000ffff1a007812 */ /* 0x041fe400078ec0ff */
[----:B------:R-:W-:-:S03]  /*00d0*/  ISETP.GT.U32.AND P0, PT, R26, 0x7c, PT ;  /* 0x0000007c1a00780c */ /* 0x000fc60003f04070 */
[----:B------:R-:W-:-:S05]  /*00e0*/  IMAD R0, R0, 0xa3e, RZ ;  /* 0x00000a3e00007824 */ /* 0x000fca00078e02ff */
[----:B------:R-:W-:-:S05]  /*00f0*/  SHF.R.U32.HI R17, RZ, 0x10, R0 ;  /* 0x00000010ff117819 */ /* 0x000fca0000011600 */
[----:B------:R-:W-:-:S05]  /*0100*/  IMAD R21, R17, -0x19, R26 ;  /* 0xffffffe711157824 */ /* 0x000fca00078e021a */
[----:B------:R-:W-:-:S05]  /*0110*/  PRMT R0, R21, 0x9910, RZ ;  /* 0x0000991015007816 */ /* 0x000fca00000000ff */
[----:B------:R-:W-:-:S05]  /*0120*/  IMAD R23, R0, 0x6667, RZ ;  /* 0x0000666700177824 */ /* 0x000fca00078e02ff */
[----:B------:R-:W-:-:S04]  /*0130*/  SHF.R.S32.HI R0, RZ, 0x10, R23 ;  /* 0x00000010ff007819 */ /* 0x000fc80000011417 */
[----:B------:R-:W-:Y:S01]  /*0140*/  LOP3.LUT R18, R0, 0xffff, RZ, 0xc0, !PT ;  /* 0x0000ffff00127812 */ /* 0x000fe200078ec0ff */
[----:B-1----:R-:W-:Y:S06]  /*0150*/  @P0 BRA `(.L_x_1) ;  /* 0x0000000000c00947 */ /* 0x002fec0003800000 */
[----:B------:R-:W0:Y:S02]  /*0160*/  LDCU UR4, c[0x0][0x3ac] ;  /* 0x00007580ff0477ac */ /* 0x000e240008000800 */
[----:B0-----:R-:W-:-:S13]  /*0170*/  ISETP.NE.AND P1, PT, RZ, UR4, PT ;  /* 0x00000004ff007c0c */ /* 0x001fda000bf25270 */
[----:B------:R-:W0:Y:S08]  /*0180*/  @!P1 LDC.64 R6, c[0x0][0x3a0] ;  /* 0x0000e800ff069b82 */ /* 0x000e300000000a00 */
[----:B------:R-:W1:Y:S01]  /*0190*/  @!P1 LDC.64 R4, c[0x0][0x398] ;  /* 0x0000e600ff049b82 */ /* 0x000e620000000a00 */
[----:B0-----:R-:W-:-:S05]  /*01a0*/  @!P1 IADD3 R0, PT, PT, R7, -0x1, RZ ;  /* 0xffffffff07009810 */ /* 0x001fca0007ffe0ff */
[----:B------:R-:W-:-:S04]  /*01b0*/  @!P1 IMAD R7, R0, R6, R3 ;  /* 0x0000000600079224 */ /* 0x000fc800078e0203 */
[----:B-1----:R-:W-:Y:S02]  /*01c0*/  @!P1 IMAD.WIDE R4, R7, 0x4, R4 ;  /* 0x0000000407049825 */ /* 0x002fe400078e0204 */
[----:B------:R-:W0:Y:S04]  /*01d0*/  LDC.64 R6, c[0x0][0x388] ;  /* 0x0000e200ff067b82 */ /* 0x000e280000000a00 */
[----:B------:R-:W2:Y:S02]  /*01e0*/  @!P1 LDG.E R4, desc[UR12][R4.64] ;  /* 0x0000000c04049981 */ /* 0x000ea4000c1e1900 */
[----:B--2---:R-:W-:-:S05]  /*01f0*/  @!P1 IADD3 R3, PT, PT, R4, -0x1, RZ ;  /* 0xffffffff04039810 */ /* 0x004fca0007ffe0ff */
[----:B------:R-:W-:-:S04]  /*0200*/  IMAD R9, R3, 0x7d, R26 ;  /* 0x0000007d03097824 */ /* 0x000fc800078e021a */
[----:B0-----:R-:W-:Y:S01]  /*0210*/  IMAD.WIDE R6, R9, 0x4, R6 ;  /* 0x0000000409067825 */ /* 0x001fe200078e0206 */
[----:B------:R-:W-:Y:S01]  /*0220*/  ISETP.GT.U32.AND P1, PT, R26, 0x18, PT ;  /* 0x000000181a00780c */ /* 0x000fe20003f24070 */
[----:B------:R-:W0:Y:S03]  /*0230*/  LDC.64 R8, c[0x0][0x3b0] ;  /* 0x0000ec00ff087b82 */ /* 0x000e260000000a00 */
[----:B------:R-:W2:Y:S01]  /*0240*/  LDG.E R0, desc[UR12][R6.64] ;  /* 0x0000000c06007981 */ /* 0x000ea2000c1e1900 */
[----:B------:R-:W-:-:S08]  /*0250*/  HFMA2 R15, -RZ, RZ, 0, 1.78813934326171875e-07 ;  /* 0x00000003ff0f7431 */ /* 0x000fd000000001ff */
[----:B------:R-:W1:Y:S08]  /*0260*/  @!P1 LDC.64 R10, c[0x0][0x408] ;  /* 0x00010200ff0a9b82 */ /* 0x000e700000000a00 */
[----:B------:R-:W3:Y:S01]  /*0270*/  @!P1 LDC.64 R12, c[0x0][0x410] ;  /* 0x00010400ff0c9b82 */ /* 0x000ee20000000a00 */
[----:B------:R-:W4:Y:S01]  /*0280*/  S2R R19, SR_CgaCtaId ;  /* 0x0000000000137919 */ /* 0x000f220000008800 */
[----:B--2---:R-:W-:-:S04]  /*0290*/  IMAD R0, R0, R15, -0x3 ;  /* 0xfffffffd00007424 */ /* 0x004fc800078e020f */
[----:B0-----:R-:W-:-:S04]  /*02a0*/  IMAD.WIDE R4, R0, 0x4, R8 ;  /* 0x0000000400047825 */ /* 0x001fc800078e0208 */
[C---:B-1----:R-:W-:Y:S01]  /*02b0*/  @!P1 IMAD.WIDE.U32 R8, R26.reuse, 0x4, R10 ;  /* 0x000000041a089825 */ /* 0x042fe200078e000a */
[----:B------:R-:W2:Y:S03]  /*02c0*/  LDG.E.CONSTANT R2, desc[UR12][R4.64] ;  /* 0x0000000c04027981 */ /* 0x000ea6000c1e9900 */
[----:B---3--:R-:W-:Y:S01]  /*02d0*/  @!P1 IMAD.WIDE.U32 R10, R26, 0x4, R12 ;  /* 0x000000041a0a9825 */ /* 0x008fe200078e000c */
[----:B------:R-:W3:Y:S04]  /*02e0*/  LDG.E.CONSTANT R14, desc[UR12][R4.64+0x8] ;  /* 0x0000080c040e7981 */ /* 0x000ee8000c1e9900 */
[----:B------:R0:W5:Y:S04]  /*02f0*/  LDG.E.CONSTANT R12, desc[UR12][R4.64+0x4] ;  /* 0x0000040c040c7981 */ /* 0x000168000c1e9900 */
[----:B------:R1:W3:Y:S04]  /*0300*/  @!P1 LDG.E.CONSTANT R8, desc[UR12][R8.64] ;  /* 0x0000000c08089981 */ /* 0x0002e8000c1e9900 */
[----:B------:R-:W3:Y:S01]  /*0310*/  @!P1 LDG.E.CONSTANT R10, desc[UR12][R10.64] ;  /* 0x0000000c0a0a9981 */ /* 0x000ee2000c1e9900 */
[----:B------:R-:W-:-:S05]  /*0320*/  MOV R6, 0x400 ;  /* 0x0000040000067802 */ /* 0x000fca0000000f00 */
[C---:B------:R-:W-:Y:S01]  /*0330*/  VIADD R13, R6.reuse, 0x1f4 ;  /* 0x000001f4060d7836 */ /* 0x040fe20000000000 */
[C---:B------:R-:W-:Y:S02]  /*0340*/  IADD3 R15, PT, PT, R6.reuse, 0x3e8, RZ ;  /* 0x000003e8060f7810 */ /* 0x040fe40007ffe0ff */
[C---:B----4-:R-:W-:Y:S02]  /*0350*/  LEA R7, R19.reuse, R6, 0x18 ;  /* 0x0000000613077211 */ /* 0x050fe400078ec0ff */
[C---:B------:R-:W-:Y:S02]  /*0360*/  @!P1 IADD3 R16, PT, PT, R6.reuse, 0x1770, RZ ;  /* 0x0000177006109810 */ /* 0x040fe40007ffe0ff */
[----:B------:R-:W-:Y:S02]  /*0370*/  @!P1 IADD3 R6, PT, PT, R6, 0x17d4, RZ ;  /* 0x000017d406069810 */ /* 0x000fe40007ffe0ff */
[C---:B------:R-:W-:Y:S02]  /*0380*/  LEA R13, R19.reuse, R13, 0x18 ;  /* 0x0000000d130d7211 */ /* 0x040fe400078ec0ff */
[----:B------:R-:W-:-:S02]  /*0390*/  LEA R15, R19, R15, 0x18 ;  /* 0x0000000f130f7211 */ /* 0x000fc400078ec0ff */
[C---:B0-----:R-:W-:Y:S01]  /*03a0*/  @!P1 LEA R5, R19.reuse, R16, 0x18 ;  /* 0x0000001013059211 */ /* 0x041fe200078ec0ff */
[C---:B------:R-:W-:Y:S01]  /*03b0*/  IMAD R13, R26.reuse, 0x4, R13 ;  /* 0x000000041a0d7824 */ /* 0x040fe200078e020d */
[----:B-1----:R-:W-:Y:S02]  /*03c0*/  @!P1 LEA R9, R19, R6, 0x18 ;  /* 0x0000000613099211 */ /* 0x002fe400078ec0ff */
[C---:B------:R-:W-:Y:S02]  /*03d0*/  LEA R7, R26.reuse, R7, 0x2 ;  /* 0x000000071a077211 */ /* 0x040fe400078e10ff */
[C---:B------:R-:W-:Y:S02]  /*03e0*/  LEA R15, R26.reuse, R15, 0x2 ;  /* 0x0000000f1a0f7211 */ /* 0x040fe400078e10ff */
[C---:B------:R-:W-:Y:S02]  /*03f0*/  @!P1 LEA R5, R26.reuse, R5, 0x2 ;  /* 0x000000051a059211 */ /* 0x040fe400078e10ff */
[----:B------:R-:W-:Y:S01]  /*0400*/  @!P1 LEA R9, R26, R9, 0x2 ;  /* 0x000000091a099211 */ /* 0x000fe200078e10ff */
[----:B--2---:R0:W-:Y:S04]  /*0410*/  STS [R7], R2 ;  /* 0x0000000207007388 */ /* 0x0041e80000000800 */
[----:B-----5:R0:W-:Y:S04]  /*0420*/  STS [R13], R12 ;  /* 0x0000000c0d007388 */ /* 0x0201e80000000800 */
[----:B---3--:R0:W-:Y:S04]  /*0430*/  STS [R15], R14 ;  /* 0x0000000e0f007388 */ /* 0x0081e80000000800 */
[----:B------:R0:W-:Y:S04]  /*0440*/  @!P1 STS [R5], R8 ;  /* 0x0000000805009388 */ /* 0x0001e80000000800 */
[----:B------:R0:W-:Y:S02]  /*0450*/  @!P1 STS [R9], R10 ;  /* 0x0000000a09009388 */ /* 0x0001e40000000800 */
.L_x_1:
[----:B------:R-:W-:Y:S05]  /*0460*/  BSYNC.RECONVERGENT B0 ;  /* 0x0000000000007941 */ /* 0x000fea0003800200 */
.L_x_0:
[----:B0-----:R-:W-:Y:S01]  /*0470*/  SHF.R.U32.HI R2, RZ, 0xf, R18 ;  /* 0x0000000fff027819 */ /* 0x001fe20000011612 */
[----:B------:R-:W-:Y:S03]  /*0480*/  BAR.SYNC.DEFER_BLOCKING 0x0 ;  /* 0x0000000000007b1d */ /* 0x000fe60000010000 */
[----:B------:R-:W-:-:S03]  /*0490*/  LEA.HI.SX32 R2, R23, R2, 0xf ;  /* 0x0000000217027211 */ /* 0x000fc600078f7aff */
[----:B------:R-:W-:Y:S01]  /*04a0*/  BSSY.RECONVERGENT B1, `(.L_x_2) ;  /* 0x0000841000017945 */ /* 0x000fe20003800200 */
[----:B------:R-:W-:-:S05]  /*04b0*/  PRMT R14, R2, 0x9910, RZ ;  /* 0x00009910020e7816 */ /* 0x000fca00000000ff */
[----:B------:R-:W-:Y:S01]  /*04c0*/  IMAD R21, R14, -0x5, R21 ;  /* 0xfffffffb0e157824 */ /* 0x000fe200078e0215 */
[----:B------:R-:W-:Y:S06]  /*04d0*/  @P0 BRA `(.L_x_3) ;  /* 0x0000008000f40947 */ /* 0x000fec0003800000 */
[----:B------:R-:W0:Y:S01]  /*04e0*/  LDC.64 R28, c[0x0][0x3e0] ;  /* 0x0000f800ff1c7b82 */ /* 0x000e220000000a00 */
[----:B------:R-:W-:-:S07]  /*04f0*/  LEA R25, R3, R26, 0x7 ;  /* 0x0000001a03197211 */ /* 0x000fce00078e38ff */
[----:B------:R-:W1:Y:S08]  /*0500*/  LDC.64 R10, c[0x0][0x3d8] ;  /* 0x0000f600ff0a7b82 */ /* 0x000e700000000a00 */
[----:B------:R-:W2:Y:S08]  /*0510*/  LDC.64 R34, c[0x0][0x3e8] ;  /* 0x0000fa00ff227b82 */ /* 0x000eb00000000a00 */
[----:B------:R-:W3:Y:S01]  /*0520*/  LDC.64 R22, c[0x0][0x3c8] ;  /* 0x0000f200ff167b82 */ /* 0x000ee20000000a00 */
[----:B0-----:R-:W-:-:S05]  /*0530*/  IMAD.WIDE R28, R25, 0x4, R28 ;  /* 0x00000004191c7825 */ /* 0x001fca00078e021c */
[----:B------:R-:W4:Y:S02]  /*0540*/  LDG.E.CONSTANT R4, desc[UR12][R28.64] ;  /* 0x0000000c1c047981 */ /* 0x000f24000c1e9900 */
[----:B------:R-:W0:Y:S01]  /*0550*/  LDC.64 R12, c[0x0][0x3c0] ;  /* 0x0000f000ff0c7b82 */ /* 0x000e220000000a00 */
[----:B-1----:R-:W-:-:S05]  /*0560*/  IMAD.WIDE R10, R25, 0x4, R10 ;  /* 0x00000004190a7825 */ /* 0x002fca00078e020a */
[----:B------:R-:W5:Y:S02]  /*0570*/  LDG.E.CONSTANT R2, desc[UR12][R10.64] ;  /* 0x0000000c0a027981 */ /* 0x000f64000c1e9900 */
[----:B------:R-:W1:Y:S08]  /*0580*/  LDC.64 R32, c[0x0][0x3d0] ;  /* 0x0000f400ff207b82 */ /* 0x000e700000000a00 */
[----:B------:R-:W1:Y:S08]  /*0590*/  LDC.64 R18, c[0x0][0x3f0] ;  /* 0x0000fc00ff127b82 */ /* 0x000e700000000a00 */
[----:B------:R-:W1:Y:S08]  /*05a0*/  LDC.64 R30, c[0x0][0x3f8] ;  /* 0x0000fe00ff1e7b82 */ /* 0x000e700000000a00 */
[----:B------:R-:W1:Y:S01]  /*05b0*/  LDC.64 R36, c[0x0][0x400] ;  /* 0x00010000ff247b82 */ /* 0x000e620000000a00 */
[----:B--2---:R-:W-:-:S04]  /*05c0*/  IMAD.WIDE R34, R25, 0x4, R34 ;  /* 0x0000000419227825 */ /* 0x004fc800078e0222 */
[C---:B---3--:R-:W-:Y:S01]  /*05d0*/  IMAD.WIDE R22, R25.reuse, 0x4, R22 ;  /* 0x0000000419167825 */ /* 0x048fe200078e0216 */
[----:B------:R-:W2:Y:S03]  /*05e0*/  LDG.E.CONSTANT R5, desc[UR12][R34.64] ;  /* 0x0000000c22057981 */ /* 0x000ea6000c1e9900 */
[C---:B0-----:R-:W-:Y:S01]  /*05f0*/  IMAD.WIDE R12, R25.reuse, 0x4, R12 ;  /* 0x00000004190c7825 */ /* 0x041fe200078e020c */
[----:B------:R-:W3:Y:S03]  /*0600*/  LDG.E.CONSTANT R7, desc[UR12][R22.64] ;  /* 0x0000000c16077981 */ /* 0x000ee6000c1e9900 */
[C---:B-1----:R-:W-:Y:S01]  /*0610*/  IMAD.WIDE R32, R25.reuse, 0x4, R32 ;  /* 0x0000000419207825 */ /* 0x042fe200078e0220 */
[----:B------:R0:W3:Y:S04]  /*0620*/  LDG.E.CONSTANT R6, desc[UR12][R12.64] ;  /* 0x0000000c0c067981 */ /* 0x0000e8000c1e9900 */
[----:B------:R-:W3:Y:S01]  /*0630*/  LDG.E.CONSTANT R8, desc[UR12][R32.64] ;  /* 0x0000000c20087981 */ /* 0x000ee2000c1e9900 */
[----:B------:R-:W-:-:S04]  /*0640*/  IMAD.WIDE R18, R25, 0x4, R18 ;  /* 0x0000000419127825 */ /* 0x000fc800078e0212 */
[C---:B------:R-:W-:Y:S01]  /*0650*/  IMAD.WIDE R30, R25.reuse, 0x4, R30 ;  /* 0x00000004191e7825 */ /* 0x040fe200078e021e */
[----:B------:R-:W3:Y:S03]  /*0660*/  LDG.E.CONSTANT R9, desc[UR12][R18.64] ;  /* 0x0000000c12097981 */ /* 0x000ee6000c1e9900 */
[----:B------:R-:W-:Y:S01]  /*0670*/  IMAD.WIDE R36, R25, 0x4, R36 ;  /* 0x0000000419247825 */ /* 0x000fe200078e0224 */
[----:B------:R-:W3:Y:S04]  /*0680*/  LDG.E.CONSTANT R10, desc[UR12][R30.64] ;  /* 0x0000000c1e0a7981 */ /* 0x000ee8000c1e9900 */
[----:B------:R1:W3:Y:S01]  /*0690*/  LDG.E.CONSTANT R11, desc[UR12][R36.64] ;  /* 0x0000000c240b7981 */ /* 0x0002e2000c1e9900 */
[----:B------:R-:W1:Y:S01]  /*06a0*/  S2UR UR6, SR_CgaCtaId ;  /* 0x00000000000679c3 */ /* 0x000e620000008800 */
[----:B------:R-:W-:Y:S01]  /*06b0*/  UMOV UR4, 0x400 ;  /* 0x0000040000047882 */ /* 0x000fe20000000000 */
[----:B------:R-:W-:Y:S01]  /*06c0*/  IMAD R16, R17, 0x19, RZ ;  /* 0x0000001911107824 */ /* 0x000fe200078e02ff */
[----:B------:R-:W-:-:S02]  /*06d0*/  UIADD3 UR5, UPT, UPT, UR4, 0x1770, URZ ;  /* 0x0000177004057890 */ /* 0x000fc4000fffe0ff */
[----:B------:R-:W-:Y:S01]  /*06e0*/  UIADD3 UR7, UPT, UPT, UR4, 0x1f4, URZ ;  /* 0x000001f404077890 */ /* 0x000fe2000fffe0ff */
[--C-:B0-----:R-:W-:Y:S01]  /*06f0*/  IMAD R13, R14, 0x5, R16.reuse ;  /* 0x000000050e0d7824 */ /* 0x101fe200078e0210 */
[----:B-1----:R-:W-:Y:S02]  /*0700*/  ULEA UR8, UR6, UR4, 0x18 ;  /* 0x0000000406087291 */ /* 0x002fe4000f8ec0ff */
[----:B------:R-:W-:Y:S02]  /*0710*/  UIADD3 UR4, UPT, UPT, UR4, 0x3e8, URZ ;  /* 0x000003e804047890 */ /* 0x000fe4000fffe0ff */
[----:B------:R-:W-:Y:S02]  /*0720*/  ULEA UR5, UR6, UR5, 0x18 ;  /* 0x0000000506057291 */ /* 0x000fe4000f8ec0ff */
[----:B------:R-:W-:Y:S02]  /*0730*/  ULEA UR7, UR6, UR7, 0x18 ;  /* 0x0000000706077291 */ /* 0x000fe4000f8ec0ff */
[----:B------:R-:W-:Y:S01]  /*0740*/  ULEA UR4, UR6, UR4, 0x18 ;  /* 0x0000000406047291 */ /* 0x000fe2000f8ec0ff */
[----:B------:R-:W-:Y:S01]  /*0750*/  LEA R51, R13, UR8, 0x2 ;  /* 0x000000080d337c11 */ /* 0x000fe2000f8e10ff */
[C---:B------:R-:W-:Y:S01]  /*0760*/  IMAD.IADD R16, R21.reuse, 0x1, R16 ;  /* 0x0000000115107824 */ /* 0x040fe200078e0210 */
[----:B------:R-:W-:Y:S01]  /*0770*/  LEA R44, R21, UR5, 0x2 ;  /* 0x00000005152c7c11 */ /* 0x000fe2000f8e10ff */
[----:B------:R-:W0:Y:S01]  /*0780*/  LDCU UR6, c[0x0][0x4f0] ;  /* 0x00009e00ff0677ac */ /* 0x000e220008000800 */
[C---:B------:R-:W-:Y:S01]  /*0790*/  LEA R34, R13.reuse, UR7, 0x2 ;  /* 0x000000070d227c11 */ /* 0x040fe2000f8e10ff */
[----:B------:R-:W-:Y:S01]  /*07a0*/  LDS R23, [R51] ;  /* 0x0000000033177984 */ /* 0x000fe20000000800 */
[----:B------:R-:W-:-:S03]  /*07b0*/  LEA R36, R13, UR4, 0x2 ;  /* 0x000000040d247c11 */ /* 0x000fc6000f8e10ff */
[----:B------:R-:W1:Y:S04]  /*07c0*/  LDS R12, [R44] ;  /* 0x000000002c0c7984 */ /* 0x000e680000000800 */
[----:B------:R-:W0:Y:S04]  /*07d0*/  LDS R13, [R34] ;  /* 0x00000000220d7984 */ /* 0x000e280000000800 */
[----:B------:R-:W0:Y:S04]  /*07e0*/  LDS R15, [R36] ;  /* 0x00000000240f7984 */ /* 0x000e280000000800 */
[----:B------:R-:W-:Y:S04]  /*07f0*/  LDS R22, [R51+0x4] ;  /* 0x0000040033167984 */ /* 0x000fe80000000800 */
[----:B------:R-:W0:Y:S04]  /*0800*/  LDS R20, [R44+0x14] ;  /* 0x000014002c147984 */ /* 0x000e280000000800 */
[----:B------:R-:W0:Y:S04]  /*0810*/  LDS R24, [R34+0x4] ;  /* 0x0000040022187984 */ /* 0x000e280000000800 */
[----:B------:R-:W-:Y:S04]  /*0820*/  LDS R28, [R51+0x8] ;  /* 0x00000800331c7984 */ /* 0x000fe80000000800 */
[----:B------:R-:W0:Y:S04]  /*0830*/  LDS R19, [R44+0x28] ;  /* 0x000028002c137984 */ /* 0x000e280000000800 */
[----:B------:R-:W0:Y:S04]  /*0840*/  LDS R27, [R36+0x4] ;  /* 0x00000400241b7984 */ /* 0x000e280000000800 */
[----:B------:R-:W-:Y:S04]  /*0850*/  LDS R30, [R51+0xc] ;  /* 0x00000c00331e7984 */ /* 0x000fe80000000800 */
[----:B------:R-:W0:Y:S04]  /*0860*/  LDS R18, [R44+0x3c] ;  /* 0x00003c002c127984 */ /* 0x000e280000000800 */
[----:B------:R-:W0:Y:S01]  /*0870*/  LDS R29, [R34+0x8] ;  /* 0x00000800221d7984 */ /* 0x000e220000000800 */
[C---:B-1----:R-:W-:Y:S01]  /*0880*/  FFMA R23, R12.reuse, R23, RZ ;  /* 0x000000170c177223 */ /* 0x042fe200000000ff */
[C---:B0-----:R-:W-:Y:S01]  /*0890*/  FFMA R13, R12.reuse, R13, RZ ;  /* 0x0000000d0c0d7223 */ /* 0x041fe200000000ff */
[----:B------:R-:W-:Y:S01]  /*08a0*/  FFMA R15, R12, R15, RZ ;  /* 0x0000000f0c0f7223 */ /* 0x000fe200000000ff */
[C---:B------:R-:W-:Y:S01]  /*08b0*/  IMAD R12, R14.reuse, 0x5, R21 ;  /* 0x000000050e0c7824 */ /* 0x040fe200078e0215 */
[----:B------:R-:W-:Y:S01]  /*08c0*/  LEA R37, R14, UR5, 0x2 ;  /* 0x000000050e257c11 */ /* 0x000fe2000f8e10ff */
[----:B------:R-:W-:Y:S01]  /*08d0*/  LDS R66, [R34+0xc] ;  /* 0x00000c0022427984 */ /* 0x000fe20000000800 */
[----:B------:R-:W-:-:S02]  /*08e0*/  LEA R45, R16, UR7, 0x2 ;  /* 0x00000007102d7c11 */ /* 0x000fc4000f8e10ff */
[----:B------:R-:W-:Y:S01]  /*08f0*/  LEA R56, R16, UR4, 0x2 ;  /* 0x0000000410387c11 */ /* 0x000fe2000f8e10ff */
[----:B------:R-:W-:Y:S01]  /*0900*/  LDS R14, [R37] ;  /* 0x00000000250e7984 */ /* 0x000fe20000000800 */
[C---:B------:R-:W-:Y:S01]  /*0910*/  FFMA R22, R20.reuse, R22, R23 ;  /* 0x0000001614167223 */ /* 0x040fe20000000017 */
[----:B------:R-:W-:Y:S01]  /*0920*/  LEA R58, R17, UR5, 0x2 ;  /* 0x00000005113a7c11 */ /* 0x000fe2000f8e10ff */
[----:B------:R-:W0:Y:S01]  /*0930*/  LDCU UR5, c[0x0][0x490] ;  /* 0x00009200ff0577ac */ /* 0x000e220008000800 */
[----:B------:R-:W-:Y:S01]  /*0940*/  LDS R52, [R37+0x14] ;  /* 0x0000140025347984 */ /* 0x000fe20000000800 */
[----:B------:R-:W-:Y:S01]  /*0950*/  FFMA R24, R20, R24, R13 ;  /* 0x0000001814187223 */ /* 0x000fe2000000000d */
[----:B------:R-:W-:Y:S02]  /*0960*/  LEA R13, R16, UR8, 0x2 ;  /* 0x00000008100d7c11 */ /* 0x000fe4000f8e10ff */
[----:B------:R-:W-:Y:S04]  /*0970*/  LDS R67, [R45] ;  /* 0x000000002d437984 */ /* 0x000fe80000000800 */
[----:B------:R-:W1:Y:S01]  /*0980*/  LDS R69, [R13] ;  /* 0x000000000d457984 */ /* 0x000e620000000800 */
[----:B------:R-:W-:-:S03]  /*0990*/  FFMA R23, R19, R28, R22 ;  /* 0x0000001c13177223 */ /* 0x000fc60000000016 */
[----:B------:R-:W0:Y:S01]  /*09a0*/  LDS R63, [R13+0x14] ;  /* 0x000014000d3f7984 */ /* 0x000e220000000800 */
[----:B------:R-:W-:Y:S01]  /*09b0*/  FFMA R20, R20, R27, R15 ;  /* 0x0000001b14147223 */ /* 0x000fe2000000000f */
[----:B------:R-:W-:Y:S02]  /*09c0*/  LEA R15, R12, UR8, 0x2 ;  /* 0x000000080c0f7c11 */ /* 0x000fe4000f8e10ff */
[----:B------:R-:W-:Y:S04]  /*09d0*/  LDS R64, [R36+0x8] ;  /* 0x0000080024407984 */ /* 0x000fe80000000800 */
[----:B------:R-:W-:Y:S01]  /*09e0*/  LDS R28, [R15] ;  /* 0x000000000f1c7984 */ /* 0x000fe20000000800 */
[----:B------:R-:W-:-:S03]  /*09f0*/  FFMA R21, R18, R30, R23 ;  /* 0x0000001e12157223 */ /* 0x000fc60000000017 */
[----:B------:R-:W-:Y:S01]  /*0a00*/  LDS R27, [R15+0x64] ;  /* 0x000064000f1b7984 */ /* 0x000fe20000000800 */
[----:B------:R-:W-:-:S03]  /*0a10*/  FFMA R29, R19, R29, R24 ;  /* 0x0000001d131d7223 */ /* 0x000fc60000000018 */
[----:B------:R-:W-:Y:S04]  /*0a20*/  LDS R24, [R15+0xc8] ;  /* 0x0000c8000f187984 */ /* 0x000fe80000000800 */
[----:B------:R-:W-:Y:S04]  /*0a30*/  LDS R23, [R15+0x12c] ;  /* 0x00012c000f177984 */ /* 0x000fe80000000800 */
[----:B------:R-:W-:Y:S04]  /*0a40*/  LDS R30, [R15+0x190] ;  /* 0x000190000f1e7984 */ /* 0x000fe80000000800 */
[----:B------:R-:W0:Y:S01]  /*0a50*/  LDS R15, [R56] ;  /* 0x00000000380f7984 */ /* 0x000e220000000800 */
[----:B------:R-:W-:-:S03]  /*0a60*/  LEA R60, R12, UR7, 0x2 ;  /* 0x000000070c3c7c11 */ /* 0x000fc6000f8e10ff */
[----:B------:R-:W-:Y:S04]  /*0a70*/  LDS R31, [R13+0x28] ;  /* 0x000028000d1f7984 */ /* 0x000fe80000000800 */
[----:B------:R-:W-:Y:S01]  /*0a80*/  LDS R42, [R37+0x28] ;  /* 0x00002800252a7984 */ /* 0x000fe20000000800 */
[----:B------:R-:W-:-:S03]  /*0a90*/  LEA R62, R12, UR4, 0x2 ;  /* 0x000000040c3e7c11 */ /* 0x000fc6000f8e10ff */
[----:B------:R-:W-:Y:S04]  /*0aa0*/  LDS R17, [R13+0x3c] ;  /* 0x00003c000d117984 */ /* 0x000fe80000000800 */
[----:B------:R-:W-:Y:S04]  /*0ab0*/  LDS R22, [R13+0x50] ;  /* 0x000050000d167984 */ /* 0x000fe80000000800 */
[----:B------:R-:W0:Y:S04]  /*0ac0*/  LDS R65, [R45+0x14] ;  /* 0x000014002d417984 */ /* 0x000e280000000800 */
[----:B------:R-:W0:Y:S04]  /*0ad0*/  LDS R59, [R56+0x14] ;  /* 0x00001400383b7984 */ /* 0x000e280000000800 */
[----:B------:R-:W-:Y:S04]  /*0ae0*/  LDS R61, [R36+0xc] ;  /* 0x00000c00243d7984 */ /* 0x000fe80000000800 */
        /* <DEDUP_REMOVED lines=14> */
[----:B------:R-:W-:Y:S01]  /*0bd0*/  LDS R49, [R58+0x50] ;  /* 0x000050003a317984 */ /* 0x000fe20000000800 */
[C---:B-1----:R-:W-:Y:S01]  /*0be0*/  FFMA R69, R14.reuse, R69, RZ ;  /* 0x000000450e457223 */ /* 0x042fe200000000ff */
[----:B------:R-:W-:Y:S01]  /*0bf0*/  FFMA R67, R14, R67, RZ ;  /* 0x000000430e437223 */ /* 0x000fe200000000ff */
[----:B------:R-:W-:Y:S01]  /*0c00*/  FFMA R71, R18, R66, R29 ;  /* 0x0000004212477223 */ /* 0x000fe2000000001d */
[----:B------:R-:W1:Y:S01]  /*0c10*/  LDS R13, [R58] ;  /* 0x000000003a0d7984 */ /* 0x000e620000000800 */
[----:B------:R-:W3:Y:S03]  /*0c20*/  LDCU UR4, c[0x0][0x458] ;  /* 0x00008b00ff0477ac */ /* 0x000ee60008000800 */
[----:B------:R-:W4:Y:S04]  /*0c30*/  LDS R16, [R60] ;  /* 0x000000003c107984 */ /* 0x000f280000000800 */
[----:B------:R-:W5:Y:S04]  /*0c40*/  LDS R12, [R62] ;  /* 0x000000003e0c7984 */ /* 0x000f680000000800 */
[----:B------:R-:W2:Y:S04]  /*0c50*/  LDS R43, [R60+0x64] ;  /* 0x000064003c2b7984 */ /* 0x000ea80000000800 */
[----:B------:R-:W2:Y:S04]  /*0c60*/  LDS R41, [R62+0x64] ;  /* 0x000064003e297984 */ /* 0x000ea80000000800 */
[----:B------:R-:W2:Y:S04]  /*0c70*/  LDS R37, [R56+0x3c] ;  /* 0x00003c0038257984 */ /* 0x000ea80000000800 */
[----:B------:R-:W3:Y:S04]  /*0c80*/  LDS R36, [R60+0xc8] ;  /* 0x0000c8003c247984 */ /* 0x000ee80000000800 */
[----:B------:R-:W3:Y:S04]  /*0c90*/  LDS R34, [R62+0xc8] ;  /* 0x0000c8003e227984 */ /* 0x000ee80000000800 */
[----:B------:R-:W3:Y:S04]  /*0ca0*/  LDS R47, [R60+0x12c] ;  /* 0x00012c003c2f7984 */ /* 0x000ee80000000800 */
[----:B------:R-:W3:Y:S04]  /*0cb0*/  LDS R45, [R62+0x12c] ;  /* 0x00012c003e2d7984 */ /* 0x000ee80000000800 */
[----:B------:R-:W3:Y:S04]  /*0cc0*/  LDS R50, [R60+0x190] ;  /* 0x000190003c327984 */ /* 0x000ee80000000800 */
[----:B------:R-:W3:Y:S01]  /*0cd0*/  LDS R54, [R62+0x190] ;  /* 0x000190003e367984 */ /* 0x000ee20000000800 */
[----:B0-----:R-:W-:Y:S01]  /*0ce0*/  FFMA R63, R52, R63, R69 ;  /* 0x0000003f343f7223 */ /* 0x001fe20000000045 */
[----:B------:R-:W-:Y:S01]  /*0cf0*/  FFMA R14, R14, R15, RZ ;  /* 0x0000000f0e0e7223 */ /* 0x000fe200000000ff */
[----:B------:R-:W-:Y:S01]  /*0d00*/  FFMA R29, R19, R64, R20 ;  /* 0x00000040131d7223 */ /* 0x000fe20000000014 */
[----:B------:R-:W-:Y:S01]  /*0d10*/  FFMA R65, R52, R65, R67 ;  /* 0x0000004134417223 */ /* 0x000fe20000000043 */
[----:B------:R-:W-:Y:S01]  /*0d20*/  FFMA R31, R42, R31, R63 ;  /* 0x0000001f2a1f7223 */ /* 0x000fe2000000003f */
[----:B------:R-:W-:Y:S01]  /*0d30*/  FFMA R14, R52, R59, R14 ;  /* 0x0000003b340e7223 */ /* 0x000fe2000000000e */
[C---:B-1----:R-:W-:Y:S01]  /*0d40*/  FFMA R15, R13.reuse, R28, RZ ;  /* 0x0000001c0d0f7223 */ /* 0x042fe200000000ff */
[----:B------:R-:W-:Y:S01]  /*0d50*/  FFMA R29, R18, R61, R29 ;  /* 0x0000003d121d7223 */ /* 0x000fe2000000001d */
[----:B------:R-:W-:Y:S01]  /*0d60*/  FFMA R18, R32, R17, R31 ;  /* 0x0000001120127223 */ /* 0x000fe2000000001f */
[C---:B------:R-:W-:Y:S01]  /*0d70*/  FFMA R55, R42.reuse, R55, R65 ;  /* 0x000000372a377223 */ /* 0x040fe20000000041 */
[----:B------:R-:W-:Y:S01]  /*0d80*/  FFMA R53, R42, R53, R14 ;  /* 0x000000352a357223 */ /* 0x000fe2000000000e */
[----:B------:R-:W-:Y:S01]  /*0d90*/  FFMA R14, R40, R27, R15 ;  /* 0x0000001b280e7223 */ /* 0x000fe2000000000f */
[----:B----4-:R-:W-:Y:S01]  /*0da0*/  FFMA R16, R13, R16, RZ ;  /* 0x000000100d107223 */ /* 0x010fe200000000ff */
[----:B------:R-:W-:Y:S01]  /*0db0*/  FFMA R17, R33, R22, R18 ;  /* 0x0000001621117223 */ /* 0x000fe20000000012 */
[----:B-----5:R-:W-:Y:S01]  /*0dc0*/  FFMA R12, R13, R12, RZ ;  /* 0x0000000c0d0c7223 */ /* 0x020fe200000000ff */
[----:B------:R-:W-:Y:S01]  /*0dd0*/  FFMA R18, R32, R35, R55 ;  /* 0x0000002320127223 */ /* 0x000fe20000000037 */
[----:B------:R-:W-:Y:S01]  /*0de0*/  FFMA R13, R39, R24, R14 ;  /* 0x00000018270d7223 */ /* 0x000fe2000000000e */
[----:B--2---:R-:W-:Y:S01]  /*0df0*/  FFMA R43, R40, R43, R16 ;  /* 0x0000002b282b7223 */ /* 0x004fe20000000010 */
[C---:B------:R-:W-:Y:S01]  /*0e00*/  FFMA R21, R44.reuse, R51, R21 ;  /* 0x000000332c157223 */ /* 0x040fe20000000015 */
[----:B------:R-:W-:Y:S01]  /*0e10*/  FMUL R16, R17, R4 ;  /* 0x0000000411107220 */ /* 0x000fe20000400000 */
[----:B------:R-:W-:Y:S01]  /*0e20*/  FFMA R57, R44, R57, R29 ;  /* 0x000000392c397223 */ /* 0x000fe2000000001d */
[----:B------:R-:W-:Y:S01]  /*0e30*/  FFMA R41, R40, R41, R12 ;  /* 0x0000002928297223 */ /* 0x000fe2000000000c */
[----:B------:R-:W-:Y:S01]  /*0e40*/  FFMA R15, R33, R38, R18 ;  /* 0x00000026210f7223 */ /* 0x000fe20000000012 */
[----:B------:R-:W-:Y:S01]  /*0e50*/  FFMA R32, R32, R37, R53 ;  /* 0x0000002520207223 */ /* 0x000fe20000000035 */
[----:B------:R-:W-:Y:S01]  /*0e60*/  FFMA R12, R48, R23, R13 ;  /* 0x00000017300c7223 */ /* 0x000fe2000000000d */
[C---:B------:R-:W-:Y:S01]  /*0e70*/  FMUL R14, R17.reuse, R2 ;  /* 0x00000002110e7220 */ /* 0x040fe20000400000 */
[----:B------:R-:W0:Y:S01]  /*0e80*/  LDC.64 R28, c[0x0][0x5a8] ;  /* 0x00016a00ff1c7b82 */ /* 0x000e220000000a00 */
[----:B------:R-:W-:Y:S01]  /*0e90*/  FMUL R23, R17, R5 ;  /* 0x0000000511177220 */ /* 0x000fe20000400000 */
[----:B---3--:R-:W-:Y:S01]  /*0ea0*/  FFMA R17, R21, R7, R16 ;  /* 0x0000000715117223 */ /* 0x008fe20000000010 */
[----:B------:R-:W-:Y:S01]  /*0eb0*/  FFMA R19, R44, R68, R71 ;  /* 0x000000442c137223 */ /* 0x000fe20000000047 */
[C---:B------:R-:W-:Y:S01]  /*0ec0*/  FMUL R16, R15.reuse, R2 ;  /* 0x000000020f107220 */ /* 0x040fe20000400000 */
[----:B------:R-:W-:Y:S01]  /*0ed0*/  FMUL R20, R15, R4 ;  /* 0x000000040f147220 */ /* 0x000fe20000400000 */
[C---:B------:R-:W-:Y:S01]  /*0ee0*/  FFMA R36, R39.reuse, R36, R43 ;  /* 0x0000002427247223 */ /* 0x040fe2000000002b */
[----:B------:R-:W-:Y:S01]  /*0ef0*/  FFMA R34, R39, R34, R41 ;  /* 0x0000002227227223 */ /* 0x000fe20000000029 */
[----:B------:R-:W-:Y:S01]  /*0f00*/  FFMA R33, R33, R46, R32 ;  /* 0x0000002e21217223 */ /* 0x000fe20000000020 */
[C---:B------:R-:W-:Y:S01]  /*0f10*/  FFMA R13, R21.reuse, R6, R14 ;  /* 0x00000006150d7223 */ /* 0x040fe2000000000e */
[----:B------:R-:W-:Y:S01]  /*0f20*/  FFMA R14, R21, R8, R23 ;  /* 0x00000008150e7223 */ /* 0x000fe20000000017 */
[----:B------:R-:W-:Y:S01]  /*0f30*/  FMUL R21, R15, R5 ;  /* 0x000000050f157220 */ /* 0x000fe20000400000 */
[C---:B------:R-:W-:Y:S01]  /*0f40*/  FFMA R15, R19.reuse, R6, R16 ;  /* 0x00000006130f7223 */ /* 0x040fe20000000010 */
[----:B------:R-:W-:Y:S01]  /*0f50*/  FFMA R23, R19, R7, R20 ;  /* 0x0000000713177223 */ /* 0x000fe20000000014 */
[C---:B------:R-:W-:Y:S01]  /*0f60*/  FFMA R47, R48.reuse, R47, R36 ;  /* 0x0000002f302f7223 */ /* 0x040fe20000000024 */
[----:B------:R-:W-:Y:S01]  /*0f70*/  FFMA R45, R48, R45, R34 ;  /* 0x0000002d302d7223 */ /* 0x000fe20000000022 */
[C---:B------:R-:W-:Y:S01]  /*0f80*/  FMUL R16, R33.reuse, R2 ;  /* 0x0000000221107220 */ /* 0x040fe20000400000 */
[----:B------:R-:W-:Y:S01]  /*0f90*/  FMUL R20, R33, R4 ;  /* 0x0000000421147220 */ /* 0x000fe20000400000 */
[----:B------:R-:W-:Y:S01]  /*0fa0*/  UISETP.NE.AND UP0, UPT, UR4, URZ, UPT ;  /* 0x000000ff0400728c */ /* 0x000fe2000bf05270 */
[----:B------:R-:W-:Y:S01]  /*0fb0*/  FFMA R21, R19, R8, R21 ;  /* 0x0000000813157223 */ /* 0x000fe20000000015 */
[C---:B------:R-:W-:Y:S01]  /*0fc0*/  FFMA R12, R49.reuse, R30, R12 ;  /* 0x0000001e310c7223 */ /* 0x040fe2000000000c */
[C---:B------:R-:W-:Y:S01]  /*0fd0*/  FFMA R50, R49.reuse, R50, R47 ;  /* 0x0000003231327223 */ /* 0x040fe2000000002f */
[----:B------:R-:W-:Y:S01]  /*0fe0*/  FFMA R18, R49, R54, R45 ;  /* 0x0000003631127223 */ /* 0x000fe2000000002d */
[----:B------:R-:W-:Y:S01]  /*0ff0*/  FMUL R33, R33, R5 ;  /* 0x0000000521217220 */ /* 0x000fe20000400000 */
[C---:B------:R-:W-:Y:S01]  /*1000*/  FFMA R19, R57.reuse, R6, R16 ;  /* 0x0000000639137223 */ /* 0x040fe20000000010 */
[C---:B------:R-:W-:Y:S01]  /*1010*/  FFMA R27, R57.reuse, R7, R20 ;  /* 0x00000007391b7223 */ /* 0x040fe20000000014 */
[C---:B------:R-:W-:Y:S01]  /*1020*/  FFMA R17, R12.reuse, R10, R17 ;  /* 0x0000000a0c117223 */ /* 0x040fe20000000011 */
[----:B------:R-:W-:Y:S01]  /*1030*/  FFMA R16, R57, R8, R33 ;  /* 0x0000000839107223 */ /* 0x000fe20000000021 */
[----:B------:R-:W-:Y:S01]  /*1040*/  FFMA R14, R12, R11, R14 ;  /* 0x0000000b0c0e7223 */ /* 0x000fe2000000000e */
[C---:B------:R-:W-:Y:S01]  /*1050*/  FFMA R24, R50.reuse, R9, R15 ;  /* 0x0000000932187223 */ /* 0x040fe2000000000f */
[----:B------:R-:W-:Y:S01]  /*1060*/  FFMA R20, R50, R11, R21 ;  /* 0x0000000b32147223 */ /* 0x000fe20000000015 */
[CC--:B------:R-:W-:Y:S01]  /*1070*/  FFMA R19, R18.reuse, R9.reuse, R19 ;  /* 0x0000000912137223 */ /* 0x0c0fe20000000013 */
[-C--:B------:R-:W-:Y:S01]  /*1080*/  FFMA R27, R18, R10.reuse, R27 ;  /* 0x0000000a121b7223 */ /* 0x080fe2000000001b */
[----:B------:R-:W-:Y:S01]  /*1090*/  FFMA R54, R12, R9, R13 ;  /* 0x000000090c367223 */ /* 0x000fe2000000000d */
[----:B------:R-:W-:Y:S01]  /*10a0*/  FFMA R23, R50, R10, R23 ;  /* 0x0000000a32177223 */ /* 0x000fe20000000017 */
[----:B------:R-:W-:Y:S01]  /*10b0*/  ISETP.NE.AND P1, PT, RZ, UR5, PT ;  /* 0x00000005ff007c0c */ /* 0x000fe2000bf25270 */
[----:B------:R-:W-:Y:S01]  /*10c0*/  FADD R24, R17, R24 ;  /* 0x0000001811187221 */ /* 0x000fe20000000000 */
[----:B------:R-:W-:Y:S01]  /*10d0*/  FFMA R18, R18, R11, R16 ;  /* 0x0000000b12127223 */ /* 0x000fe20000000010 */
[----:B------:R-:W-:Y:S01]  /*10e0*/  FADD R22, R14, R19 ;  /* 0x000000130e167221 */ /* 0x000fe20000000000 */
[----:B------:R-:W-:Y:S01]  /*10f0*/  FADD R20, R20, R27 ;  /* 0x0000001b14147221 */ /* 0x000fe20000000000 */
[----:B------:R-:W-:Y:S01]  /*1100*/  UISETP.NE.AND UP1, UPT, UR6, URZ, UPT ;  /* 0x000000ff0600728c */ /* 0x000fe2000bf25270 */
[----:B------:R-:W-:Y:S10]  /*1110*/  BRA.U !UP0, `(.L_x_4) ;  /* 0x0000000108407547 */ /* 0x000ff4000b800000 */
[----:B------:R-:W1:Y:S01]  /*1120*/  LDC R12, c[0x0][0x5d0] ;  /* 0x00017400ff0c7b82 */ /* 0x000e620000000800 */
[----:B------:R-:W-:Y:S01]  /*1130*/  FADD R13, R54, R23 ;  /* 0x00000017360d7221 */ /* 0x000fe20000000000 */
[----:B------:R-:W-:-:S03]  /*1140*/  FMUL R14, R20, 0.5 ;  /* 0x3f000000140e7820 */ /* 0x000fc60000400000 */
[----:B------:R-:W-:-:S03]  /*1150*/  FADD R13, R18, R13 ;  /* 0x0000000d120d7221 */ /* 0x000fc60000000000 */
[----:B------:R-:W2:Y:S01]  /*1160*/  LDC.64 R30, c[0x0][0x488] ;  /* 0x00012200ff1e7b82 */ /* 0x000ea20000000a00 */
[----:B------:R-:W-:Y:S01]  /*1170*/  FMUL R17, R13, 0.3333333432674407959 ;  /* 0x3eaaaaab0d117820 */ /* 0x000fe20000400000 */
[----:B------:R-:W-:-:S03]  /*1180*/  FMUL R13, R24, 0.5 ;  /* 0x3f000000180d7820 */ /* 0x000fc60000400000 */
[----:B------:R-:W-:Y:S01]  /*1190*/  FADD R16, R54, -R17 ;  /* 0x8000001136107221 */ /* 0x000fe20000000000 */
[----:B-1----:R-:W-:Y:S01]  /*11a0*/  ISETP.NE.AND P0, PT, R12, 0x1, PT ;  /* 0x000000010c00780c */ /* 0x002fe20003f05270 */
[----:B------:R-:W-:-:S12]  /*11b0*/  FMUL R12, R22, 0.5 ;  /* 0x3f000000160c7820 */ /* 0x000fd80000400000 */
[----:B------:R-:W-:Y:S02]  /*11c0*/  @P0 IMAD R15, R3, -0x3, R25 ;  /* 0xfffffffd030f0824 */ /* 0x000fe400078e0219 */
[----:B--2---:R-:W-:-:S04]  /*11d0*/  @!P0 IMAD.WIDE.U32 R26, R26, 0x4, R30 ;  /* 0x000000041a1a8825 */ /* 0x004fc800078e001e */
[----:B------:R-:W-:Y:S01]  /*11e0*/  @P0 IMAD.WIDE R30, R15, 0x4, R30 ;  /* 0x000000040f1e0825 */ /* 0x000fe200078e021e */
[----:B------:R1:W-:Y:S03]  /*11f0*/  @!P0 STG.E desc[UR12][R26.64], R17 ;  /* 0x000000111a008986 */ /* 0x0003e6000c10190c */
[----:B------:R-:W-:Y:S01]  /*1200*/  FADD R15, R23, -R17 ;  /* 0x80000011170f7221 */ /* 0x000fe20000000000 */
[----:B------:R1:W-:Y:S06]  /*1210*/  @P0 STG.E desc[UR12][R30.64], R17 ;  /* 0x000000111e000986 */ /* 0x0003ec000c10190c */
.L_x_4:
[----:B------:R-:W-:Y:S05]  /*1220*/  @!P1 BRA `(.L_x_5) ;  /* 0x0000000000209947 */ /* 0x000fea0003800000 */
[----:B------:R-:W2:Y:S01]  /*1230*/  LDCU UR4, c[0x0][0x498] ;  /* 0x00009300ff0477ac */ /* 0x000ea20008000800 */
[----:B-1----:R-:W1:Y:S01]  /*1240*/  LDC.64 R30, c[0x0][0x4a0] ;  /* 0x00012800ff1e7b82 */ /* 0x002e620000000a00 */
[----:B--2---:R-:W-:-:S13]  /*1250*/  ISETP.NE.AND P0, PT, RZ, UR4, PT ;  /* 0x00000004ff007c0c */ /* 0x004fda000bf05270 */
[----:B------:R-:W-:-:S04]  /*1260*/  @P0 IMAD R27, R3, -0x3, R25 ;  /* 0xfffffffd031b0824 */ /* 0x000fc800078e0219 */
[----:B-1----:R-:W-:-:S05]  /*1270*/  @P0 IMAD.WIDE R26, R27, 0x4, R30 ;  /* 0x000000041b1a0825 */ /* 0x002fca00078e021e */
[----:B------:R2:W5:Y:S01]  /*1280*/  @P0 LDG.E.CONSTANT R19, desc[UR12][R26.64] ;  /* 0x0000000c1a130981 */ /* 0x000562000c1e9900 */
[----:B------:R-:W-:-:S05]  /*1290*/  @!P0 IMAD.WIDE R30, R3, 0x4, R30 ;  /* 0x00000004031e8825 */ /* 0x000fca00078e021e */
[----:B------:R2:W5:Y:S02]  /*12a0*/  @!P0 LDG.E.CONSTANT R19, desc[UR12][R30.64] ;  /* 0x0000000c1e138981 */ /* 0x000564000c1e9900 */
.L_x_5:
[----:B------:R-:W-:Y:S01]  /*12b0*/  BSSY.RECONVERGENT B0, `(.L_x_6) ;  /* 0x000055f000007945 */ /* 0x000fe20003800200 */
[----:B0-----:R-:W-:-:S03]  /*12c0*/  IMAD.WIDE R28, R0, 0x4, R28 ;  /* 0x00000004001c7825 */ /* 0x001fc600078e021c */
[----:B------:R-:W-:Y:S05]  /*12d0*/  BRA.U !UP1, `(.L_x_7) ;  /* 0x0000000509bc7547 */ /* 0x000fea000b800000 */
[----:B------:R-:W0:Y:S08]  /*12e0*/  LDC.64 R58, c[0x0][0x570] ;  /* 0x00015c00ff3a7b82 */ /* 0x000e300000000a00 */
[----:B------:R-:W3:Y:S08]  /*12f0*/  LDC.64 R56, c[0x0][0x4f8] ;  /* 0x00013e00ff387b82 */ /* 0x000ef00000000a00 */
[----:B-12---:R-:W1:Y:S08]  /*1300*/  LDC.64 R30, c[0x0][0x500] ;  /* 0x00014000ff1e7b82 */ /* 0x006e700000000a00 */
[----:B------:R-:W2:Y:S01]  /*1310*/  LDC.64 R44, c[0x0][0x520] ;  /* 0x00014800ff2c7b82 */ /* 0x000ea20000000a00 */
[----:B0-----:R-:W-:-:S05]  /*1320*/  IMAD.WIDE R58, R25, 0x4, R58 ;  /* 0x00000004193a7825 */ /* 0x001fca00078e023a */
[----:B------:R0:W4:Y:S02]  /*1330*/  LDG.E.CONSTANT R21, desc[UR12][R58.64] ;  /* 0x0000000c3a157981 */ /* 0x000124000c1e9900 */
[----:B------:R-:W0:Y:S01]  /*1340*/  LDC.64 R52, c[0x0][0x528] ;  /* 0x00014a00ff347b82 */ /* 0x000e220000000a00 */
[----:B---3--:R-:W-:-:S05]  /*1350*/  IMAD.WIDE R56, R25, 0x4, R56 ;  /* 0x0000000419387825 */ /* 0x008fca00078e0238 */
[----:B------:R3:W4:Y:S02]  /*1360*/  LDG.E.CONSTANT R17, desc[UR12][R56.64] ;  /* 0x0000000c38117981 */ /* 0x000724000c1e9900 */
[----:B------:R-:W3:Y:S08]  /*1370*/  LDC.64 R50, c[0x0][0x548] ;  /* 0x00015200ff327b82 */ /* 0x000ef00000000a00 */
[----:B------:R-:W3:Y:S08]  /*1380*/  LDC.64 R36, c[0x0][0x518] ;  /* 0x00014600ff247b82 */ /* 0x000ef00000000a00 */
[----:B------:R-:W3:Y:S08]  /*1390*/  LDC.64 R32, c[0x0][0x508] ;  /* 0x00014200ff207b82 */ /* 0x000ef00000000a00 */
[----:B------:R-:W3:Y:S08]  /*13a0*/  LDC.64 R46, c[0x0][0x510] ;  /* 0x00014400ff2e7b82 */ /* 0x000ef00000000a00 */
[----:B------:R-:W3:Y:S08]  /*13b0*/  LDC.64 R42, c[0x0][0x580] ;  /* 0x00016000ff2a7b82 */ /* 0x000ef00000000a00 */
[----:B------:R-:W3:Y:S08]  /*13c0*/  LDC.64 R48, c[0x0][0x598] ;  /* 0x00016600ff307b82 */ /* 0x000ef00000000a00 */
[----:B------:R-:W3:Y:S01]  /*13d0*/  LDC.64 R40, c[0x0][0x540] ;  /* 0x00015000ff287b82 */ /* 0x000ee20000000a00 */
[----:B-1----:R-:W-:-:S07]  /*13e0*/  IMAD.WIDE R30, R25, 0x4, R30 ;  /* 0x00000004191e7825 */ /* 0x002fce00078e021e */
[----:B------:R-:W1:Y:S01]  /*13f0*/  LDC.64 R26, c[0x0][0x590] ;  /* 0x00016400ff1a7b82 */ /* 0x000e620000000a00 */
[C---:B--2---:R-:W-:Y:S01]  /*1400*/  IMAD.WIDE R44, R25.reuse, 0x4, R44 ;  /* 0x00000004192c7825 */ /* 0x044fe200078e022c */
[----:B------:R2:W4:Y:S06]  /*1410*/  LDG.E.CONSTANT R55, desc[UR12][R30.64] ;  /* 0x0000000c1e377981 */ /* 0x00052c000c1e9900 */
[----:B------:R-:W1:Y:S01]  /*1420*/  LDC.64 R34, c[0x0][0x530] ;  /* 0x00014c00ff227b82 */ /* 0x000e620000000a00 */
[----:B------:R-:W4:Y:S07]  /*1430*/  LDG.E.CONSTANT R45, desc[UR12][R44.64] ;  /* 0x0000000c2c2d7981 */ /* 0x000f2e000c1e9900 */
[----:B------:R-:W1:Y:S08]  /*1440*/  LDC.64 R28, c[0x0][0x538] ;  /* 0x00014e00ff1c7b82 */ /* 0x000e700000000a00 */
[----:B------:R-:W1:Y:S01]  /*1450*/  LDC.64 R38, c[0x0][0x568] ;  /* 0x00015a00ff267b82 */ /* 0x000e620000000a00 */
[----:B0-----:R-:W-:-:S07]  /*1460*/  IMAD.WIDE R52, R25, 0x4, R52 ;  /* 0x0000000419347825 */ /* 0x001fce00078e0234 */
[----:B------:R-:W0:Y:S01]  /*1470*/  LDC.64 R58, c[0x0][0x588] ;  /* 0x00016200ff3a7b82 */ /* 0x000e220000000a00 */
[C---:B---3--:R-:W-:Y:S01]  /*1480*/  IMAD.WIDE R50, R25.reuse, 0x4, R50 ;  /* 0x0000000419327825 */ /* 0x048fe200078e0232 */
[----:B------:R-:W3:Y:S03]  /*1490*/  LDG.E.CONSTANT R52, desc[UR12][R52.64] ;  /* 0x0000000c34347981 */ /* 0x000ee6000c1e9900 */
[C---:B------:R-:W-:Y:S02]  /*14a0*/  IMAD.WIDE R36, R25.reuse, 0x4, R36 ;  /* 0x0000000419247825 */ /* 0x040fe400078e0224 */
[----:B------:R-:W3:Y:S01]  /*14b0*/  LDG.E.CONSTANT R50, desc[UR12][R50.64] ;  /* 0x0000000c32327981 */ /* 0x000ee2000c1e9900 */
[----:B------:R-:W0:Y:S01]  /*14c0*/  LDC.64 R60, c[0x0][0x560] ;  /* 0x00015800ff3c7b82 */ /* 0x000e220000000a00 */
[C---:B------:R-:W-:Y:S02]  /*14d0*/  IMAD.WIDE R32, R25.reuse, 0x4, R32 ;  /* 0x0000000419207825 */ /* 0x040fe400078e0220 */
[----:B------:R-:W3:Y:S05]  /*14e0*/  LDG.E.CONSTANT R37, desc[UR12][R36.64] ;  /* 0x0000000c24257981 */ /* 0x000eea000c1e9900 */
[----:B------:R-:W0:Y:S01]  /*14f0*/  LDC.64 R62, c[0x0][0x578] ;  /* 0x00015e00ff3e7b82 */ /* 0x000e220000000a00 */
[C---:B------:R-:W-:Y:S01]  /*1500*/  IMAD.WIDE R46, R25.reuse, 0x4, R46 ;  /* 0x00000004192e7825 */ /* 0x040fe200078e022e */
[----:B------:R-:W3:Y:S06]  /*1510*/  LDG.E.CONSTANT R33, desc[UR12][R32.64] ;  /* 0x0000000c20217981 */ /* 0x000eec000c1e9900 */
[----:B------:R-:W0:Y:S01]  /*1520*/  LDC.64 R56, c[0x0][0x550] ;  /* 0x00015400ff387b82 */ /* 0x000e220000000a00 */
[C---:B------:R-:W-:Y:S01]  /*1530*/  IMAD.WIDE R42, R25.reuse, 0x4, R42 ;  /* 0x00000004192a7825 */ /* 0x040fe200078e022a */
[----:B------:R-:W3:Y:S06]  /*1540*/  LDG.E.CONSTANT R47, desc[UR12][R46.64] ;  /* 0x0000000c2e2f7981 */ /* 0x000eec000c1e9900 */
[----:B--2---:R-:W2:Y:S01]  /*1550*/  LDC.64 R30, c[0x0][0x558] ;  /* 0x00015600ff1e7b82 */ /* 0x004ea20000000a00 */
[C---:B------:R-:W-:Y:S01]  /*1560*/  IMAD.WIDE R48, R25.reuse, 0x4, R48 ;  /* 0x0000000419307825 */ /* 0x040fe200078e0230 */
[----:B------:R-:W3:Y:S03]  /*1570*/  LDG.E.CONSTANT R43, desc[UR12][R42.64] ;  /* 0x0000000c2a2b7981 */ /* 0x000ee6000c1e9900 */
[----:B------:R-:W-:-:S02]  /*1580*/  IMAD.WIDE R40, R25, 0x4, R40 ;  /* 0x0000000419287825 */ /* 0x000fc400078e0228 */
[----:B------:R-:W3:Y:S02]  /*1590*/  LDG.E.CONSTANT R49, desc[UR12][R48.64] ;  /* 0x0000000c30317981 */ /* 0x000ee4000c1e9900 */
[C---:B-1----:R-:W-:Y:S02]  /*15a0*/  IMAD.WIDE R26, R25.reuse, 0x4, R26 ;  /* 0x00000004191a7825 */ /* 0x042fe400078e021a */
[----:B------:R-:W3:Y:S02]  /*15b0*/  LDG.E.CONSTANT R40, desc[UR12][R40.64] ;  /* 0x0000000c28287981 */ /* 0x000ee4000c1e9900 */
[C---:B------:R-:W-:Y:S02]  /*15c0*/  IMAD.WIDE R34, R25.reuse, 0x4, R34 ;  /* 0x0000000419227825 */ /* 0x040fe400078e0222 */
[----:B------:R1:W3:Y:S02]  /*15d0*/  LDG.E.CONSTANT R27, desc[UR12][R26.64] ;  /* 0x0000000c1a1b7981 */ /* 0x0002e4000c1e9900 */
[----:B------:R-:W-:-:S02]  /*15e0*/  IMAD.WIDE R28, R25, 0x4, R28 ;  /* 0x00000004191c7825 */ /* 0x000fc400078e021c */
[----:B------:R3:W3:Y:S02]  /*15f0*/  LDG.E.CONSTANT R34, desc[UR12][R34.64] ;  /* 0x0000000c22227981 */ /* 0x0006e4000c1e9900 */
[C---:B------:R-:W-:Y:S02]  /*1600*/  IMAD.WIDE R38, R25.reuse, 0x4, R38 ;  /* 0x0000000419267825 */ /* 0x040fe400078e0226 */
[----:B------:R-:W3:Y:S02]  /*1610*/  LDG.E.CONSTANT R28, desc[UR12][R28.64] ;  /* 0x0000000c1c1c7981 */ /* 0x000ee4000c1e9900 */
[C---:B0-----:R-:W-:Y:S02]  /*1620*/  IMAD.WIDE R58, R25.reuse, 0x4, R58 ;  /* 0x00000004193a7825 */ /* 0x041fe400078e023a */
[----:B------:R-:W3:Y:S02]  /*1630*/  LDG.E.CONSTANT R51, desc[UR12][R38.64] ;  /* 0x0000000c26337981 */ /* 0x000ee4000c1e9900 */
[----:B------:R-:W-:-:S02]  /*1640*/  IMAD.WIDE R60, R25, 0x4, R60 ;  /* 0x00000004193c7825 */ /* 0x000fc400078e023c */
[----:B------:R-:W3:Y:S02]  /*1650*/  LDG.E.CONSTANT R59, desc[UR12][R58.64] ;  /* 0x0000000c3a3b7981 */ /* 0x000ee4000c1e9900 */
[C---:B------:R-:W-:Y:S02]  /*1660*/  IMAD.WIDE R62, R25.reuse, 0x4, R62 ;  /* 0x00000004193e7825 */ /* 0x040fe400078e023e */
[----:B------:R-:W3:Y:S02]  /*1670*/  LDG.E.CONSTANT R61, desc[UR12][R60.64] ;  /* 0x0000000c3c3d7981 */ /* 0x000ee4000c1e9900 */
[C---:B------:R-:W-:Y:S02]  /*1680*/  IMAD.WIDE R56, R25.reuse, 0x4, R56 ;  /* 0x0000000419387825 */ /* 0x040fe400078e0238 */
[----:B------:R-:W3:Y:S02]  /*1690*/  LDG.E.CONSTANT R63, desc[UR12][R62.64] ;  /* 0x0000000c3e3f7981 */ /* 0x000ee4000c1e9900 */
[----:B--2---:R-:W-:-:S02]  /*16a0*/  IMAD.WIDE R30, R25, 0x4, R30 ;  /* 0x00000004191e7825 */ /* 0x004fc400078e021e */
[----:B------:R-:W2:Y:S04]  /*16b0*/  LDG.E.CONSTANT R57, desc[UR12][R56.64] ;  /* 0x0000000c38397981 */ /* 0x000ea8000c1e9900 */
[----:B------:R0:W2:Y:S01]  /*16c0*/  LDG.E.CONSTANT R31, desc[UR12][R30.64] ;  /* 0x0000000c1e1f7981 */ /* 0x0000a2000c1e9900 */
[----:B-1---5:R-:W-:-:S04]  /*16d0*/  @P1 FADD R26, R19, -1 ;  /* 0xbf800000131a1421 */ /* 0x022fc80000000000 */
[----:B----4-:R-:W-:-:S04]  /*16e0*/  @P1 FMUL R26, R21, R26 ;  /* 0x0000001a151a1220 */ /* 0x010fc80000400000 */
[----:B------:R-:W-:-:S04]  /*16f0*/  @P1 FFMA R17, R26, 1.3333333730697631836, R17 ;  /* 0x3faaaaab1a111823 */ /* 0x000fc80000000011 */
[----:B------:R-:W-:Y:S01]  /*1700*/  FMUL R17, R54, R17 ;  /* 0x0000001136117220 */ /* 0x000fe20000400000 */
[----:B------:R-:W-:Y:S01]  /*1710*/  @P1 FADD R21, R21, R26 ;  /* 0x0000001a15151221 */ /* 0x000fe20000000000 */
[----:B------:R-:W-:Y:S02]  /*1720*/  @P1 FFMA R55, R26, -0.6666666865348815918, R55 ;  /* 0xbf2aaaab1a371823 */ /* 0x000fe40000000037 */
[----:B------:R-:W-:Y:S02]  /*1730*/  FFMA R32, R24, R45, R17 ;  /* 0x0000002d18207223 */ /* 0x000fe40000000011 */
[-C--:B------:R-:W-:Y:S02]  /*1740*/  FMUL R17, R54, R55.reuse ;  /* 0x0000003736117220 */ /* 0x080fe40000400000 */
[----:B------:R-:W-:Y:S01]  /*1750*/  FFMA R55, R23, R55, R32 ;  /* 0x0000003717377223 */ /* 0x000fe20000000020 */
[----:B---3--:R-:W-:Y:S01]  /*1760*/  @P1 FFMA R52, R26, 1.3333333730697631836, R52 ;  /* 0x3faaaaab1a341823 */ /* 0x008fe20000000034 */
[----:B------:R-:W-:-:S02]  /*1770*/  FFMA R32, R24, R50, R17 ;  /* 0x0000003218207223 */ /* 0x000fc40000000011 */
[----:B------:R-:W-:Y:S02]  /*1780*/  FFMA R55, R22, R37, R55 ;  /* 0x0000002516377223 */ /* 0x000fe40000000037 */
[----:B------:R-:W-:Y:S01]  /*1790*/  FFMA R17, R23, R52, R32 ;  /* 0x0000003417117223 */ /* 0x000fe20000000020 */
[----:B------:R-:W-:Y:S01]  /*17a0*/  @P1 FFMA R33, R26, -0.6666666865348815918, R33 ;  /* 0xbf2aaaab1a211823 */ /* 0x000fe20000000021 */
[----:B------:R-:W-:-:S04]  /*17b0*/  FFMA R55, R20, R47, R55 ;  /* 0x0000002f14377223 */ /* 0x000fc80000000037 */
[----:B------:R-:W-:Y:S01]  /*17c0*/  FFMA R35, R18, R33, R55 ;  /* 0x0000002112237223 */ /* 0x000fe20000000037 */
[----:B------:R-:W-:Y:S01]  /*17d0*/  FMUL R19, R24, R43 ;  /* 0x0000002b18137220 */ /* 0x000fe20000400000 */
[C---:B------:R-:W-:Y:S01]  /*17e0*/  FMUL R33, R54.reuse, R33 ;  /* 0x0000002136217220 */ /* 0x040fe20000400000 */
[----:B------:R-:W-:Y:S02]  /*17f0*/  @P1 FADD R49, R49, R26 ;  /* 0x0000001a31311221 */ /* 0x000fe40000000000 */
[----:B------:R-:W-:Y:S01]  /*1800*/  FFMA R47, R54, R47, R19 ;  /* 0x0000002f362f7223 */ /* 0x000fe20000000013 */
[----:B------:R-:W-:Y:S01]  /*1810*/  FFMA R17, R22, R40, R17 ;  /* 0x0000002816117223 */ /* 0x000fe20000000011 */
[C---:B------:R-:W-:Y:S01]  /*1820*/  FMUL R32, R24.reuse, R49 ;  /* 0x0000003118207220 */ /* 0x040fe20000400000 */
[----:B------:R-:W-:-:S03]  /*1830*/  FMUL R19, R24, R27 ;  /* 0x0000001b18137220 */ /* 0x000fc60000400000 */
[----:B------:R-:W-:Y:S01]  /*1840*/  FFMA R45, R54, R45, R32 ;  /* 0x0000002d362d7223 */ /* 0x000fe20000000020 */
[----:B------:R-:W-:Y:S01]  /*1850*/  @P1 FFMA R34, R26, -0.6666666865348815918, R34 ;  /* 0xbf2aaaab1a221823 */ /* 0x000fe20000000022 */
[----:B------:R-:W-:Y:S01]  /*1860*/  FFMA R17, R20, R28, R17 ;  /* 0x0000001c14117223 */ /* 0x000fe20000000011 */
[----:B0-----:R-:W-:Y:S01]  /*1870*/  FFMA R30, R24, R51, R33 ;  /* 0x00000033181e7223 */ /* 0x001fe20000000021 */
[----:B------:R-:W-:Y:S02]  /*1880*/  FFMA R24, R54, R37, R19 ;  /* 0x0000002536187223 */ /* 0x000fe40000000013 */
[----:B------:R-:W-:Y:S01]  /*1890*/  FFMA R39, R18, R34, R17 ;  /* 0x0000002212277223 */ /* 0x000fe20000000011 */
[C---:B------:R-:W-:Y:S01]  /*18a0*/  FFMA R28, R23.reuse, R28, R47 ;  /* 0x0000001c171c7223 */ /* 0x040fe2000000002f */
[----:B------:R-:W-:Y:S01]  /*18b0*/  FFMA R17, R23, R34, R30 ;  /* 0x0000002217117223 */ /* 0x000fe2000000001e */
[----:B------:R-:W-:Y:S01]  /*18c0*/  @P1 FADD R59, R59, R26 ;  /* 0x0000001a3b3b1221 */ /* 0x000fe20000000000 */
[C---:B------:R-:W-:Y:S01]  /*18d0*/  FFMA R24, R23.reuse, R40, R24 ;  /* 0x0000002817187223 */ /* 0x040fe20000000018 */
[----:B------:R-:W-:Y:S01]  /*18e0*/  FFMA R50, R23, R50, R45 ;  /* 0x0000003217327223 */ /* 0x000fe2000000002d */
[----:B------:R-:W-:-:S02]  /*18f0*/  FFMA R17, R22, R61, R17 ;  /* 0x0000003d16117223 */ /* 0x000fc40000000011 */
[C---:B------:R-:W-:Y:S01]  /*1900*/  FFMA R24, R22.reuse, R59, R24 ;  /* 0x0000003b16187223 */ /* 0x040fe20000000018 */
[C---:B------:R-:W-:Y:S01]  /*1910*/  FFMA R50, R22.reuse, R27, R50 ;  /* 0x0000001b16327223 */ /* 0x040fe20000000032 */
[-C--:B------:R-:W-:Y:S02]  /*1920*/  FFMA R28, R22, R63.reuse, R28 ;  /* 0x0000003f161c7223 */ /* 0x080fe4000000001c */
[C---:B------:R-:W-:Y:S01]  /*1930*/  FFMA R24, R20.reuse, R63, R24 ;  /* 0x0000003f14187223 */ /* 0x040fe20000000018 */
[----:B------:R-:W-:Y:S01]  /*1940*/  FFMA R50, R20, R43, R50 ;  /* 0x0000002b14327223 */ /* 0x000fe20000000032 */
[----:B--2---:R-:W-:Y:S01]  /*1950*/  @P1 FFMA R57, R26, 1.3333333730697631836, R57 ;  /* 0x3faaaaab1a391823 */ /* 0x004fe20000000039 */
[C---:B------:R-:W-:Y:S01]  /*1960*/  FFMA R28, R20.reuse, R21, R28 ;  /* 0x00000015141c7223 */ /* 0x040fe2000000001c */
[----:B------:R-:W-:-:S03]  /*1970*/  FFMA R17, R20, R31, R17 ;  /* 0x0000001f14117223 */ /* 0x000fc60000000011 */
[C---:B------:R-:W-:Y:S01]  /*1980*/  FFMA R31, R18.reuse, R31, R28 ;  /* 0x0000001f121f7223 */ /* 0x040fe2000000001c */
[C---:B------:R-:W-:Y:S01]  /*1990*/  FFMA R33, R18.reuse, R61, R24 ;  /* 0x0000003d12217223 */ /* 0x040fe20000000018 */
[C---:B------:R-:W-:Y:S01]  /*19a0*/  FFMA R20, R18.reuse, R57, R17 ;  /* 0x0000003912147223 */ /* 0x040fe20000000011 */
[----:B------:R-:W-:Y:S01]  /*19b0*/  FFMA R57, R18, R51, R50 ;  /* 0x0000003312397223 */ /* 0x000fe20000000032 */
[----:B------:R-:W-:Y:S06]  /*19c0*/  BRA `(.L_x_8) ;  /* 0x0000004c00b47947 */ /* 0x000fec0003800000 */
.L_x_7:
[----:B-12---:R-:W0:Y:S02]  /*19d0*/  LDC.64 R26, c[0x0][0x390] ;  /* 0x0000e400ff1a7b82 */ /* 0x006e240000000a00 */
[----:B0-----:R-:W-:-:S06]  /*19e0*/  IMAD.WIDE R26, R3, 0x4, R26 ;  /* 0x00000004031a7825 */ /* 0x001fcc00078e021a */
[----:B------:R-:W2:Y:S02]  /*19f0*/  LDG.E R26, desc[UR12][R26.64] ;  /* 0x0000000c1a1a7981 */ /* 0x000ea4000c1e1900 */
[----:B--2---:R-:W-:-:S13]  /*1a00*/  ISETP.NE.AND P0, PT, R26, RZ, PT ;  /* 0x000000ff1a00720c */ /* 0x004fda0003f05270 */
[----:B------:R-:W-:Y:S05]  /*1a10*/  @P0 BRA `(.L_x_9) ;  /* 0x00000000005c0947 */ /* 0x000fea0003800000 */
[----:B------:R-:W0:Y:S08]  /*1a20*/  LDC.64 R28, c[0x0][0x438] ;  /* 0x00010e00ff1c7b82 */ /* 0x000e300000000a00 */
[----:B------:R-:W1:Y:S01]  /*1a30*/  LDC.64 R26, c[0x0][0x430] ;  /* 0x00010c00ff1a7b82 */ /* 0x000e620000000a00 */
[----:B0-----:R-:W-:-:S05]  /*1a40*/  IMAD.WIDE R28, R25, 0x4, R28 ;  /* 0x00000004191c7825 */ /* 0x001fca00078e021c */
[----:B------:R-:W2:Y:S01]  /*1a50*/  LDG.E.CONSTANT R31, desc[UR12][R28.64] ;  /* 0x0000000c1c1f7981 */ /* 0x000ea2000c1e9900 */
[----:B-1----:R-:W-:-:S06]  /*1a60*/  IMAD.WIDE R26, R25, 0x4, R26 ;  /* 0x00000004191a7825 */ /* 0x002fcc00078e021a */
[----:B------:R-:W3:Y:S01]  /*1a70*/  LDG.E.CONSTANT R26, desc[UR12][R26.64] ;  /* 0x0000000c1a1a7981 */ /* 0x000ee2000c1e9900 */
[C---:B------:R-:W-:Y:S01]  /*1a80*/  FADD R21, R54.reuse, R18 ;  /* 0x0000001236157221 */ /* 0x040fe20000000000 */
[----:B------:R-:W-:Y:S01]  /*1a90*/  FADD R25, R54, R23 ;  /* 0x0000001736197221 */ /* 0x000fe20000000000 */
[----:B--2--5:R-:W-:-:S04]  /*1aa0*/  @P1 FMUL R31, R31, R19 ;  /* 0x000000131f1f1220 */ /* 0x024fc80000400000 */
[C---:B------:R-:W-:Y:S01]  /*1ab0*/  FADD R30, R31.reuse, R31 ;  /* 0x0000001f1f1e7221 */ /* 0x040fe20000000000 */
[----:B---3--:R-:W-:Y:S01]  /*1ac0*/  FFMA R17, R31, 1.3333333730697631836, R26 ;  /* 0x3faaaaab1f117823 */ /* 0x008fe2000000001a */
[----:B------:R-:W-:-:S03]  /*1ad0*/  FADD R19, R23, R18 ;  /* 0x0000001217137221 */ /* 0x000fc60000000000 */
[----:B------:R-:W-:Y:S01]  /*1ae0*/  FADD R30, R17, -R30 ;  /* 0x8000001e111e7221 */ /* 0x000fe20000000000 */
[----:B------:R-:W-:-:S03]  /*1af0*/  FMUL R57, R24, R31 ;  /* 0x0000001f18397220 */ /* 0x000fc60000400000 */
[C---:B------:R-:W-:Y:S01]  /*1b00*/  FMUL R32, R30.reuse, R21 ;  /* 0x000000151e207220 */ /* 0x040fe20000400000 */
[----:B------:R-:W-:Y:S01]  /*1b10*/  FMUL R19, R30, R19 ;  /* 0x000000131e137220 */ /* 0x000fe20000400000 */
[----:B------:R-:W-:Y:S01]  /*1b20*/  FMUL R21, R25, R30 ;  /* 0x0000001e19157220 */ /* 0x000fe20000400000 */
[-C--:B------:R-:W-:Y:S01]  /*1b30*/  FMUL R33, R22, R31.reuse ;  /* 0x0000001f16217220 */ /* 0x080fe20000400000 */
[----:B------:R-:W-:Y:S01]  /*1b40*/  FMUL R31, R20, R31 ;  /* 0x0000001f141f7220 */ /* 0x000fe20000400000 */
[-C--:B------:R-:W-:Y:S01]  /*1b50*/  FFMA R35, R54, R17.reuse, R19 ;  /* 0x0000001136237223 */ /* 0x080fe20000000013 */
[-C--:B------:R-:W-:Y:S01]  /*1b60*/  FFMA R39, R23, R17.reuse, R32 ;  /* 0x0000001117277223 */ /* 0x080fe20000000020 */
[----:B------:R-:W-:Y:S01]  /*1b70*/  FFMA R20, R18, R17, R21 ;  /* 0x0000001112147223 */ /* 0x000fe20000000015 */
[----:B------:R-:W-:Y:S06]  /*1b80*/  BRA `(.L_x_8) ;  /* 0x0000004c00447947 */ /* 0x000fec0003800000 */
.L_x_9:
[----:B------:R-:W0:Y:S01]  /*1b90*/  LDC.64 R26, c[0x0][0x438] ;  /* 0x00010e00ff1a7b82 */ /* 0x000e220000000a00 */
[----:B------:R-:W2:Y:S04]  /*1ba0*/  LDG.E.CONSTANT R58, desc[UR12][R28.64+0x4] ;  /* 0x0000040c1c3a7981 */ /* 0x000ea8000c1e9900 */
[----:B------:R1:W5:Y:S03]  /*1bb0*/  LDG.E.CONSTANT R41, desc[UR12][R28.64+0x8] ;  /* 0x0000080c1c297981 */ /* 0x000366000c1e9900 */
[----:B------:R-:W3:Y:S08]  /*1bc0*/  LDC.64 R38, c[0x0][0x448] ;  /* 0x00011200ff267b82 */ /* 0x000ef00000000a00 */
[----:B------:R-:W4:Y:S08]  /*1bd0*/  LDC.64 R34, c[0x0][0x430] ;  /* 0x00010c00ff227b82 */ /* 0x000f300000000a00 */
[----:B------:R-:W1:Y:S01]  /*1be0*/  LDC.64 R32, c[0x0][0x440] ;  /* 0x00011000ff207b82 */ /* 0x000e620000000a00 */
[----:B0-----:R-:W-:-:S06]  /*1bf0*/  IMAD.WIDE R26, R25, 0x4, R26 ;  /* 0x00000004191a7825 */ /* 0x001fcc00078e021a */
[----:B------:R-:W2:Y:S01]  /*1c00*/  LDG.E.CONSTANT R26, desc[UR12][R26.64] ;  /* 0x0000000c1a1a7981 */ /* 0x000ea2000c1e9900 */
[----:B------:R-:W0:Y:S01]  /*1c10*/  LDC.64 R30, c[0x0][0x450] ;  /* 0x00011400ff1e7b82 */ /* 0x000e220000000a00 */
[----:B---3--:R-:W-:-:S06]  /*1c20*/  IMAD.WIDE R38, R25, 0x4, R38 ;  /* 0x0000000419267825 */ /* 0x008fcc00078e0226 */
[----:B------:R-:W3:Y:S01]  /*1c30*/  LDG.E.CONSTANT R38, desc[UR12][R38.64] ;  /* 0x0000000c26267981 */ /* 0x000ee2000c1e9900 */
[----:B----4-:R-:W-:-:S06]  /*1c40*/  IMAD.WIDE R34, R25, 0x4, R34 ;  /* 0x0000000419227825 */ /* 0x010fcc00078e0222 */
[----:B------:R-:W4:Y:S01]  /*1c50*/  LDG.E.CONSTANT R35, desc[UR12][R34.64] ;  /* 0x0000000c22237981 */ /* 0x000f22000c1e9900 */
[----:B-1----:R-:W-:-:S06]  /*1c60*/  IMAD.WIDE R32, R25, 0x4, R32 ;  /* 0x0000000419207825 */ /* 0x002fcc00078e0220 */
[----:B------:R-:W4:Y:S01]  /*1c70*/  LDG.E.CONSTANT R33, desc[UR12][R32.64] ;  /* 0x0000000c20217981 */ /* 0x000f22000c1e9900 */
[----:B0-----:R-:W-:-:S06]  /*1c80*/  IMAD.WIDE R36, R25, 0x4, R30 ;  /* 0x0000000419247825 */ /* 0x001fcc00078e021e */
[----:B------:R0:W5:Y:S01]  /*1c90*/  LDG.E.CONSTANT R36, desc[UR12][R36.64] ;  /* 0x0000000c24247981 */ /* 0x000162000c1e9900 */
[----:B------:R-:W-:Y:S01]  /*1ca0*/  BSSY.RECONVERGENT B2, `(.L_x_10) ;  /* 0x000006c000027945 */ /* 0x000fe20003800200 */
[----:B--2---:R-:W-:-:S06]  /*1cb0*/  FMUL R31, R58, 0.63661974668502807617 ;  /* 0x3f22f9833a1f7820 */ /* 0x004fcc0000400000 */
[----:B------:R-:W1:Y:S01]  /*1cc0*/  F2I.NTZ R31, R31 ;  /* 0x0000001f001f7305 */ /* 0x000e620000203100 */
[----:B------:R-:W-:Y:S02]  /*1cd0*/  FSETP.GE.AND P0, PT, |R58|, 105615, PT ;  /* 0x47ce47803a00780b */ /* 0x000fe40003f06200 */
[----:B-1----:R-:W-:-:S05]  /*1ce0*/  I2FP.F32.S32 R17, R31 ;  /* 0x0000001f00117245 */ /* 0x002fca0000201400 */
[----:B------:R-:W-:-:S04]  /*1cf0*/  FFMA R30, R17, -1.5707962512969970703, R58 ;  /* 0xbfc90fda111e7823 */ /* 0x000fc8000000003a */
[----:B------:R-:W-:Y:S01]  /*1d00*/  FFMA R30, R17, -7.5497894158615963534e-08, R30 ;  /* 0xb3a22168111e7823 */ /* 0x000fe2000000001e */
[----:B-----5:R-:W-:-:S03]  /*1d10*/  @P1 FMUL R26, R26, R19 ;  /* 0x000000131a1a1220 */ /* 0x020fc60000400000 */
[----:B------:R-:W-:Y:S01]  /*1d20*/  FFMA R17, R17, -5.3903029534742383927e-15, R30 ;  /* 0xa7c234c511117823 */ /* 0x000fe2000000001e */
[----:B---3--:R-:W-:Y:S01]  /*1d30*/  @P1 FMUL R38, R38, R19 ;  /* 0x0000001326261220 */ /* 0x008fe20000400000 */
[----:B----4-:R-:W-:-:S03]  /*1d40*/  FFMA R40, R26, 1.3333333730697631836, R35 ;  /* 0x3faaaaab1a287823 */ /* 0x010fc60000000023 */
[----:B------:R-:W-:Y:S01]  /*1d50*/  FFMA R55, R38, 1.3333333730697631836, R33 ;  /* 0x3faaaaab26377823 */ /* 0x000fe20000000021 */
[----:B0-----:R-:W-:Y:S06]  /*1d60*/  @!P0 BRA `(.L_x_11) ;  /* 0x00000004007c8947 */ /* 0x001fec0003800000 */
[----:B------:R-:W-:-:S13]  /*1d70*/  FSETP.NEU.AND P0, PT, |R58|, +INF , PT ;  /* 0x7f8000003a00780b */ /* 0x000fda0003f0d200 */
[----:B------:R-:W-:Y:S01]  /*1d80*/  @!P0 FMUL R17, RZ, R58 ;  /* 0x0000003aff118220 */ /* 0x000fe20000400000 */
[----:B------:R-:W-:Y:S01]  /*1d90*/  @!P0 MOV R31, RZ ;  /* 0x000000ff001f8202 */ /* 0x000fe20000000f00 */
[----:B------:R-:W-:Y:S06]  /*1da0*/  @!P0 BRA `(.L_x_11) ;  /* 0x00000004006c8947 */ /* 0x000fec0003800000 */
[----:B------:R-:W-:Y:S01]  /*1db0*/  SHF.L.U32 R17, R58, 0x8, RZ ;  /* 0x000000083a117819 */ /* 0x000fe200000006ff */
[----:B------:R-:W-:Y:S01]  /*1dc0*/  HFMA2 R37, -RZ, RZ, 0, 0 ;  /* 0x00000000ff257431 */ /* 0x000fe200000001ff */
[----:B------:R-:W-:Y:S01]  /*1dd0*/  MOV R31, RZ ;  /* 0x000000ff001f7202 */ /* 0x000fe20000000f00 */
[----:B------:R-:W0:Y:S01]  /*1de0*/  LDCU.64 UR6, c[0x4][URZ] ;  /* 0x01000000ff0677ac */ /* 0x000e220008000a00 */
[----:B------:R-:W-:Y:S01]  /*1df0*/  LOP3.LUT R19, R17, 0x80000000, RZ, 0xfc, !PT ;  /* 0x8000000011137812 */ /* 0x000fe200078efcff */
[----:B------:R-:W-:Y:S01]  /*1e00*/  UMOV UR5, URZ ;  /* 0x000000ff00057c82 */ /* 0x000fe20008000000 */
[----:B------:R-:W-:-:S05]  /*1e10*/  UMOV UR4, URZ ;  /* 0x000000ff00047c82 */ /* 0x000fca0008000000 */
.L_x_12:
[----:B0-----:R-:W-:Y:S01]  /*1e20*/  IMAD.U32 R34, RZ, RZ, UR6 ;  /* 0x00000006ff227e24 */ /* 0x001fe2000f8e00ff */
[----:B------:R-:W-:-:S05]  /*1e30*/  MOV R35, UR7 ;  /* 0x0000000700237c02 */ /* 0x000fca0008000f00 */
[----:B------:R-:W2:Y:S01]  /*1e40*/  LDG.E.CONSTANT R32, desc[UR12][R34.64] ;  /* 0x0000000c22207981 */ /* 0x000ea2000c1e9900 */
[----:B------:R-:W-:Y:S01]  /*1e50*/  UIADD3 UR4, UPT, UPT, UR4, 0x1, URZ ;  /* 0x0000000104047890 */ /* 0x000fe2000fffe0ff */
[C---:B------:R-:W-:Y:S01]  /*1e60*/  ISETP.EQ.AND P0, PT, R31.reuse, RZ, PT ;  /* 0x000000ff1f00720c */ /* 0x040fe20003f02270 */
[----:B------:R-:W-:Y:S01]  /*1e70*/  UIADD3 UR6, UP1, UPT, UR6, 0x4, URZ ;  /* 0x0000000406067890 */ /* 0x000fe2000ff3e0ff */
[C---:B------:R-:W-:Y:S01]  /*1e80*/  ISETP.EQ.AND P1, PT, R31.reuse, 0x4, PT ;  /* 0x000000041f00780c */ /* 0x040fe20003f22270 */
[----:B------:R-:W-:Y:S01]  /*1e90*/  UISETP.NE.AND UP0, UPT, UR4, 0x6, UPT ;  /* 0x000000060400788c */ /* 0x000fe2000bf05270 */
[C---:B------:R-:W-:Y:S01]  /*1ea0*/  ISETP.EQ.AND P2, PT, R31.reuse, 0x8, PT ;  /* 0x000000081f00780c */ /* 0x040fe20003f42270 */
[----:B------:R-:W-:Y:S01]  /*1eb0*/  UIADD3.X UR7, UPT, UPT, URZ, UR7, URZ, UP1, !UPT ;  /* 0x00000007ff077290 */ /* 0x000fe20008ffe4ff */
[C---:B------:R-:W-:Y:S02]  /*1ec0*/  ISETP.EQ.AND P3, PT, R31.reuse, 0xc, PT ;  /* 0x0000000c1f00780c */ /* 0x040fe40003f62270 */
[----:B------:R-:W-:-:S02]  /*1ed0*/  ISETP.EQ.AND P4, PT, R31, 0x10, PT ;  /* 0x000000101f00780c */ /* 0x000fc40003f82270 */
[C---:B------:R-:W-:Y:S02]  /*1ee0*/  ISETP.EQ.AND P5, PT, R31.reuse, 0x14, PT ;  /* 0x000000141f00780c */ /* 0x040fe40003fa2270 */
[----:B------:R-:W-:Y:S01]  /*1ef0*/  IADD3 R31, PT, PT, R31, 0x4, RZ ;  /* 0x000000041f1f7810 */ /* 0x000fe20007ffe0ff */
[----:B--2---:R-:W-:-:S03]  /*1f00*/  IMAD.WIDE.U32 R32, R32, R19, RZ ;  /* 0x0000001320207225 */ /* 0x004fc600078e00ff */
[----:B------:R-:W-:-:S04]  /*1f10*/  IADD3 R17, P6, PT, R32, R37, RZ ;  /* 0x0000002520117210 */ /* 0x000fc80007fde0ff */
[----:B------:R-:W-:Y:S01]  /*1f20*/  IADD3.X R37, PT, PT, R33, UR5, RZ, P6, !PT ;  /* 0x0000000521257c10 */ /* 0x000fe2000b7fe4ff */
[----:B------:R-:W-:Y:S01]  /*1f30*/  @P3 IMAD.MOV.U32 R28, RZ, RZ, R17 ;  /* 0x000000ffff1c3224 */ /* 0x000fe200078e0011 */
[-C--:B------:R-:W-:Y:S02]  /*1f40*/  @P0 MOV R21, R17.reuse ;  /* 0x0000001100150202 */ /* 0x080fe40000000f00 */
[-C--:B------:R-:W-:Y:S02]  /*1f50*/  @P1 MOV R25, R17.reuse ;  /* 0x0000001100191202 */ /* 0x080fe40000000f00 */
[-C--:B------:R-:W-:Y:S02]  /*1f60*/  @P2 MOV R27, R17.reuse ;  /* 0x00000011001b2202 */ /* 0x080fe40000000f00 */
[-C--:B------:R-:W-:Y:S02]  /*1f70*/  @P4 MOV R29, R17.reuse ;  /* 0x00000011001d4202 */ /* 0x080fe40000000f00 */
[----:B------:R-:W-:Y:S01]  /*1f80*/  @P5 MOV R30, R17 ;  /* 0x00000011001e5202 */ /* 0x000fe20000000f00 */
[----:B------:R-:W-:Y:S06]  /*1f90*/  BRA.U UP0, `(.L_x_12) ;  /* 0xfffffffd00a07547 */ /* 0x000fec000b83ffff */
[----:B------:R-:W-:Y:S01]  /*1fa0*/  SHF.R.U32.HI R17, RZ, 0x17, R58 ;  /* 0x00000017ff117819 */ /* 0x000fe2000001163a */
[----:B------:R-:W-:Y:S03]  /*1fb0*/  BSSY.RECONVERGENT B3, `(.L_x_13) ;  /* 0x0000028000037945 */ /* 0x000fe60003800200 */
[C---:B------:R-:W-:Y:S02]  /*1fc0*/  LOP3.LUT R19, R17.reuse, 0xe0, RZ, 0xc0, !PT ;  /* 0x000000e011137812 */ /* 0x040fe400078ec0ff */
[----:B------:R-:W-:Y:S02]  /*1fd0*/  LOP3.LUT P6, RZ, R17, 0x1f, RZ, 0xc0, !PT ;  /* 0x0000001f11ff7812 */ /* 0x000fe400078cc0ff */
[----:B------:R-:W-:-:S04]  /*1fe0*/  IADD3 R19, PT, PT, R19, -0x80, RZ ;  /* 0xffffff8013137810 */ /* 0x000fc80007ffe0ff */
[----:B------:R-:W-:-:S05]  /*1ff0*/  SHF.R.U32.HI R19, RZ, 0x5, R19 ;  /* 0x00000005ff137819 */ /* 0x000fca0000011613 */
[----:B------:R-:W-:-:S05]  /*2000*/  IMAD.U32 R33, R19, -0x4, RZ ;  /* 0xfffffffc13217824 */ /* 0x000fca00078e00ff */
[C---:B------:R-:W-:Y:S02]  /*2010*/  ISETP.EQ.AND P3, PT, R33.reuse, -0x18, PT ;  /* 0xffffffe82100780c */ /* 0x040fe40003f62270 */
[C---:B------:R-:W-:Y:S02]  /*2020*/  ISETP.EQ.AND P4, PT, R33.reuse, -0x14, PT ;  /* 0xffffffec2100780c */ /* 0x040fe40003f82270 */
[C---:B------:R-:W-:Y:S02]  /*2030*/  ISETP.EQ.AND P2, PT, R33.reuse, -0x10, PT ;  /* 0xfffffff02100780c */ /* 0x040fe40003f42270 */
[C---:B------:R-:W-:Y:S02]  /*2040*/  ISETP.EQ.AND P1, PT, R33.reuse, -0xc, PT ;  /* 0xfffffff42100780c */ /* 0x040fe40003f22270 */
[C---:B------:R-:W-:Y:S02]  /*2050*/  ISETP.EQ.AND P0, PT, R33.reuse, -0x8, PT ;  /* 0xfffffff82100780c */ /* 0x040fe40003f02270 */
[----:B------:R-:W-:-:S03]  /*2060*/  ISETP.EQ.AND P5, PT, R33, RZ, PT ;  /* 0x000000ff2100720c */ /* 0x000fc60003fa2270 */
[-C--:B------:R-:W-:Y:S02]  /*2070*/  @P3 MOV R19, R21.reuse ;  /* 0x0000001500133202 */ /* 0x080fe40000000f00 */
[C---:B------:R-:W-:Y:S02]  /*2080*/  ISETP.EQ.AND P3, PT, R33.reuse, -0x4, PT ;  /* 0xfffffffc2100780c */ /* 0x040fe40003f62270 */
[----:B------:R-:W-:Y:S02]  /*2090*/  @P4 MOV R31, R21 ;  /* 0x00000015001f4202 */ /* 0x000fe40000000f00 */
[-C--:B------:R-:W-:Y:S01]  /*20a0*/  @P4 MOV R19, R25.reuse ;  /* 0x0000001900134202 */ /* 0x080fe20000000f00 */
[----:B------:R-:W-:Y:S01]  /*20b0*/  @P2 IMAD.MOV.U32 R19, RZ, RZ, R27 ;  /* 0x000000ffff132224 */ /* 0x000fe200078e001b */
[----:B------:R-:W-:Y:S02]  /*20c0*/  ISETP.EQ.AND P4, PT, R33, 0x4, PT ;  /* 0x000000042100780c */ /* 0x000fe40003f82270 */
[----:B------:R-:W-:-:S02]  /*20d0*/  @P2 MOV R31, R25 ;  /* 0x00000019001f2202 */ /* 0x000fc40000000f00 */
[----:B------:R-:W-:Y:S02]  /*20e0*/  @P1 MOV R31, R27 ;  /* 0x0000001b001f1202 */ /* 0x000fe40000000f00 */
[-C--:B------:R-:W-:Y:S02]  /*20f0*/  @P1 MOV R19, R28.reuse ;  /* 0x0000001c00131202 */ /* 0x080fe40000000f00 */
[----:B------:R-:W-:Y:S01]  /*2100*/  @P0 MOV R31, R28 ;  /* 0x0000001c001f0202 */ /* 0x000fe20000000f00 */
[----:B------:R-:W-:Y:S01]  /*2110*/  @P3 IMAD.MOV.U32 R31, RZ, RZ, R29 ;  /* 0x000000ffff1f3224 */ /* 0x000fe200078e001d */
[----:B------:R-:W-:Y:S02]  /*2120*/  @P0 MOV R19, R29 ;  /* 0x0000001d00130202 */ /* 0x000fe40000000f00 */
[-C--:B------:R-:W-:Y:S02]  /*2130*/  @P3 MOV R19, R30.reuse ;  /* 0x0000001e00133202 */ /* 0x080fe40000000f00 */
[----:B------:R-:W-:-:S02]  /*2140*/  @P5 MOV R31, R30 ;  /* 0x0000001e001f5202 */ /* 0x000fc40000000f00 */
[-C--:B------:R-:W-:Y:S02]  /*2150*/  @P5 MOV R19, R37.reuse ;  /* 0x0000002500135202 */ /* 0x080fe40000000f00 */
[----:B------:R-:W-:Y:S01]  /*2160*/  @P4 MOV R31, R37 ;  /* 0x00000025001f4202 */ /* 0x000fe20000000f00 */
[----:B------:R-:W-:Y:S06]  /*2170*/  @!P6 BRA `(.L_x_14) ;  /* 0x00000000002ce947 */ /* 0x000fec0003800000 */
[----:B------:R-:W-:Y:S01]  /*2180*/  @P2 IMAD.MOV.U32 R32, RZ, RZ, R21 ;  /* 0x000000ffff202224 */ /* 0x000fe200078e0015 */
[----:B------:R-:W-:Y:S02]  /*2190*/  @P1 MOV R32, R25 ;  /* 0x0000001900201202 */ /* 0x000fe40000000f00 */
[----:B------:R-:W-:Y:S02]  /*21a0*/  @P0 MOV R32, R27 ;  /* 0x0000001b00200202 */ /* 0x000fe40000000f00 */
[----:B------:R-:W-:Y:S02]  /*21b0*/  ISETP.EQ.AND P0, PT, R33, 0x8, PT ;  /* 0x000000082100780c */ /* 0x000fe40003f02270 */
[----:B------:R-:W-:Y:S02]  /*21c0*/  @P3 MOV R32, R28 ;  /* 0x0000001c00203202 */ /* 0x000fe40000000f00 */
[----:B------:R-:W-:Y:S01]  /*21d0*/  @P5 MOV R32, R29 ;  /* 0x0000001d00205202 */ /* 0x000fe20000000f00 */
[----:B------:R-:W-:Y:S01]  /*21e0*/  @P4 IMAD.MOV.U32 R32, RZ, RZ, R30 ;  /* 0x000000ffff204224 */ /* 0x000fe200078e001e */
[----:B------:R-:W-:-:S04]  /*21f0*/  LOP3.LUT R34, R17, 0x1f, RZ, 0xc0, !PT ;  /* 0x0000001f11227812 */ /* 0x000fc800078ec0ff */
[----:B------:R-:W-:-:S03]  /*2200*/  SHF.L.W.U32.HI R19, R31, R34, R19 ;  /* 0x000000221f137219 */ /* 0x000fc60000010e13 */
[----:B------:R-:W-:-:S04]  /*2210*/  @P0 MOV R32, R37 ;  /* 0x0000002500200202 */ /* 0x000fc80000000f00 */
[----:B------:R-:W-:-:S07]  /*2220*/  SHF.L.W.U32.HI R31, R32, R34, R31 ;  /* 0x00000022201f7219 */ /* 0x000fce0000010e1f */
.L_x_14:
[----:B------:R-:W-:Y:S05]  /*2230*/  BSYNC.RECONVERGENT B3 ;  /* 0x0000000000037941 */ /* 0x000fea0003800200 */
.L_x_13:
[C---:B------:R-:W-:Y:S01]  /*2240*/  SHF.L.W.U32.HI R17, R31.reuse, 0x2, R19 ;  /* 0x000000021f117819 */ /* 0x040fe20000010e13 */
[----:B------:R-:W-:Y:S01]  /*2250*/  UMOV UR4, 0x54442d19 ;  /* 0x54442d1900047882 */ /* 0x000fe20000000000 */
[----:B------:R-:W-:Y:S01]  /*2260*/  SHF.L.U32 R31, R31, 0x2, RZ ;  /* 0x000000021f1f7819 */ /* 0x000fe200000006ff */
[----:B------:R-:W-:Y:S01]  /*2270*/  UMOV UR5, 0x3bf921fb ;  /* 0x3bf921fb00057882 */ /* 0x000fe20000000000 */
[----:B------:R-:W-:Y:S02]  /*2280*/  SHF.R.S32.HI R34, RZ, 0x1f, R17 ;  /* 0x0000001fff227819 */ /* 0x000fe40000011411 */
[----:B------:R-:W-:Y:S02]  /*2290*/  ISETP.GE.AND P0, PT, R58, RZ, PT ;  /* 0x000000ff3a00720c */ /* 0x000fe40003f06270 */
[C---:B------:R-:W-:Y:S02]  /*22a0*/  LOP3.LUT R32, R34.reuse, R31, RZ, 0x3c, !PT ;  /* 0x0000001f22207212 */ /* 0x040fe400078e3cff */
[----:B------:R-:W-:-:S02]  /*22b0*/  LOP3.LUT R33, R34, R17, RZ, 0x3c, !PT ;  /* 0x0000001122217212 */ /* 0x000fc400078e3cff */
[----:B------:R-:W-:Y:S02]  /*22c0*/  SHF.R.U32.HI R19, RZ, 0x1e, R19 ;  /* 0x0000001eff137819 */ /* 0x000fe40000011613 */
[C---:B------:R-:W-:Y:S02]  /*22d0*/  LOP3.LUT R37, R17.reuse, R58, RZ, 0x3c, !PT ;  /* 0x0000003a11257212 */ /* 0x040fe400078e3cff */
[----:B------:R-:W0:Y:S01]  /*22e0*/  I2F.F64.S64 R32, R32 ;  /* 0x0000002000207312 */ /* 0x000e220000301c00 */
[----:B------:R-:W-:Y:S02]  /*22f0*/  LEA.HI R31, R17, R19, RZ, 0x1 ;  /* 0x00000013111f7211 */ /* 0x000fe400078f08ff */
[----:B------:R-:W-:Y:S02]  /*2300*/  ISETP.GE.AND P1, PT, R37, RZ, PT ;  /* 0x000000ff2500720c */ /* 0x000fe40003f26270 */
[----:B------:R-:W-:-:S04]  /*2310*/  IADD3 R17, PT, PT, -R31, RZ, RZ ;  /* 0x000000ff1f117210 */ /* 0x000fc80007ffe1ff */
[----:B------:R-:W-:Y:S01]  /*2320*/  @!P0 MOV R31, R17 ;  /* 0x00000011001f8202 */ /* 0x000fe20000000f00 */
[----:B0-----:R-:W-:-:S10]  /*2330*/  DMUL R34, R32, UR4 ;  /* 0x0000000420227c28 */ /* 0x001fd40008000000 */
[----:B------:R-:W0:Y:S02]  /*2340*/  F2F.F32.F64 R34, R34 ;  /* 0x0000002200227310 */ /* 0x000e240000301000 */
[----:B0-----:R-:W-:-:S07]  /*2350*/  FSEL R17, -R34, R34, !P1 ;  /* 0x0000002222117208 */ /* 0x001fce0004800100 */
.L_x_11:
[----:B------:R-:W-:Y:S05]  /*2360*/  BSYNC.RECONVERGENT B2 ;  /* 0x0000000000027941 */ /* 0x000fea0003800200 */
.L_x_10:
[C---:B------:R-:W-:Y:S01]  /*2370*/  FMUL R37, R41.reuse, 0.63661974668502807617 ;  /* 0x3f22f98329257820 */ /* 0x040fe20000400000 */
[----:B------:R-:W-:Y:S01]  /*2380*/  FSETP.GE.AND P0, PT, |R41|, 105615, PT ;  /* 0x47ce47802900780b */ /* 0x000fe20003f06200 */
[----:B------:R-:W-:Y:S04]  /*2390*/  BSSY.RECONVERGENT B2, `(.L_x_15) ;  /* 0x0000067000027945 */ /* 0x000fe80003800200 */
[----:B------:R-:W0:Y:S02]  /*23a0*/  F2I.NTZ R37, R37 ;  /* 0x0000002500257305 */ /* 0x000e240000203100 */
[----:B0-----:R-:W-:-:S05]  /*23b0*/  I2FP.F32.S32 R32, R37 ;  /* 0x0000002500207245 */ /* 0x001fca0000201400 */
[----:B------:R-:W-:-:S04]  /*23c0*/  FFMA R19, R32, -1.5707962512969970703, R41 ;  /* 0xbfc90fda20137823 */ /* 0x000fc80000000029 */
[----:B------:R-:W-:-:S04]  /*23d0*/  FFMA R19, R32, -7.5497894158615963534e-08, R19 ;  /* 0xb3a2216820137823 */ /* 0x000fc80000000013 */
[----:B------:R-:W-:Y:S01]  /*23e0*/  FFMA R19, R32, -5.3903029534742383927e-15, R19 ;  /* 0xa7c234c520137823 */ /* 0x000fe20000000013 */
[----:B------:R-:W-:Y:S06]  /*23f0*/  @!P0 BRA `(.L_x_16) ;  /* 0x0000000400808947 */ /* 0x000fec0003800000 */
[----:B------:R-:W-:-:S13]  /*2400*/  FSETP.NEU.AND P0, PT, |R41|, +INF , PT ;  /* 0x7f8000002900780b */ /* 0x000fda0003f0d200 */
[----:B------:R-:W-:Y:S01]  /*2410*/  @!P0 FMUL R19, RZ, R41 ;  /* 0x00000029ff138220 */ /* 0x000fe20000400000 */
[----:B------:R-:W-:Y:S01]  /*2420*/  @!P0 IMAD.MOV.U32 R37, RZ, RZ, RZ ;  /* 0x000000ffff258224 */ /* 0x000fe200078e00ff */
        /* <DEDUP_REMOVED lines=8> */
.L_x_17:
[----:B0-----:R-:W-:Y:S01]  /*24b0*/  MOV R34, UR6 ;  /* 0x0000000600227c02 */ /* 0x001fe20008000f00 */
[----:B------:R-:W-:-:S05]  /*24c0*/  IMAD.U32 R35, RZ, RZ, UR7 ;  /* 0x00000007ff237e24 */ /* 0x000fca000f8e00ff */
        /* <DEDUP_REMOVED lines=27> */
[----:B------:R-:W-:-:S04]  /*2680*/  SHF.R.U32.HI R32, RZ, 0x5, R32 ;  /* 0x00000005ff207819 */ /* 0x000fc80000011620 */
[----:B------:R-:W-:-:S04]  /*2690*/  LEA R34, -R32, RZ, 0x2 ;  /* 0x000000ff20227211 */ /* 0x000fc800078e11ff */
[C---:B------:R-:W-:Y:S02]  /*26a0*/  ISETP.EQ.AND P3, PT, R34.reuse, -0x18, PT ;  /* 0xffffffe82200780c */ /* 0x040fe40003f62270 */
[C---:B------:R-:W-:Y:S02]  /*26b0*/  ISETP.EQ.AND P4, PT, R34.reuse, -0x14, PT ;  /* 0xffffffec2200780c */ /* 0x040fe40003f82270 */
[C---:B------:R-:W-:Y:S02]  /*26c0*/  ISETP.EQ.AND P2, PT, R34.reuse, -0x10, PT ;  /* 0xfffffff02200780c */ /* 0x040fe40003f42270 */
[C---:B------:R-:W-:Y:S02]  /*26d0*/  ISETP.EQ.AND P1, PT, R34.reuse, -0xc, PT ;  /* 0xfffffff42200780c */ /* 0x040fe40003f22270 */
[C---:B------:R-:W-:Y:S02]  /*26e0*/  ISETP.EQ.AND P0, PT, R34.reuse, -0x8, PT ;  /* 0xfffffff82200780c */ /* 0x040fe40003f02270 */
[----:B------:R-:W-:-:S03]  /*26f0*/  ISETP.EQ.AND P5, PT, R34, RZ, PT ;  /* 0x000000ff2200720c */ /* 0x000fc60003fa2270 */
[----:B------:R-:W-:Y:S01]  /*2700*/  @P3 IMAD.MOV.U32 R32, RZ, RZ, R21 ;  /* 0x000000ffff203224 */ /* 0x000fe200078e0015 */
[C---:B------:R-:W-:Y:S02]  /*2710*/  ISETP.EQ.AND P3, PT, R34.reuse, -0x4, PT ;  /* 0xfffffffc2200780c */ /* 0x040fe40003f62270 */
[----:B------:R-:W-:Y:S02]  /*2720*/  @P4 MOV R33, R21 ;  /* 0x0000001500214202 */ /* 0x000fe40000000f00 */
[----:B------:R-:W-:Y:S02]  /*2730*/  @P4 MOV R32, R25 ;  /* 0x0000001900204202 */ /* 0x000fe40000000f00 */
[----:B------:R-:W-:Y:S02]  /*2740*/  ISETP.EQ.AND P4, PT, R34, 0x4, PT ;  /* 0x000000042200780c */ /* 0x000fe40003f82270 */
[----:B------:R-:W-:Y:S02]  /*2750*/  @P2 MOV R32, R27 ;  /* 0x0000001b00202202 */ /* 0x000fe40000000f00 */
[----:B------:R-:W-:-:S02]  /*2760*/  @P1 MOV R32, R28 ;  /* 0x0000001c00201202 */ /* 0x000fc40000000f00 */
[----:B------:R-:W-:Y:S01]  /*2770*/  @P0 MOV R32, R29 ;  /* 0x0000001d00200202 */ /* 0x000fe20000000f00 */
[----:B------:R-:W-:Y:S01]  /*2780*/  @P3 IMAD.MOV.U32 R32, RZ, RZ, R30 ;  /* 0x000000ffff203224 */ /* 0x000fe200078e001e */
[----:B------:R-:W-:Y:S01]  /*2790*/  @P2 MOV R33, R25 ;  /* 0x0000001900212202 */ /* 0x000fe20000000f00 */
[----:B------:R-:W-:Y:S01]  /*27a0*/  @P1 IMAD.MOV.U32 R33, RZ, RZ, R27 ;  /* 0x000000ffff211224 */ /* 0x000fe200078e001b */
[----:B------:R-:W-:Y:S02]  /*27b0*/  @P5 MOV R32, R39 ;  /* 0x0000002700205202 */ /* 0x000fe40000000f00 */
[----:B------:R-:W-:Y:S02]  /*27c0*/  @P0 MOV R33, R28 ;  /* 0x0000001c00210202 */ /* 0x000fe40000000f00 */
[----:B------:R-:W-:Y:S02]  /*27d0*/  @P3 MOV R33, R29 ;  /* 0x0000001d00213202 */ /* 0x000fe40000000f00 */
[----:B------:R-:W-:-:S02]  /*27e0*/  @P5 MOV R33, R30 ;  /* 0x0000001e00215202 */ /* 0x000fc40000000f00 */
[----:B------:R-:W-:Y:S02]  /*27f0*/  @P4 MOV R33, R39 ;  /* 0x0000002700214202 */ /* 0x000fe40000000f00 */
[----:B------:R-:W-:Y:S01]  /*2800*/  MOV R37, R32 ;  /* 0x0000002000257202 */ /* 0x000fe20000000f00 */
        /* <DEDUP_REMOVED lines=12> */
.L_x_19:
[----:B------:R-:W-:Y:S05]  /*28d0*/  BSYNC.RECONVERGENT B3 ;  /* 0x0000000000037941 */ /* 0x000fea0003800200 */
.L_x_18:
        /* <DEDUP_REMOVED lines=18> */
.L_x_16:
[----:B------:R-:W-:Y:S05]  /*2a00*/  BSYNC.RECONVERGENT B2 ;  /* 0x0000000000027941 */ /* 0x000fea0003800200 */
.L_x_15:
[----:B------:R-:W-:Y:S01]  /*2a10*/  FADD R39, R58, R58 ;  /* 0x0000003a3a277221 */ /* 0x000fe20000000000 */
[----:B------:R-:W-:Y:S03]  /*2a20*/  BSSY.RECONVERGENT B2, `(.L_x_20) ;  /* 0x0000068000027945 */ /* 0x000fe60003800200 */
[C---:B------:R-:W-:Y:S01]  /*2a30*/  FMUL R42, R39.reuse, 0.63661974668502807617 ;  /* 0x3f22f983272a7820 */ /* 0x040fe20000400000 */
[----:B------:R-:W-:-:S05]  /*2a40*/  FSETP.GE.AND P0, PT, |R39|, 105615, PT ;  /* 0x47ce47802700780b */ /* 0x000fca0003f06200 */
        /* <DEDUP_REMOVED lines=10> */
[----:B------:R-:W-:Y:S02]  /*2af0*/  SHF.L.U32 R32, R39, 0x8, RZ ;  /* 0x0000000827207819 */ /* 0x000fe400000006ff */
[----:B------:R-:W-:Y:S01]  /*2b00*/  CS2R R42, SRZ ;  /* 0x00000000002a7805 */ /* 0x000fe2000001ff00 */
[----:B------:R-:W0:Y:S01]  /*2b10*/  LDCU.64 UR6, c[0x4][URZ] ;  /* 0x01000000ff0677ac */ /* 0x000e220008000a00 */
[----:B------:R-:W-:Y:S01]  /*2b20*/  LOP3.LUT R45, R32, 0x80000000, RZ, 0xfc, !PT ;  /* 0x80000000202d7812 */ /* 0x000fe200078efcff */
[----:B------:R-:W-:Y:S01]  /*2b30*/  UMOV UR5, URZ ;  /* 0x000000ff00057c82 */ /* 0x000fe20008000000 */
[----:B------:R-:W-:-:S05]  /*2b40*/  UMOV UR4, URZ ;  /* 0x000000ff00047c82 */ /* 0x000fca0008000000 */
.L_x_22:
[----:B0-----:R-:W-:Y:S02]  /*2b50*/  MOV R32, UR6 ;  /* 0x0000000600207c02 */ /* 0x001fe40008000f00 */
        /* <DEDUP_REMOVED lines=11> */
[C---:B------:R-:W-:Y:S01]  /*2c10*/  ISETP.EQ.AND P5, PT, R42.reuse, 0x14, PT ;  /* 0x000000142a00780c */ /* 0x040fe20003fa2270 */
[----:B------:R-:W-:Y:S02]  /*2c20*/  VIADD R42, R42, 0x4 ;  /* 0x000000042a2a7836 */ /* 0x000fe40000000000 */
        /* <DEDUP_REMOVED lines=23> */
[-C--:B------:R-:W-:Y:S02]  /*2da0*/  @P3 MOV R33, R21.reuse ;  /* 0x0000001500213202 */ /* 0x080fe40000000f00 */
[C---:B------:R-:W-:Y:S01]  /*2db0*/  ISETP.EQ.AND P3, PT, R35.reuse, -0x4, PT ;  /* 0xfffffffc2300780c */ /* 0x040fe20003f62270 */
[----:B------:R-:W-:Y:S01]  /*2dc0*/  @P4 IMAD.MOV.U32 R33, RZ, RZ, R25 ;  /* 0x000000ffff214224 */ /* 0x000fe200078e0019 */
[----:B------:R-:W-:Y:S02]  /*2dd0*/  @P4 MOV R34, R21 ;  /* 0x0000001500224202 */ /* 0x000fe40000000f00 */
[----:B------:R-:W-:Y:S02]  /*2de0*/  ISETP.EQ.AND P4, PT, R35, 0x4, PT ;  /* 0x000000042300780c */ /* 0x000fe40003f82270 */
[----:B------:R-:W-:Y:S02]  /*2df0*/  @P2 MOV R33, R27 ;  /* 0x0000001b00212202 */ /* 0x000fe40000000f00 */
[----:B------:R-:W-:-:S02]  /*2e00*/  @P1 MOV R33, R28 ;  /* 0x0000001c00211202 */ /* 0x000fc40000000f00 */
[----:B------:R-:W-:Y:S02]  /*2e10*/  @P0 MOV R33, R29 ;  /* 0x0000001d00210202 */ /* 0x000fe40000000f00 */
[----:B------:R-:W-:Y:S02]  /*2e20*/  @P2 MOV R34, R25 ;  /* 0x0000001900222202 */ /* 0x000fe40000000f00 */
[-C--:B------:R-:W-:Y:S01]  /*2e30*/  @P3 MOV R33, R30.reuse ;  /* 0x0000001e00213202 */ /* 0x080fe20000000f00 */
[----:B------:R-:W-:Y:S01]  /*2e40*/  @P5 IMAD.MOV.U32 R33, RZ, RZ, R43 ;  /* 0x000000ffff215224 */ /* 0x000fe200078e002b */
[----:B------:R-:W-:Y:S01]  /*2e50*/  @P1 MOV R34, R27 ;  /* 0x0000001b00221202 */ /* 0x000fe20000000f00 */
[----:B------:R-:W-:Y:S01]  /*2e60*/  @P0 IMAD.MOV.U32 R34, RZ, RZ, R28 ;  /* 0x000000ffff220224 */ /* 0x000fe200078e001c */
[----:B------:R-:W-:Y:S02]  /*2e70*/  @P3 MOV R34, R29 ;  /* 0x0000001d00223202 */ /* 0x000fe40000000f00 */
[----:B------:R-:W-:-:S02]  /*2e80*/  @P5 MOV R34, R30 ;  /* 0x0000001e00225202 */ /* 0x000fc40000000f00 */
[----:B------:R-:W-:Y:S02]  /*2e90*/  @P4 MOV R34, R43 ;  /* 0x0000002b00224202 */ /* 0x000fe40000000f00 */
[----:B------:R-:W-:Y:S01]  /*2ea0*/  MOV R42, R33 ;  /* 0x00000021002a7202 */ /* 0x000fe20000000f00 */
[----:B------:R-:W-:Y:S06]  /*2eb0*/  @!P6 BRA `(.L_x_24) ;  /* 0x00000000002ce947 */ /* 0x000fec0003800000 */
[----:B------:R-:W-:Y:S02]  /*2ec0*/  @P2 MOV R33, R21 ;  /* 0x0000001500212202 */ /* 0x000fe40000000f00 */
[----:B------:R-:W-:Y:S01]  /*2ed0*/  @P1 MOV R33, R25 ;  /* 0x0000001900211202 */ /* 0x000fe20000000f00 */
[----:B------:R-:W-:Y:S01]  /*2ee0*/  @P0 IMAD.MOV.U32 R33, RZ, RZ, R27 ;  /* 0x000000ffff210224 */ /* 0x000fe200078e001b */
[----:B------:R-:W-:Y:S02]  /*2ef0*/  ISETP.EQ.AND P0, PT, R35, 0x8, PT ;  /* 0x000000082300780c */ /* 0x000fe40003f02270 */
[----:B------:R-:W-:Y:S02]  /*2f00*/  @P3 MOV R33, R28 ;  /* 0x0000001c00213202 */ /* 0x000fe40000000f00 */
[----:B------:R-:W-:Y:S02]  /*2f10*/  @P5 MOV R33, R29 ;  /* 0x0000001d00215202 */ /* 0x000fe40000000f00 */
[----:B------:R-:W-:-:S02]  /*2f20*/  @P4 MOV R33, R30 ;  /* 0x0000001e00214202 */ /* 0x000fc40000000f00 */
[----:B------:R-:W-:-:S04]  /*2f30*/  LOP3.LUT R35, R32, 0x1f, RZ, 0xc0, !PT ;  /* 0x0000001f20237812 */ /* 0x000fc800078ec0ff */
[----:B------:R-:W-:Y:S02]  /*2f40*/  SHF.L.W.U32.HI R42, R34, R35, R42 ;  /* 0x00000023222a7219 */ /* 0x000fe40000010e2a */
[----:B------:R-:W-:-:S04]  /*2f50*/  @P0 MOV R33, R43 ;  /* 0x0000002b00210202 */ /* 0x000fc80000000f00 */
[----:B------:R-:W-:-:S07]  /*2f60*/  SHF.L.W.U32.HI R34, R33, R35, R34 ;  /* 0x0000002321227219 */ /* 0x000fce0000010e22 */
.L_x_24:
[----:B------:R-:W-:Y:S05]  /*2f70*/  BSYNC.RECONVERGENT B3 ;  /* 0x0000000000037941 */ /* 0x000fea0003800200 */
.L_x_23:
[C---:B------:R-:W-:Y:S01]  /*2f80*/  SHF.L.W.U32.HI R43, R34.reuse, 0x2, R42 ;  /* 0x00000002222b7819 */ /* 0x040fe20000010e2a */
[----:B------:R-:W-:Y:S01]  /*2f90*/  IMAD.SHL.U32 R32, R34, 0x4, RZ ;  /* 0x0000000422207824 */ /* 0x000fe200078e00ff */
[----:B------:R-:W-:Y:S01]  /*2fa0*/  UMOV UR4, 0x54442d19 ;  /* 0x54442d1900047882 */ /* 0x000fe20000000000 */
        /* <DEDUP_REMOVED lines=15> */
.L_x_21:
[----:B------:R-:W-:Y:S05]  /*30a0*/  BSYNC.RECONVERGENT B2 ;  /* 0x0000000000027941 */ /* 0x000fea0003800200 */
.L_x_20:
[----:B------:R-:W-:Y:S01]  /*30b0*/  FADD R63, R41, R41 ;  /* 0x00000029293f7221 */ /* 0x000fe20000000000 */
[----:B------:R-:W-:Y:S01]  /*30c0*/  HFMA2 R43, -RZ, RZ, 0.487060546875, -0.0625 ;  /* 0x37cbac00ff2b7431 */ /* 0x000fe200000001ff */
[----:B------:R-:W-:Y:S01]  /*30d0*/  MOV R44, 0x394d4153 ;  /* 0x394d4153002c7802 */ /* 0x000fe20000000f00 */
[----:B------:R-:W-:Y:S01]  /*30e0*/  FMUL R33, R32, R32 ;  /* 0x0000002020217220 */ /* 0x000fe20000400000 */
[C---:B------:R-:W-:Y:S01]  /*30f0*/  FMUL R46, R63.reuse, 0.63661974668502807617 ;  /* 0x3f22f9833f2e7820 */ /* 0x040fe20000400000 */
[----:B------:R-:W-:Y:S01]  /*3100*/  FSETP.GE.AND P2, PT, |R63|, 105615, PT ;  /* 0x47ce47803f00780b */ /* 0x000fe20003f46200 */
[----:B------:R-:W-:Y:S02]  /*3110*/  VIADD R39, R42, 0x1 ;  /* 0x000000012a277836 */ /* 0x000fe40000000000 */
[C---:B------:R-:W-:Y:S01]  /*3120*/  FFMA R48, R33.reuse, -R44, 0.0083327032625675201416 ;  /* 0x3c0885e421307423 */ /* 0x040fe2000000082c */
[C---:B------:R-:W-:Y:S01]  /*3130*/  FFMA R35, R33.reuse, R32, RZ ;  /* 0x0000002021237223 */ /* 0x040fe200000000ff */
[----:B------:R-:W-:Y:S01]  /*3140*/  BSSY.RECONVERGENT B2, `(.L_x_25) ;  /* 0x0000072000027945 */ /* 0x000fe20003800200 */
[----:B------:R-:W0:Y:S01]  /*3150*/  F2I.NTZ R46, R46 ;  /* 0x0000002e002e7305 */ /* 0x000e220000203100 */
[C---:B------:R-:W-:Y:S01]  /*3160*/  FFMA R34, R33.reuse, R43, -0.0013887860113754868507 ;  /* 0xbab607ed21227423 */ /* 0x040fe2000000002b */
[----:B------:R-:W-:Y:S01]  /*3170*/  FFMA R48, R33, R48, -0.16666662693023681641 ;  /* 0xbe2aaaa821307423 */ /* 0x000fe20000000030 */
[----:B------:R-:W-:-:S02]  /*3180*/  LOP3.LUT P1, RZ, R39, 0x2, RZ, 0xc0, !PT ;  /* 0x0000000227ff7812 */ /* 0x000fc4000782c0ff */
[----:B------:R-:W-:Y:S01]  /*3190*/  FFMA R34, R33, R34, 0.041666727513074874878 ;  /* 0x3d2aaabb21227423 */ /* 0x000fe20000000022 */
[----:B------:R-:W-:Y:S01]  /*31a0*/  FFMA R35, R35, R48, R32 ;  /* 0x0000003023237223 */ /* 0x000fe20000000020 */
[----:B------:R-:W-:Y:S02]  /*31b0*/  LOP3.LUT R32, R42, 0x1, RZ, 0xc0, !PT ;  /* 0x000000012a207812 */ /* 0x000fe400078ec0ff */
[C---:B------:R-:W-:Y:S02]  /*31c0*/  FFMA R34, R33.reuse, R34, -0.4999999701976776123 ;  /* 0xbeffffff21227423 */ /* 0x040fe40000000022 */
[----:B------:R-:W-:Y:S02]  /*31d0*/  ISETP.NE.U32.AND P0, PT, R32, 0x1, PT ;  /* 0x000000012000780c */ /* 0x000fe40003f05070 */
[----:B------:R-:W-:Y:S01]  /*31e0*/  FFMA R34, R33, R34, 1 ;  /* 0x3f80000021227423 */ /* 0x000fe20000000022 */
[----:B0-----:R-:W-:-:S04]  /*31f0*/  I2FP.F32.S32 R50, R46 ;  /* 0x0000002e00327245 */ /* 0x001fc80000201400 */
[----:B------:R-:W-:Y:S01]  /*3200*/  FSEL R60, R35, R34, !P0 ;  /* 0x00000022233c7208 */ /* 0x000fe20004000000 */
[----:B------:R-:W-:Y:S01]  /*3210*/  FFMA R33, R50, -1.5707962512969970703, R63 ;  /* 0xbfc90fda32217823 */ /* 0x000fe2000000003f */
[----:B------:R-:W-:Y:S02]  /*3220*/  FSEL R45, R34, R35, !P0 ;  /* 0x00000023222d7208 */ /* 0x000fe40004000000 */
[----:B------:R-:W-:Y:S01]  /*3230*/  FSEL R60, R60, -R60, !P1 ;  /* 0x8000003c3c3c7208 */ /* 0x000fe20004800000 */
[----:B------:R-:W-:-:S04]  /*3240*/  FFMA R33, R50, -7.5497894158615963534e-08, R33 ;  /* 0xb3a2216832217823 */ /* 0x000fc80000000021 */
[----:B------:R-:W-:Y:S01]  /*3250*/  FFMA R39, R50, -5.3903029534742383927e-15, R33 ;  /* 0xa7c234c532277823 */ /* 0x000fe20000000021 */
[----:B------:R-:W-:Y:S06]  /*3260*/  @!P2 BRA `(.L_x_26) ;  /* 0x00000004007ca947 */ /* 0x000fec0003800000 */
[----:B------:R-:W-:-:S13]  /*3270*/  FSETP.NEU.AND P0, PT, |R63|, +INF , PT ;  /* 0x7f8000003f00780b */ /* 0x000fda0003f0d200 */
[----:B------:R-:W-:Y:S01]  /*3280*/  @!P0 FMUL R39, RZ, R63 ;  /* 0x0000003fff278220 */ /* 0x000fe20000400000 */
[----:B------:R-:W-:Y:S01]  /*3290*/  @!P0 MOV R46, RZ ;  /* 0x000000ff002e8202 */ /* 0x000fe20000000f00 */
[----:B------:R-:W-:Y:S06]  /*32a0*/  @!P0 BRA `(.L_x_26) ;  /* 0x00000004006c8947 */ /* 0x000fec0003800000 */
[----:B------:R-:W-:Y:S02]  /*32b0*/  SHF.L.U32 R32, R63, 0x8, RZ ;  /* 0x000000083f207819 */ /* 0x000fe400000006ff */
[----:B------:R-:W-:Y:S01]  /*32c0*/  CS2R R46, SRZ ;  /* 0x00000000002e7805 */ /* 0x000fe2000001ff00 */
[----:B------:R-:W0:Y:S01]  /*32d0*/  LDCU.64 UR6, c[0x4][URZ] ;  /* 0x01000000ff0677ac */ /* 0x000e220008000a00 */
[----:B------:R-:W-:Y:S01]  /*32e0*/  LOP3.LUT R39, R32, 0x80000000, RZ, 0xfc, !PT ;  /* 0x8000000020277812 */ /* 0x000fe200078efcff */
[----:B------:R-:W-:Y:S01]  /*32f0*/  UMOV UR5, URZ ;  /* 0x000000ff00057c82 */ /* 0x000fe20008000000 */
[----:B------:R-:W-:-:S05]  /*3300*/  UMOV UR4, URZ ;  /* 0x000000ff00047c82 */ /* 0x000fca0008000000 */
.L_x_27:
        /* <DEDUP_REMOVED lines=17> */
[--C-:B------:R-:W-:Y:S01]  /*3420*/  @P0 IMAD.MOV.U32 R21, RZ, RZ, R34.reuse ;  /* 0x000000ffff150224 */ /* 0x100fe200078e0022 */
[-C--:B------:R-:W-:Y:S01]  /*3430*/  @P1 MOV R25, R34.reuse ;  /* 0x0000002200191202 */ /* 0x080fe20000000f00 */
[----:B------:R-:W-:Y:S01]  /*3440*/  @P5 IMAD.MOV.U32 R30, RZ, RZ, R34 ;  /* 0x000000ffff1e5224 */ /* 0x000fe200078e0022 */
        /* <DEDUP_REMOVED lines=17> */
[----:B------:R-:W-:Y:S02]  /*3560*/  @P3 MOV R33, R21 ;  /* 0x0000001500213202 */ /* 0x000fe40000000f00 */
[C---:B------:R-:W-:Y:S01]  /*3570*/  ISETP.EQ.AND P3, PT, R35.reuse, -0x4, PT ;  /* 0xfffffffc2300780c */ /* 0x040fe20003f62270 */
[----:B------:R-:W-:Y:S01]  /*3580*/  @P4 IMAD.MOV.U32 R34, RZ, RZ, R21 ;  /* 0x000000ffff224224 */ /* 0x000fe200078e0015 */
[----:B------:R-:W-:Y:S02]  /*3590*/  @P4 MOV R33, R25 ;  /* 0x0000001900214202 */ /* 0x000fe40000000f00 */
[----:B------:R-:W-:Y:S02]  /*35a0*/  ISETP.EQ.AND P4, PT, R35, 0x4, PT ;  /* 0x000000042300780c */ /* 0x000fe40003f82270 */
[----:B------:R-:W-:Y:S01]  /*35b0*/  @P2 MOV R33, R27 ;  /* 0x0000001b00212202 */ /* 0x000fe20000000f00 */
[----:B------:R-:W-:Y:S01]  /*35c0*/  @P1 IMAD.MOV.U32 R33, RZ, RZ, R28 ;  /* 0x000000ffff211224 */ /* 0x000fe200078e001c */
[----:B------:R-:W-:-:S02]  /*35d0*/  @P0 MOV R33, R29 ;  /* 0x0000001d00210202 */ /* 0x000fc40000000f00 */
[----:B------:R-:W-:Y:S02]  /*35e0*/  @P2 MOV R34, R25 ;  /* 0x0000001900222202 */ /* 0x000fe40000000f00 */
[----:B------:R-:W-:Y:S02]  /*35f0*/  @P1 MOV R34, R27 ;  /* 0x0000001b00221202 */ /* 0x000fe40000000f00 */
[----:B------:R-:W-:Y:S02]  /*3600*/  @P3 MOV R33, R30 ;  /* 0x0000001e00213202 */ /* 0x000fe40000000f00 */
[----:B------:R-:W-:Y:S02]  /*3610*/  @P5 MOV R33, R47 ;  /* 0x0000002f00215202 */ /* 0x000fe40000000f00 */
[----:B------:R-:W-:Y:S02]  /*3620*/  @P0 MOV R34, R28 ;  /* 0x0000001c00220202 */ /* 0x000fe40000000f00 */
[----:B------:R-:W-:Y:S01]  /*3630*/  @P3 MOV R34, R29 ;  /* 0x0000001d00223202 */ /* 0x000fe20000000f00 */
[----:B------:R-:W-:Y:S01]  /*3640*/  @P5 IMAD.MOV.U32 R34, RZ, RZ, R30 ;  /* 0x000000ffff225224 */ /* 0x000fe200078e001e */
[----:B------:R-:W-:-:S02]  /*3650*/  @P4 MOV R34, R47 ;  /* 0x0000002f00224202 */ /* 0x000fc40000000f00 */
[----:B------:R-:W-:Y:S01]  /*3660*/  MOV R39, R33 ;  /* 0x0000002100277202 */ /* 0x000fe20000000f00 */
[----:B------:R-:W-:Y:S06]  /*3670*/  @!P6 BRA `(.L_x_29) ;  /* 0x00000000002ce947 */ /* 0x000fec0003800000 */
[----:B------:R-:W-:Y:S01]  /*3680*/  @P2 MOV R33, R21 ;  /* 0x0000001500212202 */ /* 0x000fe20000000f00 */
[----:B------:R-:W-:Y:S01]  /*3690*/  @P1 IMAD.MOV.U32 R33, RZ, RZ, R25 ;  /* 0x000000ffff211224 */ /* 0x000fe200078e0019 */
[----:B------:R-:W-:Y:S02]  /*36a0*/  @P0 MOV R33, R27 ;  /* 0x0000001b00210202 */ /* 0x000fe40000000f00 */
[----:B------:R-:W-:Y:S02]  /*36b0*/  ISETP.EQ.AND P0, PT, R35, 0x8, PT ;  /* 0x000000082300780c */ /* 0x000fe40003f02270 */
[----:B------:R-:W-:Y:S02]  /*36c0*/  @P3 MOV R33, R28 ;  /* 0x0000001c00213202 */ /* 0x000fe40000000f00 */
[----:B------:R-:W-:Y:S02]  /*36d0*/  @P5 MOV R33, R29 ;  /* 0x0000001d00215202 */ /* 0x000fe40000000f00 */
[----:B------:R-:W-:-:S02]  /*36e0*/  @P4 MOV R33, R30 ;  /* 0x0000001e00214202 */ /* 0x000fc40000000f00 */
[----:B------:R-:W-:-:S04]  /*36f0*/  LOP3.LUT R32, R32, 0x1f, RZ, 0xc0, !PT ;  /* 0x0000001f20207812 */ /* 0x000fc800078ec0ff */
[----:B------:R-:W-:Y:S01]  /*3700*/  SHF.L.W.U32.HI R39, R34, R32, R39 ;  /* 0x0000002022277219 */ /* 0x000fe20000010e27 */
[----:B------:R-:W-:-:S05]  /*3710*/  @P0 IMAD.MOV.U32 R33, RZ, RZ, R47 ;  /* 0x000000ffff210224 */ /* 0x000fca00078e002f */
[----:B------:R-:W-:-:S07]  /*3720*/  SHF.L.W.U32.HI R34, R33, R32, R34 ;  /* 0x0000002021227219 */ /* 0x000fce0000010e22 */
.L_x_29:
[----:B------:R-:W-:Y:S05]  /*3730*/  BSYNC.RECONVERGENT B3 ;  /* 0x0000000000037941 */ /* 0x000fea0003800200 */
.L_x_28:
        /* <DEDUP_REMOVED lines=18> */
.L_x_26:
[----:B------:R-:W-:Y:S05]  /*3860*/  BSYNC.RECONVERGENT B2 ;  /* 0x0000000000027941 */ /* 0x000fea0003800200 */
.L_x_25:
[----:B------:R-:W-:Y:S01]  /*3870*/  FMUL R47, R58, 4 ;  /* 0x408000003a2f7820 */ /* 0x000fe20000400000 */
[----:B------:R-:W-:Y:S03]  /*3880*/  BSSY.RECONVERGENT B2, `(.L_x_30) ;  /* 0x0000068000027945 */ /* 0x000fe60003800200 */
[C---:B------:R-:W-:Y:S01]  /*3890*/  FMUL R32, R47.reuse, 0.63661974668502807617 ;  /* 0x3f22f9832f207820 */ /* 0x040fe20000400000 */
[----:B------:R-:W-:-:S03]  /*38a0*/  FSETP.GE.AND P0, PT, |R47|, 105615, PT ;  /* 0x47ce47802f00780b */ /* 0x000fc60003f06200 */
        /* <DEDUP_REMOVED lines=8> */
[----:B------:R-:W-:Y:S01]  /*3930*/  @!P0 MOV R50, RZ ;  /* 0x000000ff00328202 */ /* 0x000fe20000000f00 */
[----:B------:R-:W-:Y:S06]  /*3940*/  @!P0 BRA `(.L_x_31) ;  /* 0x00000004006c8947 */ /* 0x000fec0003800000 */
[----:B------:R-:W-:Y:S01]  /*3950*/  IMAD.SHL.U32 R32, R47, 0x100, RZ ;  /* 0x000001002f207824 */ /* 0x000fe200078e00ff */
[----:B------:R-:W-:Y:S01]  /*3960*/  CS2R R48, SRZ ;  /* 0x0000000000307805 */ /* 0x000fe2000001ff00 */
[----:B------:R-:W0:Y:S03]  /*3970*/  LDCU.64 UR6, c[0x4][URZ] ;  /* 0x01000000ff0677ac */ /* 0x000e260008000a00 */
[----:B------:R-:W-:Y:S01]  /*3980*/  LOP3.LUT R51, R32, 0x80000000, RZ, 0xfc, !PT ;  /* 0x8000000020337812 */ /* 0x000fe200078efcff */
[----:B------:R-:W-:Y:S01]  /*3990*/  UMOV UR5, URZ ;  /* 0x000000ff00057c82 */ /* 0x000fe20008000000 */
[----:B------:R-:W-:-:S05]  /*39a0*/  UMOV UR4, URZ ;  /* 0x000000ff00047c82 */ /* 0x000fca0008000000 */
.L_x_32:
        /* <DEDUP_REMOVED lines=27> */
[----:B------:R-:W-:-:S03]  /*3b60*/  LOP3.LUT P6, RZ, R32, 0x1f, RZ, 0xc0, !PT ;  /* 0x0000001f20ff7812 */ /* 0x000fc600078cc0ff */
[----:B------:R-:W-:-:S05]  /*3b70*/  VIADD R33, R33, 0xffffff80 ;  /* 0xffffff8021217836 */ /* 0x000fca0000000000 */
        /* <DEDUP_REMOVED lines=10> */
[----:B------:R-:W-:Y:S01]  /*3c20*/  @P4 MOV R34, R21 ;  /* 0x0000001500224202 */ /* 0x000fe20000000f00 */
[----:B------:R-:W-:Y:S01]  /*3c30*/  @P2 IMAD.MOV.U32 R34, RZ, RZ, R25 ;  /* 0x000000ffff222224 */ /* 0x000fe200078e0019 */
[----:B------:R-:W-:Y:S02]  /*3c40*/  @P4 MOV R33, R25 ;  /* 0x0000001900214202 */ /* 0x000fe40000000f00 */
[----:B------:R-:W-:Y:S02]  /*3c50*/  ISETP.EQ.AND P4, PT, R35, 0x4, PT ;  /* 0x000000042300780c */ /* 0x000fe40003f82270 */
[----:B------:R-:W-:-:S02]  /*3c60*/  @P2 MOV R33, R27 ;  /* 0x0000001b00212202 */ /* 0x000fc40000000f00 */
[----:B------:R-:W-:Y:S01]  /*3c70*/  @P1 MOV R33, R28 ;  /* 0x0000001c00211202 */ /* 0x000fe20000000f00 */
[----:B------:R-:W-:Y:S01]  /*3c80*/  @P0 IMAD.MOV.U32 R33, RZ, RZ, R29 ;  /* 0x000000ffff210224 */ /* 0x000fe200078e001d */
[----:B------:R-:W-:Y:S02]  /*3c90*/  @P1 MOV R34, R27 ;  /* 0x0000001b00221202 */ /* 0x000fe40000000f00 */
[----:B------:R-:W-:Y:S02]  /*3ca0*/  @P3 MOV R33, R30 ;  /* 0x0000001e00213202 */ /* 0x000fe40000000f00 */
[----:B------:R-:W-:Y:S02]  /*3cb0*/  @P5 MOV R33, R49 ;  /* 0x0000003100215202 */ /* 0x000fe40000000f00 */
[----:B------:R-:W-:Y:S02]  /*3cc0*/  @P0 MOV R34, R28 ;  /* 0x0000001c00220202 */ /* 0x000fe40000000f00 */
[----:B------:R-:W-:-:S02]  /*3cd0*/  @P3 MOV R34, R29 ;  /* 0x0000001d00223202 */ /* 0x000fc40000000f00 */
[----:B------:R-:W-:Y:S01]  /*3ce0*/  @P5 MOV R34, R30 ;  /* 0x0000001e00225202 */ /* 0x000fe20000000f00 */
[----:B------:R-:W-:Y:S01]  /*3cf0*/  @P4 IMAD.MOV.U32 R34, RZ, RZ, R49 ;  /* 0x000000ffff224224 */ /* 0x000fe200078e0031 */
[----:B------:R-:W-:Y:S01]  /*3d00*/  MOV R48, R33 ;  /* 0x0000002100307202 */ /* 0x000fe20000000f00 */
[----:B------:R-:W-:Y:S06]  /*3d10*/  @!P6 BRA `(.L_x_34) ;  /* 0x00000000002ce947 */ /* 0x000fec0003800000 */
[----:B------:R-:W-:Y:S02]  /*3d20*/  @P2 MOV R33, R21 ;  /* 0x0000001500212202 */ /* 0x000fe40000000f00 */
[----:B------:R-:W-:Y:S02]  /*3d30*/  @P1 MOV R33, R25 ;  /* 0x0000001900211202 */ /* 0x000fe40000000f00 */
[----:B------:R-:W-:Y:S01]  /*3d40*/  @P0 MOV R33, R27 ;  /* 0x0000001b00210202 */ /* 0x000fe20000000f00 */
[----:B------:R-:W-:Y:S01]  /*3d50*/  @P3 IMAD.MOV.U32 R33, RZ, RZ, R28 ;  /* 0x000000ffff213224 */ /* 0x000fe200078e001c */
[----:B------:R-:W-:Y:S02]  /*3d60*/  ISETP.EQ.AND P0, PT, R35, 0x8, PT ;  /* 0x000000082300780c */ /* 0x000fe40003f02270 */
[----:B------:R-:W-:Y:S02]  /*3d70*/  @P5 MOV R33, R29 ;  /* 0x0000001d00215202 */ /* 0x000fe40000000f00 */
[----:B------:R-:W-:-:S02]  /*3d80*/  @P4 MOV R33, R30 ;  /* 0x0000001e00214202 */ /* 0x000fc40000000f00 */
[----:B------:R-:W-:-:S04]  /*3d90*/  LOP3.LUT R35, R32, 0x1f, RZ, 0xc0, !PT ;  /* 0x0000001f20237812 */ /* 0x000fc800078ec0ff */
[----:B------:R-:W-:-:S03]  /*3da0*/  SHF.L.W.U32.HI R48, R34, R35, R48 ;  /* 0x0000002322307219 */ /* 0x000fc60000010e30 */
[----:B------:R-:W-:-:S04]  /*3db0*/  @P0 MOV R33, R49 ;  /* 0x0000003100210202 */ /* 0x000fc80000000f00 */
[----:B------:R-:W-:-:S07]  /*3dc0*/  SHF.L.W.U32.HI R34, R33, R35, R34 ;  /* 0x0000002321227219 */ /* 0x000fce0000010e22 */
.L_x_34:
[----:B------:R-:W-:Y:S05]  /*3dd0*/  BSYNC.RECONVERGENT B3 ;  /* 0x0000000000037941 */ /* 0x000fea0003800200 */
.L_x_33:
[C---:B------:R-:W-:Y:S01]  /*3de0*/  SHF.L.W.U32.HI R50, R34.reuse, 0x2, R48 ;  /* 0x0000000222327819 */ /* 0x040fe20000010e30 */
[----:B------:R-:W-:Y:S01]  /*3df0*/  UMOV UR4, 0x54442d19 ;  /* 0x54442d1900047882 */ /* 0x000fe20000000000 */
[----:B------:R-:W-:Y:S01]  /*3e00*/  SHF.L.U32 R32, R34, 0x2, RZ ;  /* 0x0000000222207819 */ /* 0x000fe200000006ff */
[----:B------:R-:W-:Y:S01]  /*3e10*/  UMOV UR5, 0x3bf921fb ;  /* 0x3bf921fb00057882 */ /* 0x000fe20000000000 */
[----:B------:R-:W-:Y:S02]  /*3e20*/  SHF.R.S32.HI R33, RZ, 0x1f, R50 ;  /* 0x0000001fff217819 */ /* 0x000fe40000011432 */
[----:B------:R-:W-:Y:S02]  /*3e30*/  SHF.R.U32.HI R48, RZ, 0x1e, R48 ;  /* 0x0000001eff307819 */ /* 0x000fe40000011630 */
[C---:B------:R-:W-:Y:S02]  /*3e40*/  LOP3.LUT R32, R33.reuse, R32, RZ, 0x3c, !PT ;  /* 0x0000002021207212 */ /* 0x040fe400078e3cff */
[----:B------:R-:W-:-:S02]  /*3e50*/  LOP3.LUT R33, R33, R50, RZ, 0x3c, !PT ;  /* 0x0000003221217212 */ /* 0x000fc400078e3cff */
[----:B------:R-:W-:Y:S02]  /*3e60*/  ISETP.GE.AND P0, PT, R47, RZ, PT ;  /* 0x000000ff2f00720c */ /* 0x000fe40003f06270 */
[C---:B------:R-:W-:Y:S02]  /*3e70*/  LOP3.LUT R47, R50.reuse, R47, RZ, 0x3c, !PT ;  /* 0x0000002f322f7212 */ /* 0x040fe400078e3cff */
[----:B------:R-:W0:Y:S01]  /*3e80*/  I2F.F64.S64 R32, R32 ;  /* 0x0000002000207312 */ /* 0x000e220000301c00 */
[----:B------:R-:W-:Y:S02]  /*3e90*/  LEA.HI R50, R50, R48, RZ, 0x1 ;  /* 0x0000003032327211 */ /* 0x000fe400078f08ff */
[----:B------:R-:W-:-:S03]  /*3ea0*/  ISETP.GE.AND P1, PT, R47, RZ, PT ;  /* 0x000000ff2f00720c */ /* 0x000fc60003f26270 */
[----:B------:R-:W-:-:S05]  /*3eb0*/  IMAD.MOV R47, RZ, RZ, -R50 ;  /* 0x000000ffff2f7224 */ /* 0x000fca00078e0a32 */
[----:B------:R-:W-:Y:S01]  /*3ec0*/  @!P0 MOV R50, R47 ;  /* 0x0000002f00328202 */ /* 0x000fe20000000f00 */
[----:B0-----:R-:W-:-:S10]  /*3ed0*/  DMUL R34, R32, UR4 ;  /* 0x0000000420227c28 */ /* 0x001fd40008000000 */
[----:B------:R-:W0:Y:S02]  /*3ee0*/  F2F.F32.F64 R34, R34 ;  /* 0x0000002200227310 */ /* 0x000e240000301000 */
[----:B0-----:R-:W-:-:S07]  /*3ef0*/  FSEL R33, -R34, R34, !P1 ;  /* 0x0000002222217208 */ /* 0x001fce0004800100 */
.L_x_31:
[----:B------:R-:W-:Y:S05]  /*3f00*/  BSYNC.RECONVERGENT B2 ;  /* 0x0000000000027941 */ /* 0x000fea0003800200 */
.L_x_30:
[----:B------:R-:W-:Y:S01]  /*3f10*/  FMUL R64, R41, 4 ;  /* 0x4080000029407820 */ /* 0x000fe20000400000 */
[----:B------:R-:W-:Y:S02]  /*3f20*/  HFMA2 R48, -RZ, RZ, 1.0078125, -8.98838043212890625e-05 ;  /* 0x3c0885e4ff307431 */ /* 0x000fe400000001ff */
[----:B------:R-:W-:Y:S01]  /*3f30*/  FMUL R34, R33, R33 ;  /* 0x0000002121227220 */ /* 0x000fe20000400000 */
[----:B------:R-:W-:Y:S01]  /*3f40*/  LOP3.LUT R35, R50, 0x1, RZ, 0xc0, !PT ;  /* 0x0000000132237812 */ /* 0x000fe200078ec0ff */
[----:B------:R-:W-:Y:S01]  /*3f50*/  FMUL R49, R64, 0.63661974668502807617 ;  /* 0x3f22f98340317820 */ /* 0x000fe20000400000 */
[----:B------:R-:W-:Y:S01]  /*3f60*/  MOV R47, 0x3e2aaaa8 ;  /* 0x3e2aaaa8002f7802 */ /* 0x000fe20000000f00 */
[----:B------:R-:W-:Y:S01]  /*3f70*/  FFMA R32, R34, R43, -0.0013887860113754868507 ;  /* 0xbab607ed22207423 */ /* 0x000fe2000000002b */
[----:B------:R-:W-:Y:S01]  /*3f80*/  ISETP.NE.U32.AND P0, PT, R35, 0x1, PT ;  /* 0x000000012300780c */ /* 0x000fe20003f05070 */
[----:B------:R-:W-:Y:S01]  /*3f90*/  BSSY.RECONVERGENT B2, `(.L_x_35) ;  /* 0x0000072000027945 */ /* 0x000fe20003800200 */
[----:B------:R-:W-:Y:S01]  /*3fa0*/  IADD3 R50, PT, PT, R50, 0x1, RZ ;  /* 0x0000000132327810 */ /* 0x000fe20007ffe0ff */
[----:B------:R-:W0:Y:S01]  /*3fb0*/  F2I.NTZ R49, R49 ;  /* 0x0000003100317305 */ /* 0x000e220000203100 */
[----:B------:R-:W-:-:S02]  /*3fc0*/  FSEL R35, R32, -0.00019574658654164522886, P0 ;  /* 0xb94d415320237808 */ /* 0x000fc40000000000 */
[----:B------:R-:W-:Y:S02]  /*3fd0*/  FSEL R41, R48, 0.041666727513074874878, !P0 ;  /* 0x3d2aaabb30297808 */ /* 0x000fe40004000000 */
[----:B------:R-:W-:Y:S02]  /*3fe0*/  FSEL R32, R33, 1, !P0 ;  /* 0x3f80000021207808 */ /* 0x000fe40004000000 */
[----:B------:R-:W-:Y:S01]  /*3ff0*/  LOP3.LUT P1, RZ, R50, 0x2, RZ, 0xc0, !PT ;  /* 0x0000000232ff7812 */ /* 0x000fe2000782c0ff */
[----:B------:R-:W-:Y:S01]  /*4000*/  FFMA R35, R34, R35, R41 ;  /* 0x0000002322237223 */ /* 0x000fe20000000029 */
[----:B------:R-:W-:Y:S02]  /*4010*/  FSEL R41, -R47, -0.4999999701976776123, !P0 ;  /* 0xbeffffff2f297808 */ /* 0x000fe40004000100 */
[----:B------:R-:W-:-:S03]  /*4020*/  FSETP.GE.AND P0, PT, |R64|, 105615, PT ;  /* 0x47ce47804000780b */ /* 0x000fc60003f06200 */
[C---:B------:R-:W-:Y:S01]  /*4030*/  FFMA R35, R34.reuse, R35, R41 ;  /* 0x0000002322237223 */ /* 0x040fe20000000029 */
[----:B0-----:R-:W-:Y:S01]  /*4040*/  I2FP.F32.S32 R51, R49 ;  /* 0x0000003100337245 */ /* 0x001fe20000201400 */
[----:B------:R-:W-:-:S04]  /*4050*/  FFMA R41, R34, R32, RZ ;  /* 0x0000002022297223 */ /* 0x000fc800000000ff */
[----:B------:R-:W-:Y:S01]  /*4060*/  FFMA R50, R51, -1.5707962512969970703, R64 ;  /* 0xbfc90fda33327823 */ /* 0x000fe20000000040 */
[----:B------:R-:W-:-:S03]  /*4070*/  FFMA R41, R41, R35, R32 ;  /* 0x0000002329297223 */ /* 0x000fc60000000020 */
[----:B------:R-:W-:Y:S01]  /*4080*/  FFMA R50, R51, -7.5497894158615963534e-08, R50 ;  /* 0xb3a2216833327823 */ /* 0x000fe20000000032 */
[----:B------:R-:W-:-:S03]  /*4090*/  @P1 FADD R41, RZ, -R41 ;  /* 0x80000029ff291221 */ /* 0x000fc60000000000 */
        /* <DEDUP_REMOVED lines=12> */
.L_x_37:
        /* <DEDUP_REMOVED lines=66> */
.L_x_39:
[----:B------:R-:W-:Y:S05]  /*4580*/  BSYNC.RECONVERGENT B3 ;  /* 0x0000000000037941 */ /* 0x000fea0003800200 */
.L_x_38:
        /* <DEDUP_REMOVED lines=18> */
.L_x_36:
[----:B------:R-:W-:Y:S05]  /*46b0*/  BSYNC.RECONVERGENT B2 ;  /* 0x0000000000027941 */ /* 0x000fea0003800200 */
.L_x_35:
[----:B------:R-:W-:Y:S01]  /*46c0*/  LOP3.LUT P1, RZ, R42, 0x2, RZ, 0xc0, !PT ;  /* 0x000000022aff7812 */ /* 0x000fe2000782c0ff */
[----:B------:R-:W-:Y:S01]  /*46d0*/  FMUL R42, R19, R19 ;  /* 0x00000013132a7220 */ /* 0x000fe20000400000 */
[C---:B------:R-:W-:Y:S01]  /*46e0*/  LOP3.LUT R33, R46.reuse, 0x1, RZ, 0xc0, !PT ;  /* 0x000000012e217812 */ /* 0x040fe200078ec0ff */
[----:B------:R-:W-:Y:S01]  /*46f0*/  FMUL R50, R39, R39 ;  /* 0x0000002727327220 */ /* 0x000fe20000400000 */
[----:B------:R-:W-:Y:S01]  /*4700*/  LOP3.LUT P0, RZ, R46, 0x2, RZ, 0xc0, !PT ;  /* 0x000000022eff7812 */ /* 0x000fe2000780c0ff */
[CC--:B------:R-:W-:Y:S01]  /*4710*/  FFMA R51, R42.reuse, -R44.reuse, 0.0083327032625675201416 ;  /* 0x3c0885e42a337423 */ /* 0x0c0fe2000000082c */
[----:B------:R-:W-:Y:S01]  /*4720*/  ISETP.NE.U32.AND P3, PT, R33, 0x1, PT ;  /* 0x000000012100780c */ /* 0x000fe20003f65070 */
[C---:B------:R-:W-:Y:S01]  /*4730*/  FFMA R53, R42.reuse, R19, RZ ;  /* 0x000000132a357223 */ /* 0x040fe200000000ff */
[----:B------:R-:W-:Y:S01]  /*4740*/  LOP3.LUT R33, R31, 0x1, RZ, 0xc0, !PT ;  /* 0x000000011f217812 */ /* 0x000fe200078ec0ff */
[----:B------:R-:W-:Y:S01]  /*4750*/  FFMA R52, R42, R51, -0.16666662693023681641 ;  /* 0xbe2aaaa82a347423 */ /* 0x000fe20000000033 */
[----:B------:R-:W-:Y:S01]  /*4760*/  IADD3 R46, PT, PT, R46, 0x1, RZ ;  /* 0x000000012e2e7810 */ /* 0x000fe20007ffe0ff */
[----:B------:R-:W-:Y:S01]  /*4770*/  FFMA R35, R50, R39, RZ ;  /* 0x0000002732237223 */ /* 0x000fe200000000ff */
[----:B------:R-:W-:Y:S01]  /*4780*/  LOP3.LUT R34, R37, 0x1, RZ, 0xc0, !PT ;  /* 0x0000000125227812 */ /* 0x000fe200078ec0ff */
[----:B------:R-:W-:Y:S01]  /*4790*/  FFMA R52, R52, R53, R19 ;  /* 0x0000003534347223 */ /* 0x000fe20000000013 */
[----:B------:R-:W-:Y:S01]  /*47a0*/  ISETP.NE.U32.AND P5, PT, R33, 0x1, PT ;  /* 0x000000012100780c */ /* 0x000fe20003fa5070 */
[----:B------:R-:W-:Y:S01]  /*47b0*/  FFMA R33, R50, -R44, 0.0083327032625675201416 ;  /* 0x3c0885e432217423 */ /* 0x000fe2000000082c */
[----:B------:R-:W-:Y:S01]  /*47c0*/  LOP3.LUT P2, RZ, R46, 0x2, RZ, 0xc0, !PT ;  /* 0x000000022eff7812 */ /* 0x000fe2000784c0ff */
[----:B------:R-:W-:Y:S01]  /*47d0*/  FFMA R19, R50, R43, -0.0013887860113754868507 ;  /* 0xbab607ed32137423 */ /* 0x000fe2000000002b */
[----:B------:R-:W-:Y:S01]  /*47e0*/  ISETP.NE.U32.AND P4, PT, R34, 0x1, PT ;  /* 0x000000012200780c */ /* 0x000fe20003f85070 */
[----:B------:R-:W-:Y:S01]  /*47f0*/  FFMA R34, R50, R33, -0.16666662693023681641 ;  /* 0xbe2aaaa832227423 */ /* 0x000fe20000000021 */
[----:B------:R-:W-:Y:S01]  /*4800*/  LOP3.LUT R46, R49, 0x1, RZ, 0xc0, !PT ;  /* 0x00000001312e7812 */ /* 0x000fe200078ec0ff */
[----:B------:R-:W-:Y:S01]  /*4810*/  FFMA R33, R42, R43, -0.0013887860113754868507 ;  /* 0xbab607ed2a217423 */ /* 0x000fe2000000002b */
[----:B------:R-:W-:Y:S01]  /*4820*/  FFMA R19, R50, R19, 0.041666727513074874878 ;  /* 0x3d2aaabb32137423 */ /* 0x000fe20000000013 */
[----:B------:R-:W-:Y:S01]  /*4830*/  FFMA R39, R34, R35, R39 ;  /* 0x0000002322277223 */ /* 0x000fe20000000027 */
[----:B------:R-:W-:Y:S01]  /*4840*/  ISETP.NE.U32.AND P6, PT, R46, 0x1, PT ;  /* 0x000000012e00780c */ /* 0x000fe20003fc5070 */
[----:B------:R-:W-:Y:S01]  /*4850*/  FMUL R46, R17, R17 ;  /* 0x00000011112e7220 */ /* 0x000fe20000400000 */
[----:B------:R-:W-:Y:S01]  /*4860*/  FMUL R34, R32, R32 ;  /* 0x0000002020227220 */ /* 0x000fe20000400000 */
[----:B------:R-:W-:Y:S01]  /*4870*/  FFMA R33, R42, R33, 0.041666727513074874878 ;  /* 0x3d2aaabb2a217423 */ /* 0x000fe20000000021 */
[----:B------:R-:W-:Y:S01]  /*4880*/  FFMA R19, R50, R19, -0.4999999701976776123 ;  /* 0xbeffffff32137423 */ /* 0x000fe20000000013 */
[----:B------:R-:W-:Y:S01]  /*4890*/  FFMA R51, R46, -R44, 0.0083327032625675201416 ;  /* 0x3c0885e42e337423 */ /* 0x000fe2000000082c */
[----:B------:R-:W-:Y:S01]  /*48a0*/  FFMA R53, R34, R43, -0.0013887860113754868507 ;  /* 0xbab607ed22357423 */ /* 0x000fe2000000002b */
[----:B------:R-:W-:Y:S01]  /*48b0*/  FFMA R33, R42, R33, -0.4999999701976776123 ;  /* 0xbeffffff2a217423 */ /* 0x000fe20000000021 */
[----:B------:R-:W-:Y:S01]  /*48c0*/  FFMA R50, R50, R19, 1 ;  /* 0x3f80000032327423 */ /* 0x000fe20000000013 */
[C---:B------:R-:W-:Y:S01]  /*48d0*/  FFMA R35, R46.reuse, R43, -0.0013887860113754868507 ;  /* 0xbab607ed2e237423 */ /* 0x040fe2000000002b */
[C---:B------:R-:W-:Y:S01]  /*48e0*/  FFMA R44, R46.reuse, R51, -0.16666662693023681641 ;  /* 0xbe2aaaa82e2c7423 */ /* 0x040fe20000000033 */
[----:B------:R-:W-:Y:S01]  /*48f0*/  FFMA R43, R46, R17, RZ ;  /* 0x000000112e2b7223 */ /* 0x000fe200000000ff */
[----:B------:R-:W-:Y:S01]  /*4900*/  FSEL R51, R48, 0.041666727513074874878, !P6 ;  /* 0x3d2aaabb30337808 */ /* 0x000fe20007000000 */
[----:B------:R-:W-:Y:S01]  /*4910*/  FFMA R33, R42, R33, 1 ;  /* 0x3f8000002a217423 */ /* 0x000fe20000000021 */
[----:B------:R-:W-:Y:S01]  /*4920*/  FSEL R53, R53, -0.00019574658654164522886, P6 ;  /* 0xb94d415335357808 */ /* 0x000fe20003000000 */
[----:B------:R-:W-:Y:S01]  /*4930*/  FFMA R35, R46, R35, 0.041666727513074874878 ;  /* 0x3d2aaabb2e237423 */ /* 0x000fe20000000023 */
[----:B------:R-:W-:Y:S01]  /*4940*/  FSEL R42, R50, R39, !P3 ;  /* 0x00000027322a7208 */ /* 0x000fe20005800000 */
[----:B------:R-:W-:Y:S01]  /*4950*/  FFMA R44, R44, R43, R17 ;  /* 0x0000002b2c2c7223 */ /* 0x000fe20000000011 */
[----:B------:R-:W-:Y:S01]  /*4960*/  FSEL R39, R39, R50, !P3 ;  /* 0x0000003227277208 */ /* 0x000fe20005800000 */
[----:B------:R-:W-:Y:S01]  /*4970*/  FFMA R51, R34, R53, R51 ;  /* 0x0000003522337223 */ /* 0x000fe20000000033 */
[C---:B------:R-:W-:Y:S01]  /*4980*/  LOP3.LUT P3, RZ, R31.reuse, 0x2, RZ, 0xc0, !PT ;  /* 0x000000021fff7812 */ /* 0x040fe2000786c0ff */
[----:B------:R-:W-:Y:S01]  /*4990*/  VIADD R31, R31, 0x1 ;  /* 0x000000011f1f7836 */ /* 0x000fe20000000000 */
[----:B------:R-:W-:Y:S01]  /*49a0*/  FSEL R47, -R47, -0.4999999701976776123, !P6 ;  /* 0xbeffffff2f2f7808 */ /* 0x000fe20007000100 */
[----:B------:R-:W-:Y:S01]  /*49b0*/  FFMA R35, R46, R35, -0.4999999701976776123 ;  /* 0xbeffffff2e237423 */ /* 0x000fe20000000023 */
[----:B------:R-:W-:Y:S01]  /*49c0*/  FSEL R17, R32, 1, !P6 ;  /* 0x3f80000020117808 */ /* 0x000fe20007000000 */
[----:B------:R-:W-:Y:S01]  /*49d0*/  FADD R70, R36, R36 ;  /* 0x0000002424467221 */ /* 0x000fe20000000000 */
[----:B------:R-:W-:Y:S01]  /*49e0*/  LOP3.LUT P6, RZ, R31, 0x2, RZ, 0xc0, !PT ;  /* 0x000000021fff7812 */ /* 0x000fe200078cc0ff */
[----:B------:R-:W-:Y:S01]  /*49f0*/  FFMA R47, R34, R51, R47 ;  /* 0x00000033222f7223 */ /* 0x000fe2000000002f */
[----:B------:R-:W-:Y:S01]  /*4a00*/  FFMA R35, R46, R35, 1 ;  /* 0x3f8000002e237423 */ /* 0x000fe20000000023 */
[----:B------:R-:W-:Y:S01]  /*4a10*/  FFMA R34, R34, R17, RZ ;  /* 0x0000001122227223 */ /* 0x000fe200000000ff */
[----:B------:R-:W-:Y:S01]  /*4a20*/  FSEL R19, R33, R52, !P4 ;  /* 0x0000003421137208 */ /* 0x000fe20006000000 */
[----:B------:R-:W-:Y:S01]  /*4a30*/  FADD R31, R70, -1 ;  /* 0xbf800000461f7421 */ /* 0x000fe20000000000 */
[----:B------:R-:W-:Y:S01]  /*4a40*/  FSEL R33, R52, R33, !P4 ;  /* 0x0000002134217208 */ /* 0x000fe20006000000 */
[----:B------:R-:W-:Y:S01]  /*4a50*/  FFMA R62, R34, R47, R17 ;  /* 0x0000002f223e7223 */ /* 0x000fe20000000011 */
[----:B------:R-:W-:Y:S01]  /*4a60*/  LOP3.LUT P4, RZ, R37, 0x2, RZ, 0xc0, !PT ;  /* 0x0000000225ff7812 */ /* 0x000fe2000788c0ff */
[----:B------:R-:W-:Y:S01]  /*4a70*/  FFMA R47, R55, R31, -R40 ;  /* 0x0000001f372f7223 */ /* 0x000fe20000000828 */
[----:B------:R-:W-:Y:S01]  /*4a80*/  IADD3 R37, PT, PT, R37, 0x1, RZ ;  /* 0x0000000125257810 */ /* 0x000fe20007ffe0ff */
[----:B------:R-:W-:Y:S01]  /*4a90*/  FMUL R43, R36, 4 ;  /* 0x40800000242b7820 */ /* 0x000fe20000400000 */
[----:B------:R-:W-:Y:S01]  /*4aa0*/  FSEL R53, R35, R44, !P5 ;  /* 0x0000002c23357208 */ /* 0x000fe20006800000 */
[----:B------:R-:W-:Y:S01]  /*4ab0*/  FFMA R32, R26, 4, R47 ;  /* 0x408000001a207823 */ /* 0x000fe2000000002f */
[----:B------:R-:W-:Y:S01]  /*4ac0*/  FSEL R35, R44, R35, !P5 ;  /* 0x000000232c237208 */ /* 0x000fe20006800000 */
[----:B------:R-:W-:Y:S01]  /*4ad0*/  FADD R57, -R40, R55 ;  /* 0x0000003728397221 */ /* 0x000fe20000000100 */
[----:B------:R-:W-:Y:S01]  /*4ae0*/  LOP3.LUT P5, RZ, R37, 0x2, RZ, 0xc0, !PT ;  /* 0x0000000225ff7812 */ /* 0x000fe200078ac0ff */
[C---:B------:R-:W-:Y:S01]  /*4af0*/  FADD R37, R26.reuse, R26 ;  /* 0x0000001a1a257221 */ /* 0x040fe20000000000 */
[----:B------:R-:W-:Y:S01]  /*4b00*/  IADD3 R49, PT, PT, R49, 0x1, RZ ;  /* 0x0000000131317810 */ /* 0x000fe20007ffe0ff */
[C---:B------:R-:W-:Y:S01]  /*4b10*/  FFMA R51, -R26.reuse, R43, R32 ;  /* 0x0000002b1a337223 */ /* 0x040fe20000000120 */
[----:B------:R-:W-:Y:S01]  /*4b20*/  FSEL R35, R35, -R35, !P6 ;  /* 0x8000002323237208 */ /* 0x000fe20007000000 */
[--C-:B------:R-:W-:Y:S01]  /*4b30*/  FFMA R31, R55, R36, R37.reuse ;  /* 0x00000024371f7223 */ /* 0x100fe20000000025 */
[----:B------:R-:W-:Y:S01]  /*4b40*/  LOP3.LUT P6, RZ, R49, 0x2, RZ, 0xc0, !PT ;  /* 0x0000000231ff7812 */ /* 0x000fe200078cc0ff */
[----:B------:R-:W-:Y:S01]  /*4b50*/  FADD R49, R55, -R37 ;  /* 0x8000002537317221 */ /* 0x000fe20000000000 */
[----:B------:R-:W-:Y:S01]  /*4b60*/  FSEL R53, R53, -R53, !P3 ;  /* 0x8000003535357208 */ /* 0x000fe20005800000 */
[----:B------:R-:W-:Y:S01]  /*4b70*/  FFMA R31, -R26, R70, R31 ;  /* 0x000000461a1f7223 */ /* 0x000fe2000000011f */
[----:B------:R-:W-:Y:S01]  /*4b80*/  FSEL R32, R33, -R33, !P5 ;  /* 0x8000002121207208 */ /* 0x000fe20006800000 */
[----:B------:R-:W-:Y:S01]  /*4b90*/  FMUL R17, R36, R49 ;  /* 0x0000003124117220 */ /* 0x000fe20000400000 */
[----:B------:R-:W-:Y:S01]  /*4ba0*/  FSEL R67, R19, -R19, !P4 ;  /* 0x8000001313437208 */ /* 0x000fe20006000000 */
[----:B------:R-:W-:Y:S01]  /*4bb0*/  FFMA R33, R60, R51, R57 ;  /* 0x000000333c217223 */ /* 0x000fe20000000039 */
[----:B------:R-:W-:Y:S01]  /*4bc0*/  FMUL R19, R53, R53 ;  /* 0x0000003535137220 */ /* 0x000fe20000400000 */
[----:B------:R-:W-:Y:S01]  /*4bd0*/  FMUL R52, R35, R35 ;  /* 0x0000002323347220 */ /* 0x000fe20000400000 */
[----:B------:R-:W-:Y:S01]  /*4be0*/  FSEL R68, -R45, R45, !P1 ;  /* 0x0000002d2d447208 */ /* 0x000fe20004800100 */
[----:B------:R-:W-:Y:S01]  /*4bf0*/  FADD R47, R37, R17 ;  /* 0x00000011252f7221 */ /* 0x000fe20000000000 */
[C---:B------:R-:W-:Y:S01]  /*4c00*/  FMUL R59, R32.reuse, R33 ;  /* 0x00000021203b7220 */ /* 0x040fe20000400000 */
[CC--:B------:R-:W-:Y:S01]  /*4c10*/  FMUL R44, R67.reuse, R35.reuse ;  /* 0x00000023432c7220 */ /* 0x0c0fe20000400000 */
[C---:B------:R-:W-:Y:S01]  /*4c20*/  FMUL R66, R32.reuse, R35 ;  /* 0x0000002320427220 */ /* 0x040fe20000400000 */
[-C--:B------:R-:W-:Y:S01]  /*4c30*/  FMUL R45, R32, R32.reuse ;  /* 0x00000020202d7220 */ /* 0x080fe20000400000 */
[C---:B------:R-:W-:Y:S01]  /*4c40*/  FMUL R56, R67.reuse, R32 ;  /* 0x0000002043387220 */ /* 0x040fe20000400000 */
[C---:B------:R-:W-:Y:S01]  /*4c50*/  FMUL R33, R67.reuse, R33 ;  /* 0x0000002143217220 */ /* 0x040fe20000400000 */
[----:B------:R-:W-:Y:S01]  /*4c60*/  FMUL R67, R67, R67 ;  /* 0x0000004343437220 */ /* 0x000fe20000400000 */
[-C--:B------:R-:W-:Y:S01]  /*4c70*/  FMUL R32, R19, R31.reuse ;  /* 0x0000001f13207220 */ /* 0x080fe20000400000 */
[C---:B------:R-:W-:Y:S01]  /*4c80*/  FMUL R46, R52.reuse, R31 ;  /* 0x0000001f342e7220 */ /* 0x040fe20000400000 */
[----:B------:R-:W-:Y:S01]  /*4c90*/  FMUL R50, R52, R47 ;  /* 0x0000002f34327220 */ /* 0x000fe20000400000 */
[----:B------:R-:W-:Y:S01]  /*4ca0*/  FMUL.D4 R31, R33, R68 ;  /* 0x00000044211f7220 */ /* 0x000fe20000200000 */
[----:B------:R-:W-:Y:S01]  /*4cb0*/  FMUL R34, R45, R67 ;  /* 0x000000432d227220 */ /* 0x000fe20000400000 */
[----:B------:R-:W-:Y:S01]  /*4cc0*/  FFMA R35, R55, R52, R32 ;  /* 0x0000003437237223 */ /* 0x000fe20000000020 */
[C---:B------:R-:W-:Y:S01]  /*4cd0*/  FMUL R48, R19.reuse, R46 ;  /* 0x0000002e13307220 */ /* 0x040fe20000400000 */
[----:B------:R-:W-:Y:S01]  /*4ce0*/  FMUL.D4 R33, R68, R59 ;  /* 0x0000003b44217220 */ /* 0x000fe20000200000 */
[C---:B------:R-:W-:Y:S01]  /*4cf0*/  FMUL R59, R19.reuse, R50 ;  /* 0x00000032133b7220 */ /* 0x040fe20000400000 */
[-C--:B------:R-:W-:Y:S01]  /*4d00*/  FMUL R47, R34, R35.reuse ;  /* 0x00000023222f7220 */ /* 0x080fe20000400000 */
[C---:B------:R-:W-:Y:S01]  /*4d10*/  FFMA R48, R19.reuse, R46, R48 ;  /* 0x0000002e13307223 */ /* 0x040fe20000000030 */
[----:B------:R-:W-:Y:S01]  /*4d20*/  FMUL R32, R36, 6 ;  /* 0x40c0000024207820 */ /* 0x000fe20000400000 */
[----:B------:R-:W-:Y:S01]  /*4d30*/  FMUL R46, R52, R52 ;  /* 0x00000034342e7220 */ /* 0x000fe20000400000 */
[----:B------:R-:W-:Y:S01]  /*4d40*/  FFMA R59, R19, R50, R59 ;  /* 0x00000032133b7223 */ /* 0x000fe2000000003b */
[----:B------:R-:W-:Y:S01]  /*4d50*/  FFMA R34, R34, R35, R47 ;  /* 0x0000002322227223 */ /* 0x000fe2000000002f */
[C---:B------:R-:W-:Y:S01]  /*4d60*/  FFMA R47, R55.reuse, R32, R55 ;  /* 0x00000020372f7223 */ /* 0x040fe20000000037 */
[-C--:B------:R-:W-:Y:S01]  /*4d70*/  FFMA R35, R55, R46.reuse, R48 ;  /* 0x0000002e37237223 */ /* 0x080fe20000000030 */
[----:B------:R-:W-:Y:S01]  /*4d80*/  FFMA R50, R40, R46, R59 ;  /* 0x0000002e28327223 */ /* 0x000fe2000000003b */
[----:B------:R-:W-:Y:S01]  /*4d90*/  FMUL R32, R19, R19 ;  /* 0x0000001313207220 */ /* 0x000fe20000400000 */
[----:B------:R-:W-:Y:S01]  /*4da0*/  FMUL R59, R67, R67 ;  /* 0x00000043433b7220 */ /* 0x000fe20000400000 */
[-C--:B------:R-:W-:Y:S01]  /*4db0*/  FMUL R46, R52, R45.reuse ;  /* 0x0000002d342e7220 */ /* 0x080fe20000400000 */
[----:B------:R-:W-:Y:S01]  /*4dc0*/  FMUL R61, R45, R45 ;  /* 0x0000002d2d3d7220 */ /* 0x000fe20000400000 */
[C---:B------:R-:W-:Y:S01]  /*4dd0*/  FFMA R48, R40.reuse, R32, R35 ;  /* 0x0000002028307223 */ /* 0x040fe20000000023 */
[--C-:B------:R-:W-:Y:S01]  /*4de0*/  FFMA R35, R55, R59, R34.reuse ;  /* 0x0000003b37237223 */ /* 0x100fe20000000022 */
[----:B------:R-:W-:Y:S01]  /*4df0*/  FMUL R46, R67, R46 ;  /* 0x0000002e432e7220 */ /* 0x000fe20000400000 */
[C---:B------:R-:W-:Y:S01]  /*4e00*/  FFMA R34, R55.reuse, R61, R34 ;  /* 0x0000003d37227223 */ /* 0x040fe20000000022 */
[----:B------:R-:W-:Y:S01]  /*4e10*/  FADD R47, R40, R47 ;  /* 0x0000002f282f7221 */ /* 0x000fe20000000000 */
[----:B------:R-:W-:Y:S01]  /*4e20*/  FFMA R65, R55, R70, -R55 ;  /* 0x0000004637417223 */ /* 0x000fe20000000837 */
[----:B------:R-:W-:Y:S01]  /*4e30*/  FFMA R46, R46, 2, R61 ;  /* 0x400000002e2e7823 */ /* 0x000fe2000000003d */
[-C--:B------:R-:W-:Y:S01]  /*4e40*/  FFMA R35, R61, R48.reuse, R35 ;  /* 0x000000303d237223 */ /* 0x080fe20000000023 */
[----:B------:R-:W-:Y:S01]  /*4e50*/  FFMA R34, R59, R48, R34 ;  /* 0x000000303b227223 */ /* 0x000fe20000000022 */
[C---:B------:R-:W-:Y:S01]  /*4e60*/  FMUL R68, R26.reuse, R36 ;  /* 0x000000241a447220 */ /* 0x040fe20000400000 */
[----:B------:R-:W-:Y:S01]  /*4e70*/  FFMA R61, R26, -4, R47 ;  /* 0xc08000001a3d7823 */ /* 0x000fe2000000002f */
[----:B------:R-:W-:Y:S01]  /*4e80*/  FMUL R48, R38, 4 ;  /* 0x4080000026307820 */ /* 0x000fe20000400000 */
[----:B------:R-:W-:Y:S01]  /*4e90*/  FADD R65, -R40, R65 ;  /* 0x0000004128417221 */ /* 0x000fe20000000100 */
[----:B------:R-:W-:Y:S01]  /*4ea0*/  FADD R47, R36, -1 ;  /* 0xbf800000242f7421 */ /* 0x000fe20000000000 */
[----:B------:R-:W-:Y:S01]  /*4eb0*/  FFMA R36, R68, -12, R61 ;  /* 0xc140000044247823 */ /* 0x000fe2000000003d */
[----:B------:R-:W-:Y:S01]  /*4ec0*/  FADD R57, -R48, R57 ;  /* 0x0000003930397221 */ /* 0x000fe20000000100 */
[----:B------:R-:W-:Y:S01]  /*4ed0*/  FADD R61, R38, -R68 ;  /* 0x80000044263d7221 */ /* 0x000fe20000000000 */
[C---:B------:R-:W-:Y:S01]  /*4ee0*/  FFMA R68, R26.reuse, 4, R65 ;  /* 0x408000001a447823 */ /* 0x040fe20000000041 */
[----:B------:R-:W-:Y:S01]  /*4ef0*/  FMUL R74, R47, R49 ;  /* 0x000000312f4a7220 */ /* 0x000fe20000400000 */
[----:B------:R-:W-:Y:S01]  /*4f00*/  FFMA R57, R26, 4, R57 ;  /* 0x408000001a397823 */ /* 0x000fe20000000039 */
[----:B------:R-:W-:Y:S01]  /*4f10*/  FADD R76, R40, -R55 ;  /* 0x80000037284c7221 */ /* 0x000fe20000000000 */
[----:B------:R-:W-:Y:S01]  /*4f20*/  FFMA R49, -R26, R43, R68 ;  /* 0x0000002b1a317223 */ /* 0x000fe20000000144 */
[-C--:B------:R-:W-:Y:S01]  /*4f30*/  FFMA R36, R41, R51.reuse, R36 ;  /* 0x0000003329247223 */ /* 0x080fe20000000024 */
[C---:B------:R-:W-:Y:S01]  /*4f40*/  FFMA R68, R60.reuse, R51, R57 ;  /* 0x000000333c447223 */ /* 0x040fe20000000039 */
[----:B------:R-:W-:Y:S01]  /*4f50*/  FMUL R72, R55, R47 ;  /* 0x0000002f37487220 */ /* 0x000fe20000400000 */
[C-C-:B------:R-:W-:Y:S01]  /*4f60*/  FFMA R51, R60.reuse, R51, R76.reuse ;  /* 0x000000333c337223 */ /* 0x140fe2000000004c */
[----:B------:R-:W-:Y:S01]  /*4f70*/  FFMA R57, R60, R49, R76 ;  /* 0x000000313c397223 */ /* 0x000fe2000000004c */
[-C--:B------:R-:W-:Y:S01]  /*4f80*/  FMUL R77, R67, R74.reuse ;  /* 0x0000004a434d7220 */ /* 0x080fe20000400000 */
[----:B------:R-:W-:Y:S01]  /*4f90*/  FFMA R72, R61, 2, R72 ;  /* 0x400000003d487823 */ /* 0x000fe20000000048 */
[C---:B------:R-:W-:Y:S01]  /*4fa0*/  FMUL R73, R45.reuse, R51 ;  /* 0x000000332d497220 */ /* 0x040fe20000400000 */
[C---:B------:R-:W-:Y:S01]  /*4fb0*/  FMUL R61, R45.reuse, R57 ;  /* 0x000000392d3d7220 */ /* 0x040fe20000400000 */
[----:B------:R-:W-:Y:S01]  /*4fc0*/  FMUL R74, R45, R74 ;  /* 0x0000004a2d4a7220 */ /* 0x000fe20000400000 */
[C---:B------:R-:W-:Y:S01]  /*4fd0*/  FMUL R51, R67.reuse, R51 ;  /* 0x0000003343337220 */ /* 0x040fe20000400000 */
[----:B------:R-:W-:Y:S01]  /*4fe0*/  FMUL R75, R67, R57 ;  /* 0x00000039434b7220 */ /* 0x000fe20000400000 */
[----:B------:R-:W-:Y:S01]  /*4ff0*/  FFMA R57, R55, -R70, R55 ;  /* 0x8000004637397223 */ /* 0x000fe20000000037 */
[----:B------:R-:W-:Y:S01]  /*5000*/  FSEL R39, R39, -R39, !P2 ;  /* 0x8000002727277208 */ /* 0x000fe20005000000 */
[----:B------:R-:W-:Y:S01]  /*5010*/  FFMA R51, R51, 0.5, R74 ;  /* 0x3f00000033337823 */ /* 0x000fe2000000004a */
[----:B------:R-:W-:Y:S01]  /*5020*/  FFMA R75, R74, 2, R75 ;  /* 0x400000004a4b7823 */ /* 0x000fe2000000004b */
[----:B------:R-:W-:Y:S01]  /*5030*/  FADD R57, R40, R57 ;  /* 0x0000003928397221 */ /* 0x000fe20000000000 */
[----:B------:R-:W-:Y:S01]  /*5040*/  FADD R74, R38, R38 ;  /* 0x00000026264a7221 */ /* 0x000fe20000000000 */
[----:B------:R-:W-:Y:S01]  /*5050*/  FMUL R39, R39, R39 ;  /* 0x0000002727277220 */ /* 0x000fe20000400000 */
[----:B------:R-:W-:Y:S01]  /*5060*/  FFMA R73, R73, 0.5, R77 ;  /* 0x3f00000049497823 */ /* 0x000fe2000000004d */
[----:B------:R-:W-:Y:S01]  /*5070*/  FFMA R77, R77, 2, R61 ;  /* 0x400000004d4d7823 */ /* 0x000fe2000000003d */
[----:B------:R-:W-:Y:S01]  /*5080*/  FADD R70, -R74, R57 ;  /* 0x000000394a467221 */ /* 0x000fe20000000100 */
[----:B------:R-:W-:Y:S01]  /*5090*/  FADD R74, R55, -R74 ;  /* 0x8000004a374a7221 */ /* 0x000fe20000000000 */
[----:B------:R-:W-:Y:S01]  /*50a0*/  FMUL R39, R38, R39 ;  /* 0x0000002726277220 */ /* 0x000fe20000400000 */
[----:B------:R-:W-:Y:S01]  /*50b0*/  FMUL R61, R45, R48 ;  /* 0x000000302d3d7220 */ /* 0x000fe20000400000 */
[----:B------:R-:W-:Y:S01]  /*50c0*/  FADD R70, -R37, R70 ;  /* 0x0000004625467221 */ /* 0x000fe20000000100 */
[----:B------:R-:W-:Y:S01]  /*50d0*/  FADD R37, R48, R76 ;  /* 0x0000004c30257221 */ /* 0x000fe20000000000 */
[----:B------:R-:W-:Y:S01]  /*50e0*/  FMUL R76, R26, R47 ;  /* 0x0000002f1a4c7220 */ /* 0x000fe20000400000 */
[----:B------:R-:W-:Y:S01]  /*50f0*/  FADD R65, R58, R58 ;  /* 0x0000003a3a417221 */ /* 0x000fe20000000000 */
[CC--:B------:R-:W-:Y:S01]  /*5100*/  FFMA R47, R26.reuse, R43.reuse, R70 ;  /* 0x0000002b1a2f7223 */ /* 0x0c0fe20000000046 */
[----:B------:R-:W-:Y:S01]  /*5110*/  FFMA R37, R26, -4, R37 ;  /* 0xc08000001a257823 */ /* 0x000fe20000000025 */
[--C-:B------:R-:W-:Y:S01]  /*5120*/  FFMA R76, R76, 4, R57.reuse ;  /* 0x408000004c4c7823 */ /* 0x100fe20000000039 */
[----:B------:R-:W-:Y:S01]  /*5130*/  FFMA R43, R26, R43, R57 ;  /* 0x0000002b1a2b7223 */ /* 0x000fe20000000039 */
[C---:B------:R-:W-:Y:S01]  /*5140*/  FMUL R57, R60.reuse, R60 ;  /* 0x0000003c3c397220 */ /* 0x040fe20000400000 */
[CC--:B------:R-:W-:Y:S01]  /*5150*/  FFMA R37, R60.reuse, R49.reuse, R37 ;  /* 0x000000313c257223 */ /* 0x0c0fe20000000025 */
[C-C-:B------:R-:W-:Y:S01]  /*5160*/  FFMA R70, R60.reuse, R76, R47.reuse ;  /* 0x0000004c3c467223 */ /* 0x140fe2000000002f */
[----:B------:R-:W-:Y:S01]  /*5170*/  FFMA R76, R60, R49, R47 ;  /* 0x000000313c4c7223 */ /* 0x000fe2000000002f */
[C-C-:B------:R-:W-:Y:S01]  /*5180*/  FADD R49, R26.reuse, -R38.reuse ;  /* 0x800000261a317221 */ /* 0x140fe20000000000 */
[-C--:B------:R-:W-:Y:S01]  /*5190*/  FMUL.D2 R47, R45, R37.reuse ;  /* 0x000000252d2f7220 */ /* 0x080fe20000300000 */
[C---:B------:R-:W-:Y:S01]  /*51a0*/  FMUL.D2 R71, R67.reuse, R37 ;  /* 0x0000002543477220 */ /* 0x040fe20000300000 */
[-C--:B------:R-:W-:Y:S01]  /*51b0*/  FMUL.D2 R69, R67, R76.reuse ;  /* 0x0000004c43457220 */ /* 0x080fe20000300000 */
[----:B------:R-:W-:Y:S01]  /*51c0*/  FMUL.D2 R76, R45, R76 ;  /* 0x0000004c2d4c7220 */ /* 0x000fe20000300000 */
[-C--:B------:R-:W-:Y:S01]  /*51d0*/  FFMA R47, R67, R72.reuse, R47 ;  /* 0x00000048432f7223 */ /* 0x080fe2000000002f */
[----:B------:R-:W-:Y:S01]  /*51e0*/  FFMA R71, R45, R72, R71 ;  /* 0x000000482d477223 */ /* 0x000fe20000000047 */
[----:B------:R-:W-:Y:S01]  /*51f0*/  FADD R72, -R26, R38 ;  /* 0x000000261a487221 */ /* 0x000fe20000000100 */
[----:B------:R-:W-:Y:S01]  /*5200*/  FMUL R37, R19, R74 ;  /* 0x0000004a13257220 */ /* 0x000fe20000400000 */
[----:B------:R-:W-:Y:S01]  /*5210*/  FFMA R49, R67, R49, R76 ;  /* 0x0000003143317223 */ /* 0x000fe2000000004c */
[C---:B------:R-:W-:Y:S01]  /*5220*/  FMUL R43, R52.reuse, R43 ;  /* 0x0000002b342b7220 */ /* 0x040fe20000400000 */
[C---:B------:R-:W-:Y:S01]  /*5230*/  FFMA R69, R45.reuse, R72, -R69 ;  /* 0x000000482d457223 */ /* 0x040fe20000000845 */
[----:B------:R-:W-:Y:S01]  /*5240*/  FFMA R76, R52, R17, R37 ;  /* 0x00000011344c7223 */ /* 0x000fe20000000025 */
[-C--:B------:R-:W-:Y:S01]  /*5250*/  FMUL.D8 R72, R45, R36.reuse ;  /* 0x000000242d487220 */ /* 0x080fe20000100000 */
[----:B------:R-:W-:Y:S01]  /*5260*/  FMUL.D8 R36, R67, R36 ;  /* 0x0000002443247220 */ /* 0x000fe20000100000 */
[----:B------:R-:W-:Y:S01]  /*5270*/  FADD R64, -R65, R64 ;  /* 0x0000004041407221 */ /* 0x000fe20000000100 */
[----:B------:R-:W-:Y:S01]  /*5280*/  FMUL R40, R40, R45 ;  /* 0x0000002d28287220 */ /* 0x000fe20000400000 */
[-C--:B------:R-:W-:Y:S01]  /*5290*/  FFMA R37, R67, R76.reuse, R72 ;  /* 0x0000004c43257223 */ /* 0x080fe20000000048 */
[----:B------:R-:W-:Y:S01]  /*52a0*/  FMUL R72, R26, R57 ;  /* 0x000000391a487220 */ /* 0x000fe20000400000 */
[----:B------:R-:W-:Y:S01]  /*52b0*/  FFMA R36, R45, R76, R36 ;  /* 0x0000004c2d247223 */ /* 0x000fe20000000024 */
[----:B------:R-:W-:Y:S01]  /*52c0*/  FMUL R65, R64, 0.63661974668502807617 ;  /* 0x3f22f98340417820 */ /* 0x000fe20000400000 */
[----:B------:R-:W-:Y:S01]  /*52d0*/  @P6 FADD R62, RZ, -R62 ;  /* 0x8000003eff3e6221 */ /* 0x000fe20000000000 */
[----:B------:R-:W-:Y:S01]  /*52e0*/  FFMA R72, R19, R43, R72 ;  /* 0x0000002b13487223 */ /* 0x000fe20000000048 */
[----:B------:R-:W-:Y:S01]  /*52f0*/  FMUL R43, R38, R19 ;  /* 0x00000013262b7220 */ /* 0x000fe20000400000 */
[----:B------:R-:W-:Y:S01]  /*5300*/  FFMA R41, R60, 4, R41 ;  /* 0x408000003c297823 */ /* 0x000fe20000000029 */
[----:B------:R-:W-:Y:S01]  /*5310*/  FADD R46, R59, R46 ;  /* 0x0000002e3b2e7221 */ /* 0x000fe20000000000 */
[----:B------:R-:W-:Y:S01]  /*5320*/  FMUL R48, R67, R72 ;  /* 0x0000004843307220 */ /* 0x000fe20000400000 */
[----:B------:R-:W-:Y:S01]  /*5330*/  FFMA R38, R26, R52, R43 ;  /* 0x000000341a267223 */ /* 0x000fe2000000002b */
[C---:B------:R-:W-:Y:S01]  /*5340*/  FMUL R72, R45.reuse, R72 ;  /* 0x000000482d487220 */ /* 0x040fe20000400000 */
[----:B------:R-:W-:Y:S01]  /*5350*/  FADD R59, R62, 3 ;  /* 0x404000003e3b7421 */ /* 0x000fe20000000000 */
[----:B------:R-:W0:Y:S01]  /*5360*/  F2I.NTZ R65, R65 ;  /* 0x0000004100417305 */ /* 0x000e220000203100 */
[C---:B------:R-:W-:Y:S01]  /*5370*/  FFMA R43, R45.reuse, R38, R48 ;  /* 0x000000262d2b7223 */ /* 0x040fe20000000030 */
[----:B------:R-:W-:Y:S01]  /*5380*/  FMUL R45, R45, R74 ;  /* 0x0000004a2d2d7220 */ /* 0x000fe20000400000 */
[----:B------:R-:W-:Y:S01]  /*5390*/  FADD R76, R41, 11 ;  /* 0x41300000294c7421 */ /* 0x000fe20000000000 */
[----:B------:R-:W-:Y:S01]  /*53a0*/  FSEL R41, R42, -R42, !P0 ;  /* 0x8000002a2a297208 */ /* 0x000fe20004000000 */
[----:B------:R-:W-:Y:S01]  /*53b0*/  FMUL R59, R74, R59 ;  /* 0x0000003b4a3b7220 */ /* 0x000fe20000400000 */
[C---:B------:R-:W-:Y:S01]  /*53c0*/  FMUL R48, R52.reuse, R45 ;  /* 0x0000002d34307220 */ /* 0x040fe20000400000 */
[C---:B------:R-:W-:Y:S01]  /*53d0*/  FFMA R45, R67.reuse, R38, R72 ;  /* 0x00000026432d7223 */ /* 0x040fe20000000048 */
[----:B------:R-:W-:Y:S01]  /*53e0*/  FMUL R38, R52, R61 ;  /* 0x0000003d34267220 */ /* 0x000fe20000400000 */
[----:B------:R-:W-:Y:S01]  /*53f0*/  FMUL R72, R66, R73 ;  /* 0x0000004942487220 */ /* 0x000fe20000400000 */
[C---:B------:R-:W-:Y:S01]  /*5400*/  FMUL R57, R67.reuse, R48 ;  /* 0x0000003043397220 */ /* 0x040fe20000400000 */
[----:B------:R-:W-:Y:S01]  /*5410*/  FMUL R61, R67, R40 ;  /* 0x00000028433d7220 */ /* 0x000fe20000400000 */
[----:B------:R-:W-:Y:S01]  /*5420*/  FMUL R74, R52, R59 ;  /* 0x0000003b344a7220 */ /* 0x000fe20000400000 */
[----:B------:R-:W-:Y:S01]  /*5430*/  FMUL R42, R41, R41 ;  /* 0x00000029292a7220 */ /* 0x000fe20000400000 */
[C---:B------:R-:W-:Y:S01]  /*5440*/  FFMA R57, R67.reuse, R48, R57 ;  /* 0x0000003043397223 */ /* 0x040fe20000000039 */
[C---:B------:R-:W-:Y:S01]  /*5450*/  FMUL R48, R66.reuse, R71 ;  /* 0x0000004742307220 */ /* 0x040fe20000400000 */
[----:B------:R-:W-:Y:S01]  /*5460*/  FMUL R66, R66, R69 ;  /* 0x0000004542427220 */ /* 0x000fe20000400000 */
[----:B------:R-:W-:Y:S01]  /*5470*/  FMUL R67, R67, R38 ;  /* 0x0000002643437220 */ /* 0x000fe20000400000 */
[----:B------:R-:W-:Y:S01]  /*5480*/  FMUL R69, R55, R76 ;  /* 0x0000004c37457220 */ /* 0x000fe20000400000 */
[C---:B------:R-:W-:Y:S01]  /*5490*/  FMUL R68, R41.reuse, R68 ;  /* 0x0000004429447220 */ /* 0x040fe20000400000 */
[----:B------:R-:W-:Y:S01]  /*54a0*/  FMUL R70, R41, R70 ;  /* 0x0000004629467220 */ /* 0x000fe20000400000 */
[----:B------:R-:W-:Y:S01]  /*54b0*/  FFMA R74, R74, 0.25, -R67 ;  /* 0x3e8000004a4a7823 */ /* 0x000fe20000000843 */
[----:B------:R-:W-:Y:S01]  /*54c0*/  FMUL R41, R42, R69 ;  /* 0x000000452a297220 */ /* 0x000fe20000400000 */
[----:B------:R-:W-:Y:S01]  /*54d0*/  FMUL R40, R56, R77 ;  /* 0x0000004d38287220 */ /* 0x000fe20000400000 */
[----:B------:R-:W-:Y:S01]  /*54e0*/  FSETP.GE.AND P0, PT, |R64|, 105615, PT ;  /* 0x47ce47804000780b */ /* 0x000fe20003f06200 */
[----:B------:R-:W-:Y:S01]  /*54f0*/  FMUL R56, R56, R75 ;  /* 0x0000004b38387220 */ /* 0x000fe20000400000 */
[----:B0-----:R-:W-:Y:S01]  /*5500*/  I2FP.F32.S32 R75, R65 ;  /* 0x00000041004b7245 */ /* 0x001fe20000201400 */
[----:B------:R-:W-:Y:S01]  /*5510*/  FMUL R46, R17, R46 ;  /* 0x0000002e112e7220 */ /* 0x000fe20000400000 */
[----:B------:R-:W-:Y:S01]  /*5520*/  FFMA R74, R41, 0.03125, R74 ;  /* 0x3d000000294a7823 */ /* 0x000fe2000000004a */
[C---:B------:R-:W-:Y:S01]  /*5530*/  FMUL R51, R44.reuse, R51 ;  /* 0x000000332c337220 */ /* 0x040fe20000400000 */
[C---:B------:R-:W-:Y:S01]  /*5540*/  FMUL R76, R44.reuse, R47 ;  /* 0x0000002f2c4c7220 */ /* 0x040fe20000400000 */
[----:B------:R-:W-:Y:S01]  /*5550*/  FMUL R67, R44, R49 ;  /* 0x000000312c437220 */ /* 0x000fe20000400000 */
[----:B------:R-:W-:Y:S01]  /*5560*/  FFMA R59, R19, R46, R74 ;  /* 0x0000002e133b7223 */ /* 0x000fe2000000004a */
[----:B------:R-:W-:Y:S01]  /*5570*/  FMUL R44, R32, R61 ;  /* 0x0000003d202c7220 */ /* 0x000fe20000400000 */
[----:B------:R-:W-:Y:S01]  /*5580*/  FFMA R38, R75, -1.5707962512969970703, R64 ;  /* 0xbfc90fda4b267823 */ /* 0x000fe20000000040 */
[C---:B------:R-:W-:Y:S01]  /*5590*/  FMUL R46, R53.reuse, R51 ;  /* 0x00000033352e7220 */ /* 0x040fe20000400000 */
[----:B------:R-:W-:Y:S01]  /*55a0*/  FMUL R51, R53, -R66 ;  /* 0x8000004235337220 */ /* 0x000fe20000400000 */
[----:B------:R-:W-:Y:S01]  /*55b0*/  FFMA R66, R52, R39, -R57 ;  /* 0x0000002734427223 */ /* 0x000fe20000000839 */
[----:B------:R-:W-:Y:S01]  /*55c0*/  FMUL R52, R26, R42 ;  /* 0x0000002a1a347220 */ /* 0x000fe20000400000 */
[----:B------:R-:W-:Y:S01]  /*55d0*/  FADD R59, R59, R44 ;  /* 0x0000002c3b3b7221 */ /* 0x000fe20000000000 */
[----:B------:R-:W-:Y:S01]  /*55e0*/  FFMA R38, R75, -7.5497894158615963534e-08, R38 ;  /* 0xb3a221684b267823 */ /* 0x000fe20000000026 */
[----:B------:R-:W-:Y:S01]  /*55f0*/  BSSY.RECONVERGENT B2, `(.L_x_40) ;  /* 0x000006d000027945 */ /* 0x000fe20003800200 */
[C---:B------:R-:W-:Y:S01]  /*5600*/  FMUL R47, R53.reuse, R72 ;  /* 0x00000048352f7220 */ /* 0x040fe20000400000 */
[C---:B------:R-:W-:Y:S01]  /*5610*/  FMUL R49, R53.reuse, R76 ;  /* 0x0000004c35317220 */ /* 0x040fe20000400000 */
[----:B------:R-:W-:Y:S01]  /*5620*/  FMUL R48, R53, R48 ;  /* 0x0000003035307220 */ /* 0x000fe20000400000 */
[----:B------:R-:W-:Y:S01]  /*5630*/  FFMA R55, R55, R32, R50 ;  /* 0x0000002037377223 */ /* 0x000fe20000000032 */
[----:B------:R-:W-:Y:S01]  /*5640*/  FFMA R52, -R32, R52, R59 ;  /* 0x0000003420347223 */ /* 0x000fe2000000013b */
[----:B------:R-:W-:Y:S01]  /*5650*/  FFMA R38, R75, -5.3903029534742383927e-15, R38 ;  /* 0xa7c234c54b267823 */ /* 0x000fe20000000026 */
[----:B------:R-:W-:Y:S01]  /*5660*/  FMUL R53, R53, R67 ;  /* 0x0000004335357220 */ /* 0x000fe20000400000 */
[----:B------:R-:W-:Y:S01]  /*5670*/  FFMA R50, R41, 0.03125, R66 ;  /* 0x3d00000029327823 */ /* 0x000fe20000000042 */
[C---:B------:R-:W-:Y:S01]  /*5680*/  FMUL.D4 R57, R19.reuse, -R68 ;  /* 0x8000004413397220 */ /* 0x040fe20000200000 */
[C---:B------:R-:W-:Y:S01]  /*5690*/  FMUL.D4 R59, R19.reuse, R70 ;  /* 0x00000046133b7220 */ /* 0x040fe20000200000 */
[C---:B------:R-:W-:Y:S01]  /*56a0*/  FMUL.D2 R61, R19.reuse, R40 ;  /* 0x00000028133d7220 */ /* 0x040fe20000300000 */
[----:B------:R-:W-:Y:S01]  /*56b0*/  FMUL.D2 R56, R19, R56 ;  /* 0x0000003813387220 */ /* 0x000fe20000300000 */
[----:B------:R-:W-:Y:S06]  /*56c0*/  @!P0 BRA `(.L_x_41) ;  /* 0x00000004007c8947 */ /* 0x000fec0003800000 */
[----:B------:R-:W-:-:S13]  /*56d0*/  FSETP.NEU.AND P0, PT, |R64|, +INF , PT ;  /* 0x7f8000004000780b */ /* 0x000fda0003f0d200 */
[----:B------:R-:W-:Y:S01]  /*56e0*/  @!P0 FMUL R38, RZ, R64 ;  /* 0x00000040ff268220 */ /* 0x000fe20000400000 */
[----:B------:R-:W-:Y:S01]  /*56f0*/  @!P0 MOV R65, RZ ;  /* 0x000000ff00418202 */ /* 0x000fe20000000f00 */
[----:B------:R-:W-:Y:S06]  /*5700*/  @!P0 BRA `(.L_x_41) ;  /* 0x00000004006c8947 */ /* 0x000fec0003800000 */
[----:B------:R-:W-:Y:S01]  /*5710*/  SHF.L.U32 R38, R64, 0x8, RZ ;  /* 0x0000000840267819 */ /* 0x000fe200000006ff */
[----:B------:R-:W-:Y:S02]  /*5720*/  HFMA2 R65, -RZ, RZ, 0, 0 ;  /* 0x00000000ff417431 */ /* 0x000fe400000001ff */
[----:B------:R-:W-:Y:S01]  /*5730*/  IMAD.MOV.U32 R66, RZ, RZ, RZ ;  /* 0x000000ffff427224 */ /* 0x000fe200078e00ff */
[----:B------:R-:W0:Y:S01]  /*5740*/  LDCU.64 UR6, c[0x4][URZ] ;  /* 0x01000000ff0677ac */ /* 0x000e220008000a00 */
[----:B------:R-:W-:Y:S01]  /*5750*/  LOP3.LUT R67, R38, 0x80000000, RZ, 0xfc, !PT ;  /* 0x8000000026437812 */ /* 0x000fe200078efcff */
[----:B------:R-:W-:Y:S01]  /*5760*/  UMOV UR5, URZ ;  /* 0x000000ff00057c82 */ /* 0x000fe20008000000 */
[----:B------:R-:W-:-:S05]  /*5770*/  UMOV UR4, URZ ;  /* 0x000000ff00047c82 */ /* 0x000fca0008000000 */
.L_x_42:
        /* <DEDUP_REMOVED lines=44> */
[----:B------:R-:W-:Y:S02]  /*5a40*/  @P1 MOV R39, R27 ;  /* 0x0000001b00271202 */ /* 0x000fe40000000f00 */
[-C--:B------:R-:W-:Y:S01]  /*5a50*/  @P1 MOV R66, R28.reuse ;  /* 0x0000001c00421202 */ /* 0x080fe20000000f00 */
[----:B------:R-:W-:Y:S01]  /*5a60*/  @P0 IMAD.MOV.U32 R66, RZ, RZ, R29 ;  /* 0x000000ffff420224 */ /* 0x000fe200078e001d */
[----:B------:R-:W-:Y:S02]  /*5a70*/  @P0 MOV R39, R28 ;  /* 0x0000001c00270202 */ /* 0x000fe40000000f00 */
[----:B------:R-:W-:Y:S02]  /*5a80*/  @P3 MOV R39, R29 ;  /* 0x0000001d00273202 */ /* 0x000fe40000000f00 */
[-C--:B------:R-:W-:Y:S02]  /*5a90*/  @P3 MOV R66, R30.reuse ;  /* 0x0000001e00423202 */ /* 0x080fe40000000f00 */
[----:B------:R-:W-:Y:S01]  /*5aa0*/  @P5 MOV R39, R30 ;  /* 0x0000001e00275202 */ /* 0x000fe20000000f00 */
[----:B------:R-:W-:Y:S01]  /*5ab0*/  @P4 IMAD.MOV.U32 R39, RZ, RZ, R65 ;  /* 0x000000ffff274224 */ /* 0x000fe200078e0041 */
[----:B------:R-:W-:Y:S01]  /*5ac0*/  @P5 MOV R66, R65 ;  /* 0x0000004100425202 */ /* 0x000fe20000000f00 */
[----:B------:R-:W-:Y:S06]  /*5ad0*/  @!P6 BRA `(.L_x_44) ;  /* 0x00000000002ce947 */ /* 0x000fec0003800000 */
[----:B------:R-:W-:Y:S02]  /*5ae0*/  @P2 MOV R40, R21 ;  /* 0x0000001500282202 */ /* 0x000fe40000000f00 */
[----:B------:R-:W-:Y:S02]  /*5af0*/  @P1 MOV R40, R25 ;  /* 0x0000001900281202 */ /* 0x000fe40000000f00 */
[----:B------:R-:W-:Y:S02]  /*5b00*/  @P0 MOV R40, R27 ;  /* 0x0000001b00280202 */ /* 0x000fe40000000f00 */
[----:B------:R-:W-:Y:S02]  /*5b10*/  ISETP.EQ.AND P0, PT, R41, 0x8, PT ;  /* 0x000000082900780c */ /* 0x000fe40003f02270 */
[----:B------:R-:W-:Y:S01]  /*5b20*/  @P3 MOV R40, R28 ;  /* 0x0000001c00283202 */ /* 0x000fe20000000f00 */
[----:B------:R-:W-:Y:S01]  /*5b30*/  @P5 IMAD.MOV.U32 R40, RZ, RZ, R29 ;  /* 0x000000ffff285224 */ /* 0x000fe200078e001d */
[----:B------:R-:W-:-:S02]  /*5b40*/  @P4 MOV R40, R30 ;  /* 0x0000001e00284202 */ /* 0x000fc40000000f00 */
[----:B------:R-:W-:-:S04]  /*5b50*/  LOP3.LUT R38, R38, 0x1f, RZ, 0xc0, !PT ;  /* 0x0000001f26267812 */ /* 0x000fc800078ec0ff */
[----:B------:R-:W-:-:S03]  /*5b60*/  SHF.L.W.U32.HI R66, R39, R38, R66 ;  /* 0x0000002627427219 */ /* 0x000fc60000010e42 */
[----:B------:R-:W-:-:S04]  /*5b70*/  @P0 MOV R40, R65 ;  /* 0x0000004100280202 */ /* 0x000fc80000000f00 */
[----:B------:R-:W-:-:S07]  /*5b80*/  SHF.L.W.U32.HI R39, R40, R38, R39 ;  /* 0x0000002628277219 */ /* 0x000fce0000010e27 */
.L_x_44:
[----:B------:R-:W-:Y:S05]  /*5b90*/  BSYNC.RECONVERGENT B3 ;  /* 0x0000000000037941 */ /* 0x000fea0003800200 */
.L_x_43:
        /* <DEDUP_REMOVED lines=18> */
.L_x_41:
[----:B------:R-:W-:Y:S05]  /*5cc0*/  BSYNC.RECONVERGENT B2 ;  /* 0x0000000000027941 */ /* 0x000fea0003800200 */
.L_x_40:
[----:B------:R-:W-:Y:S01]  /*5cd0*/  FADD R58, R58, R63 ;  /* 0x0000003f3a3a7221 */ /* 0x000fe20000000000 */
[----:B------:R-:W-:Y:S02]  /*5ce0*/  HFMA2 R63, -RZ, RZ, 1.0078125, -8.98838043212890625e-05 ;  /* 0x3c0885e4ff3f7431 */ /* 0x000fe400000001ff */
[----:B------:R-:W-:Y:S02]  /*5cf0*/  IMAD.MOV.U32 R66, RZ, RZ, 0x37cbac00 ;  /* 0x37cbac00ff427424 */ /* 0x000fe400078e00ff */
[----:B------:R-:W-:Y:S01]  /*5d00*/  FMUL R41, R38, R38 ;  /* 0x0000002626297220 */ /* 0x000fe20000400000 */
[----:B------:R-:W-:Y:S01]  /*5d10*/  FADD R64, R58, R58 ;  /* 0x0000003a3a407221 */ /* 0x000fe20000000000 */
[----:B------:R-:W-:Y:S01]  /*5d20*/  LOP3.LUT R39, R65, 0x1, RZ, 0xc0, !PT ;  /* 0x0000000141277812 */ /* 0x000fe200078ec0ff */
[----:B------:R-:W-:Y:S01]  /*5d30*/  FADD R60, R60, R60 ;  /* 0x0000003c3c3c7221 */ /* 0x000fe20000000000 */
[----:B------:R-:W-:Y:S01]  /*5d40*/  FFMA R40, R41, R66, -0.0013887860113754868507 ;  /* 0xbab607ed29287423 */ /* 0x000fe20000000042 */
[----:B------:R-:W-:Y:S01]  /*5d50*/  FMUL R67, R64, 0.63661974668502807617 ;  /* 0x3f22f98340437820 */ /* 0x000fe20000400000 */
[----:B------:R-:W-:Y:S01]  /*5d60*/  ISETP.NE.U32.AND P0, PT, R39, 0x1, PT ;  /* 0x000000012700780c */ /* 0x000fe20003f05070 */
[----:B------:R-:W-:Y:S01]  /*5d70*/  BSSY.RECONVERGENT B2, `(.L_x_45) ;  /* 0x0000076000027945 */ /* 0x000fe20003800200 */
[----:B------:R-:W-:-:S02]  /*5d80*/  IADD3 R39, PT, PT, R65, 0x1, RZ ;  /* 0x0000000141277810 */ /* 0x000fc40007ffe0ff */
[----:B------:R-:W0:Y:S01]  /*5d90*/  F2I.NTZ R65, R67 ;  /* 0x0000004300417305 */ /* 0x000e220000203100 */
[----:B------:R-:W-:Y:S02]  /*5da0*/  FSEL R40, R40, -0.00019574658654164522886, P0 ;  /* 0xb94d415328287808 */ /* 0x000fe40000000000 */
[----:B------:R-:W-:Y:S02]  /*5db0*/  FSEL R68, R63, 0.041666727513074874878, !P0 ;  /* 0x3d2aaabb3f447808 */ /* 0x000fe40004000000 */
[----:B------:R-:W-:Y:S02]  /*5dc0*/  MOV R58, 0x3e2aaaa8 ;  /* 0x3e2aaaa8003a7802 */ /* 0x000fe40000000f00 */
[----:B------:R-:W-:Y:S01]  /*5dd0*/  LOP3.LUT P1, RZ, R39, 0x2, RZ, 0xc0, !PT ;  /* 0x0000000227ff7812 */ /* 0x000fe2000782c0ff */
[----:B------:R-:W-:Y:S01]  /*5de0*/  FFMA R40, R41, R40, R68 ;  /* 0x0000002829287223 */ /* 0x000fe20000000044 */
[----:B------:R-:W-:Y:S02]  /*5df0*/  FSEL R39, -R58, -0.4999999701976776123, !P0 ;  /* 0xbeffffff3a277808 */ /* 0x000fe40004000100 */
[----:B------:R-:W-:-:S02]  /*5e00*/  FSEL R38, R38, 1, !P0 ;  /* 0x3f80000026267808 */ /* 0x000fc40004000000 */
[----:B------:R-:W-:Y:S01]  /*5e10*/  FSETP.GE.AND P0, PT, |R64|, 105615, PT ;  /* 0x47ce47804000780b */ /* 0x000fe20003f06200 */
[C---:B------:R-:W-:Y:S01]  /*5e20*/  FFMA R39, R41.reuse, R40, R39 ;  /* 0x0000002829277223 */ /* 0x040fe20000000027 */
[----:B0-----:R-:W-:Y:S01]  /*5e30*/  I2FP.F32.S32 R69, R65 ;  /* 0x0000004100457245 */ /* 0x001fe20000201400 */
[----:B------:R-:W-:-:S04]  /*5e40*/  FFMA R41, R41, R38, RZ ;  /* 0x0000002629297223 */ /* 0x000fc800000000ff */
[----:B------:R-:W-:Y:S01]  /*5e50*/  FFMA R38, R41, R39, R38 ;  /* 0x0000002729267223 */ /* 0x000fe20000000026 */
[----:B------:R-:W-:Y:S01]  /*5e60*/  FADD R39, R62, R62 ;  /* 0x0000003e3e277221 */ /* 0x000fe20000000000 */
[C---:B------:R-:W-:Y:S02]  /*5e70*/  FFMA R40, R69.reuse, -1.5707962512969970703, R64 ;  /* 0xbfc90fda45287823 */ /* 0x040fe40000000040 */
[----:B------:R-:W-:Y:S02]  /*5e80*/  @P1 FADD R38, RZ, -R38 ;  /* 0x80000026ff261221 */ /* 0x000fe40000000000 */
[C---:B------:R-:W-:Y:S02]  /*5e90*/  FFMA R40, R69.reuse, -7.5497894158615963534e-08, R40 ;  /* 0xb3a2216845287823 */ /* 0x040fe40000000028 */
[----:B------:R-:W-:Y:S02]  /*5ea0*/  FADD R39, R38, -R39 ;  /* 0x8000002726277221 */ /* 0x000fe40000000000 */
[----:B------:R-:W-:-:S02]  /*5eb0*/  FFMA R38, R69, -5.3903029534742383927e-15, R40 ;  /* 0xa7c234c545267823 */ /* 0x000fc40000000028 */
[----:B------:R-:W-:Y:S01]  /*5ec0*/  FADD R60, R39, -R60 ;  /* 0x8000003c273c7221 */ /* 0x000fe20000000000 */
        /* <DEDUP_REMOVED lines=12> */
.L_x_47:
        /* <DEDUP_REMOVED lines=40> */
[-C--:B------:R-:W-:Y:S02]  /*6210*/  @P4 MOV R62, R25.reuse ;  /* 0x00000019003e4202 */ /* 0x080fe40000000f00 */
[----:B------:R-:W-:Y:S02]  /*6220*/  ISETP.EQ.AND P4, PT, R41, 0x4, PT ;  /* 0x000000042900780c */ /* 0x000fe40003f82270 */
[----:B------:R-:W-:Y:S01]  /*6230*/  @P2 MOV R39, R25 ;  /* 0x0000001900272202 */ /* 0x000fe20000000f00 */
[----:B------:R-:W-:Y:S01]  /*6240*/  @P1 IMAD.MOV.U32 R39, RZ, RZ, R27 ;  /* 0x000000ffff271224 */ /* 0x000fe200078e001b */
[----:B------:R-:W-:-:S02]  /*6250*/  @P2 MOV R62, R27 ;  /* 0x0000001b003e2202 */ /* 0x000fc40000000f00 */
[-C--:B------:R-:W-:Y:S02]  /*6260*/  @P1 MOV R62, R28.reuse ;  /* 0x0000001c003e1202 */ /* 0x080fe40000000f00 */
[----:B------:R-:W-:Y:S02]  /*6270*/  @P0 MOV R39, R28 ;  /* 0x0000001c00270202 */ /* 0x000fe40000000f00 */
[-C--:B------:R-:W-:Y:S02]  /*6280*/  @P0 MOV R62, R29.reuse ;  /* 0x0000001d003e0202 */ /* 0x080fe40000000f00 */
[----:B------:R-:W-:Y:S01]  /*6290*/  @P3 MOV R39, R29 ;  /* 0x0000001d00273202 */ /* 0x000fe20000000f00 */
[----:B------:R-:W-:Y:S01]  /*62a0*/  @P5 IMAD.MOV.U32 R39, RZ, RZ, R30 ;  /* 0x000000ffff275224 */ /* 0x000fe200078e001e */
[----:B------:R-:W-:Y:S02]  /*62b0*/  @P3 MOV R62, R30 ;  /* 0x0000001e003e3202 */ /* 0x000fe40000000f00 */
[----:B------:R-:W-:-:S02]  /*62c0*/  @P5 MOV R62, R65 ;  /* 0x00000041003e5202 */ /* 0x000fc40000000f00 */
[----:B------:R-:W-:Y:S01]  /*62d0*/  @P4 MOV R39, R65 ;  /* 0x0000004100274202 */ /* 0x000fe20000000f00 */
        /* <DEDUP_REMOVED lines=12> */
.L_x_49:
[----:B------:R-:W-:Y:S05]  /*63a0*/  BSYNC.RECONVERGENT B3 ;  /* 0x0000000000037941 */ /* 0x000fea0003800200 */
.L_x_48:
        /* <DEDUP_REMOVED lines=13> */
[----:B------:R-:W-:-:S05]  /*6480*/  IADD3 R62, PT, PT, -R65, RZ, RZ ;  /* 0x000000ff413e7210 */ /* 0x000fca0007ffe1ff */
[----:B------:R-:W-:Y:S01]  /*6490*/  @!P0 IMAD.MOV.U32 R65, RZ, RZ, R62 ;  /* 0x000000ffff418224 */ /* 0x000fe200078e003e */
[----:B0-----:R-:W-:-:S10]  /*64a0*/  DMUL R40, R38, UR4 ;  /* 0x0000000426287c28 */ /* 0x001fd40008000000 */
[----:B------:R-:W0:Y:S02]  /*64b0*/  F2F.F32.F64 R40, R40 ;  /* 0x0000002800287310 */ /* 0x000e240000301000 */
[----:B0-----:R-:W-:-:S07]  /*64c0*/  FSEL R38, -R40, R40, !P1 ;  /* 0x0000002828267208 */ /* 0x001fce0004800100 */
.L_x_46:
[----:B------:R-:W-:Y:S05]  /*64d0*/  BSYNC.RECONVERGENT B2 ;  /* 0x0000000000027941 */ /* 0x000fea0003800200 */
.L_x_45:
[----:B------:R-:W-:Y:S01]  /*64e0*/  FMUL R39, R38, R38 ;  /* 0x0000002626277220 */ /* 0x000fe20000400000 */
[C---:B------:R-:W-:Y:S01]  /*64f0*/  LOP3.LUT R40, R65.reuse, 0x1, RZ, 0xc0, !PT ;  /* 0x0000000141287812 */ /* 0x040fe200078ec0ff */
[----:B------:R-:W-:Y:S01]  /*6500*/  FMUL R17, R42, R17 ;  /* 0x000000112a117220 */ /* 0x000fe20000400000 */
[----:B------:R-:W-:Y:S01]  /*6510*/  IADD3 R65, PT, PT, R65, 0x1, RZ ;  /* 0x0000000141417810 */ /* 0x000fe20007ffe0ff */
[----:B------:R-:W-:Y:S01]  /*6520*/  FFMA R66, R39, R66, -0.0013887860113754868507 ;  /* 0xbab607ed27427423 */ /* 0x000fe20000000042 */
[----:B------:R-:W-:Y:S01]  /*6530*/  ISETP.NE.U32.AND P0, PT, R40, 0x1, PT ;  /* 0x000000012800780c */ /* 0x000fe20003f05070 */
[----:B------:R-:W-:Y:S01]  /*6540*/  FMUL R32, R32, R17 ;  /* 0x0000001120207220 */ /* 0x000fe20000400000 */
[----:B------:R-:W-:Y:S02]  /*6550*/  LOP3.LUT P1, RZ, R65, 0x2, RZ, 0xc0, !PT ;  /* 0x0000000241ff7812 */ /* 0x000fe4000782c0ff */
[----:B------:R-:W-:Y:S02]  /*6560*/  FSEL R40, R63, 0.041666727513074874878, !P0 ;  /* 0x3d2aaabb3f287808 */ /* 0x000fe40004000000 */
[----:B------:R-:W-:-:S02]  /*6570*/  FSEL R66, R66, -0.00019574658654164522886, P0 ;  /* 0xb94d415342427808 */ /* 0x000fc40000000000 */
[----:B------:R-:W-:Y:S02]  /*6580*/  FSEL R38, R38, 1, !P0 ;  /* 0x3f80000026267808 */ /* 0x000fe40004000000 */
[----:B------:R-:W-:Y:S01]  /*6590*/  FSEL R63, -R58, -0.4999999701976776123, !P0 ;  /* 0xbeffffff3a3f7808 */ /* 0x000fe20004000100 */
[C---:B------:R-:W-:Y:S02]  /*65a0*/  FFMA R40, R39.reuse, R66, R40 ;  /* 0x0000004227287223 */ /* 0x040fe40000000028 */
[C---:B------:R-:W-:Y:S02]  /*65b0*/  FFMA R41, R39.reuse, R38, RZ ;  /* 0x0000002627297223 */ /* 0x040fe400000000ff */
[----:B------:R-:W-:-:S04]  /*65c0*/  FFMA R40, R39, R40, R63 ;  /* 0x0000002827287223 */ /* 0x000fc8000000003f */
[----:B------:R-:W-:-:S04]  /*65d0*/  FFMA R41, R41, R40, R38 ;  /* 0x0000002829297223 */ /* 0x000fc80000000026 */
[----:B------:R-:W-:-:S04]  /*65e0*/  @P1 FADD R41, RZ, -R41 ;  /* 0x80000029ff291221 */ /* 0x000fc80000000000 */
[----:B------:R-:W-:Y:S01]  /*65f0*/  FADD R60, R60, R41 ;  /* 0x000000293c3c7221 */ /* 0x000fe20000000000 */
[----:B------:R-:W-:-:S03]  /*6600*/  FMUL R41, R54, R52 ;  /* 0x0000003436297220 */ /* 0x000fc60000400000 */
[----:B------:R-:W-:Y:S01]  /*6610*/  FADD R39, R60, -6 ;  /* 0xc0c000003c277421 */ /* 0x000fe20000000000 */
[----:B------:R-:W-:-:S03]  /*6620*/  FFMA R41, R24, R56, R41 ;  /* 0x0000003818297223 */ /* 0x000fc60000000029 */
[----:B------:R-:W-:Y:S01]  /*6630*/  FMUL R26, R26, R39 ;  /* 0x000000271a1a7220 */ /* 0x000fe20000400000 */
[----:B------:R-:W-:Y:S01]  /*6640*/  FMUL R39, R24, R61 ;  /* 0x0000003d18277220 */ /* 0x000fe20000400000 */
[----:B------:R-:W-:Y:S02]  /*6650*/  FFMA R41, R23, R34, R41 ;  /* 0x0000002217297223 */ /* 0x000fe40000000029 */
[----:B------:R-:W-:Y:S01]  /*6660*/  FMUL R19, R19, R26 ;  /* 0x0000001a13137220 */ /* 0x000fe20000400000 */
[----:B------:R-:W-:Y:S01]  /*6670*/  FFMA R26, R54, R35, R39 ;  /* 0x00000023361a7223 */ /* 0x000fe20000000027 */
[----:B------:R-:W-:Y:S01]  /*6680*/  FMUL R35, R24, R53 ;  /* 0x0000003518237220 */ /* 0x000fe20000400000 */
[----:B------:R-:W-:Y:S01]  /*6690*/  FFMA R41, R22, R48, R41 ;  /* 0x0000003016297223 */ /* 0x000fe20000000029 */
[----:B------:R-:W-:Y:S01]  /*66a0*/  FFMA R19, R19, -0.125, R50 ;  /* 0xbe00000013137823 */ /* 0x000fe20000000032 */
[C---:B------:R-:W-:Y:S01]  /*66b0*/  FFMA R17, R23.reuse, R52, R26 ;  /* 0x0000003417117223 */ /* 0x040fe2000000001a */
[C---:B------:R-:W-:Y:S01]  /*66c0*/  FFMA R26, R54.reuse, R47, R35 ;  /* 0x0000002f361a7223 */ /* 0x040fe20000000023 */
[----:B------:R-:W-:Y:S01]  /*66d0*/  FMUL R35, R54, R37 ;  /* 0x0000002536237220 */ /* 0x000fe20000400000 */
[----:B------:R-:W-:Y:S01]  /*66e0*/  FADD R19, R44, R19 ;  /* 0x000000132c137221 */ /* 0x000fe20000000000 */
[----:B------:R-:W-:Y:S01]  /*66f0*/  FFMA R17, R22, R47, R17 ;  /* 0x0000002f16117223 */ /* 0x000fe20000000011 */
[----:B------:R-:W-:Y:S01]  /*6700*/  FMUL R47, R24, R51 ;  /* 0x00000033182f7220 */ /* 0x000fe20000400000 */
[C---:B------:R-:W-:Y:S01]  /*6710*/  FFMA R39, R23.reuse, R48, R26 ;  /* 0x0000003017277223 */ /* 0x040fe2000000001a */
[----:B------:R-:W-:Y:S01]  /*6720*/  FFMA R19, R32, -0.5, R19 ;  /* 0xbf00000020137823 */ /* 0x000fe20000000013 */
[----:B------:R-:W-:Y:S01]  /*6730*/  FFMA R35, R24, R57, R35 ;  /* 0x0000003918237223 */ /* 0x000fe20000000023 */
[----:B------:R-:W-:Y:S01]  /*6740*/  FFMA R26, R54, R49, R47 ;  /* 0x00000031361a7223 */ /* 0x000fe2000000002f */
[----:B------:R-:W-:Y:S01]  /*6750*/  FFMA R39, R22, R45, R39 ;  /* 0x0000002d16277223 */ /* 0x000fe20000000027 */
[----:B------:R-:W-:Y:S01]  /*6760*/  FMUL R19, R24, R19 ;  /* 0x0000001318137220 */ /* 0x000fe20000400000 */
[C---:B------:R-:W-:Y:S01]  /*6770*/  FFMA R24, R23.reuse, R36, R35 ;  /* 0x0000002417187223 */ /* 0x040fe20000000023 */
[CC--:B------:R-:W-:Y:S01]  /*6780*/  FFMA R45, R23.reuse, R46.reuse, R26 ;  /* 0x0000002e172d7223 */ /* 0x0c0fe2000000001a */
[----:B------:R-:W-:Y:S01]  /*6790*/  FFMA R17, R20, R49, R17 ;  /* 0x0000003114117223 */ /* 0x000fe20000000011 */
[----:B------:R-:W-:Y:S01]  /*67a0*/  FFMA R19, R54, R61, R19 ;  /* 0x0000003d36137223 */ /* 0x000fe20000000013 */
[C---:B------:R-:W-:Y:S01]  /*67b0*/  FFMA R24, R22.reuse, R33, R24 ;  /* 0x0000002116187223 */ /* 0x040fe20000000018 */
[-C--:B------:R-:W-:Y:S01]  /*67c0*/  FFMA R32, R22, R59.reuse, R45 ;  /* 0x0000003b16207223 */ /* 0x080fe2000000002d */
[C---:B------:R-:W-:Y:S01]  /*67d0*/  FFMA R41, R20.reuse, R46, R41 ;  /* 0x0000002e14297223 */ /* 0x040fe20000000029 */
[----:B------:R-:W-:Y:S01]  /*67e0*/  FFMA R56, R23, R56, R19 ;  /* 0x0000003817387223 */ /* 0x000fe20000000013 */
[C---:B------:R-:W-:Y:S01]  /*67f0*/  FFMA R26, R20.reuse, R59, R39 ;  /* 0x0000003b141a7223 */ /* 0x040fe20000000027 */
[C---:B------:R-:W-:Y:S01]  /*6800*/  FFMA R32, R20.reuse, R43, R32 ;  /* 0x0000002b14207223 */ /* 0x040fe20000000020 */
[----:B------:R-:W-:Y:S01]  /*6810*/  FFMA R24, R20, R31, R24 ;  /* 0x0000001f14187223 */ /* 0x000fe20000000018 */
[----:B------:R-:W-:Y:S01]  /*6820*/  FFMA R56, R22, R53, R56 ;  /* 0x0000003516387223 */ /* 0x000fe20000000038 */
[C---:B------:R-:W-:Y:S01]  /*6830*/  FFMA R35, R18.reuse, R37, R17 ;  /* 0x0000002512237223 */ /* 0x040fe20000000011 */
[C---:B------:R-:W-:Y:S01]  /*6840*/  FFMA R39, R18.reuse, R36, R41 ;  /* 0x0000002412277223 */ /* 0x040fe20000000029 */
[----:B------:R-:W-:Y:S01]  /*6850*/  FFMA R33, R18, R33, R26 ;  /* 0x0000002112217223 */ /* 0x000fe2000000001a */
[----:B------:R-:W-:Y:S01]  /*6860*/  FFMA R56, R20, R51, R56 ;  /* 0x0000003314387223 */ /* 0x000fe20000000038 */
[C---:B------:R-:W-:Y:S01]  /*6870*/  FFMA R20, R18.reuse, R55, R24 ;  /* 0x0000003712147223 */ /* 0x040fe20000000018 */
[----:B------:R-:W-:-:S02]  /*6880*/  FFMA R31, R18, R31, R32 ;  /* 0x0000001f121f7223 */ /* 0x000fc40000000020 */
[----:B------:R-:W-:-:S07]  /*6890*/  FFMA R57, R18, R57, R56 ;  /* 0x0000003912397223 */ /* 0x000fce0000000038 */
.L_x_8:
[----:B------:R-:W-:Y:S05]  /*68a0*/  BSYNC.RECONVERGENT B0 ;  /* 0x0000000000007941 */ /* 0x000fea0003800200 */
.L_x_6:
[----:B------:R-:W0:Y:S01]  /*68b0*/  LDCU UR4, c[0x0][0x494] ;  /* 0x00009280ff0477ac */ /* 0x000e220008000800 */
[CC--:B------:R-:W-:Y:S01]  /*68c0*/  FMUL R19, R9.reuse, R5.reuse ;  /* 0x0000000509137220 */ /* 0x0c0fe20000400000 */
[----:B------:R-:W-:Y:S01]  /*68d0*/  FMUL R17, R10, R5 ;  /* 0x000000050a117220 */ /* 0x000fe20000400000 */
[----:B------:R-:W-:Y:S01]  /*68e0*/  FMUL R23, R9, R4 ;  /* 0x0000000409177220 */ /* 0x000fe20000400000 */
[----:B------:R-:W1:Y:S01]  /*68f0*/  LDCU UR5, c[0x0][0x490] ;  /* 0x00009200ff0577ac */ /* 0x000e620008000800 */
[-C--:B------:R-:W-:Y:S01]  /*6900*/  FFMA R18, R2, R11.reuse, -R19 ;  /* 0x0000000b02127223 */ /* 0x080fe20000000813 */
[----:B------:R-:W-:Y:S01]  /*6910*/  FFMA R17, R4, R11, -R17 ;  /* 0x0000000b04117223 */ /* 0x000fe20000000811 */
[----:B------:R-:W2:Y:S01]  /*6920*/  S2R R22, SR_TID.X ;  /* 0x0000000000167919 */ /* 0x000ea20000002100 */
[----:B------:R-:W-:Y:S01]  /*6930*/  FFMA R23, R2, R10, -R23 ;  /* 0x0000000a02177223 */ /* 0x000fe20000000817 */
[----:B------:R-:W-:-:S04]  /*6940*/  FMUL R19, R7, R18 ;  /* 0x0000001207137220 */ /* 0x000fc80000400000 */
[----:B------:R-:W-:-:S04]  /*6950*/  FFMA R17, R6, R17, -R19 ;  /* 0x0000001106117223 */ /* 0x000fc80000000813 */
[----:B------:R-:W-:Y:S01]  /*6960*/  FFMA R17, R8, R23, R17 ;  /* 0x0000001708117223 */ /* 0x000fe20000000011 */
[----:B0-----:R-:W-:-:S04]  /*6970*/  UISETP.NE.AND UP0, UPT, UR4, URZ, UPT ;  /* 0x000000ff0400728c */ /* 0x001fc8000bf05270 */
[----:B-1----:R-:W-:Y:S01]  /*6980*/  UISETP.EQ.OR UP0, UPT, UR5, URZ, UP0 ;  /* 0x000000ff0500728c */ /* 0x002fe20008702670 */
[----:B------:R-:W-:-:S04]  /*6990*/  IADD3 R18, PT, PT, R17, 0x1800000, RZ ;  /* 0x0180000011127810 */ /* 0x000fc80007ffe0ff */
[----:B------:R-:W-:-:S04]  /*69a0*/  LOP3.LUT R18, R18, 0x7f800000, RZ, 0xc0, !PT ;  /* 0x7f80000012127812 */ /* 0x000fc800078ec0ff */
[----:B------:R-:W-:Y:S01]  /*69b0*/  ISETP.GT.U32.AND P0, PT, R18, 0x1ffffff, PT ;  /* 0x01ffffff1200780c */ /* 0x000fe20003f04070 */
[----:B------:R-:W-:-:S12]  /*69c0*/  BRA.U UP0, `(.L_x_50) ;  /* 0x0000000100c07547 */ /* 0x000fd8000b800000 */
[----:B------:R-:W0:Y:S01]  /*69d0*/  LDC.64 R36, c[0x0][0x4b0] ;  /* 0x00012c00ff247b82 */ /* 0x000e220000000a00 */
[----:B--2---:R-:W-:-:S05]  /*69e0*/  LEA R24, R3, R22, 0x7 ;  /* 0x0000001603187211 */ /* 0x004fca00078e38ff */
[----:B------:R-:W-:Y:S02]  /*69f0*/  IMAD R23, R3, 0xf7, R24 ;  /* 0x000000f703177824 */ /* 0x000fe400078e0218 */
[----:B------:R-:W1:Y:S08]  /*6a00*/  LDC.64 R42, c[0x0][0x4b8] ;  /* 0x00012e00ff2a7b82 */ /* 0x000e700000000a00 */
[----:B------:R-:W2:Y:S08]  /*6a10*/  LDC.64 R44, c[0x0][0x4c0] ;  /* 0x00013000ff2c7b82 */ /* 0x000eb00000000a00 */
[----:B------:R-:W3:Y:S01]  /*6a20*/  LDC.64 R40, c[0x0][0x4c8] ;  /* 0x00013200ff287b82 */ /* 0x000ee20000000a00 */
[----:B0-----:R-:W-:-:S05]  /*6a30*/  IMAD.WIDE R36, R23, 0x4, R36 ;  /* 0x0000000417247825 */ /* 0x001fca00078e0224 */
[----:B------:R-:W4:Y:S02]  /*6a40*/  LDG.E R24, desc[UR12][R36.64] ;  /* 0x0000000c24187981 */ /* 0x000f24000c1e1900 */
[----:B------:R-:W0:Y:S01]  /*6a50*/  LDC.64 R18, c[0x0][0x4d0] ;  /* 0x00013400ff127b82 */ /* 0x000e220000000a00 */
[C---:B-1----:R-:W-:Y:S01]  /*6a60*/  IMAD.WIDE R42, R23.reuse, 0x4, R42 ;  /* 0x00000004172a7825 */ /* 0x042fe200078e022a */
[----:B------:R-:W5:Y:S04]  /*6a70*/  LDG.E R46, desc[UR12][R36.64+0x1f4] ;  /* 0x0001f40c242e7981 */ /* 0x000f68000c1e1900 */
[----:B------:R-:W5:Y:S01]  /*6a80*/  LDG.E R26, desc[UR12][R42.64] ;  /* 0x0000000c2a1a7981 */ /* 0x000f62000c1e1900 */
[----:B--2---:R-:W-:-:S03]  /*6a90*/  IMAD.WIDE R44, R23, 0x4, R44 ;  /* 0x00000004172c7825 */ /* 0x004fc600078e022c */
[----:B------:R-:W2:Y:S04]  /*6aa0*/  LDG.E R47, desc[UR12][R42.64+0x1f4] ;  /* 0x0001f40c2a2f7981 */ /* 0x000ea8000c1e1900 */
[----:B------:R-:W2:Y:S01]  /*6ab0*/  LDG.E R32, desc[UR12][R44.64] ;  /* 0x0000000c2c207981 */ /* 0x000ea2000c1e1900 */
[----:B---3--:R-:W-:-:S03]  /*6ac0*/  IMAD.WIDE R40, R23, 0x4, R40 ;  /* 0x0000000417287825 */ /* 0x008fc600078e0228 */
[----:B------:R-:W3:Y:S04]  /*6ad0*/  LDG.E R55, desc[UR12][R36.64+0x3e8] ;  /* 0x0003e80c24377981 */ /* 0x000ee8000c1e1900 */
[----:B------:R-:W3:Y:S01]  /*6ae0*/  LDG.E R34, desc[UR12][R40.64] ;  /* 0x0000000c28227981 */ /* 0x000ee2000c1e1900 */
[----:B0-----:R-:W-:-:S03]  /*6af0*/  IMAD.WIDE R18, R23, 0x4, R18 ;  /* 0x0000000417127825 */ /* 0x001fc600078e0212 */
[----:B------:R-:W3:Y:S04]  /*6b00*/  LDG.E R49, desc[UR12][R44.64+0x1f4] ;  /* 0x0001f40c2c317981 */ /* 0x000ee8000c1e1900 */
[----:B------:R-:W3:Y:S04]  /*6b10*/  LDG.E R38, desc[UR12][R18.64] ;  /* 0x0000000c12267981 */ /* 0x000ee8000c1e1900 */
[----:B------:R-:W3:Y:S04]  /*6b20*/  LDG.E R51, desc[UR12][R40.64+0x1f4] ;  /* 0x0001f40c28337981 */ /* 0x000ee8000c1e1900 */
[----:B------:R-:W3:Y:S04]  /*6b30*/  LDG.E R53, desc[UR12][R18.64+0x1f4] ;  /* 0x0001f40c12357981 */ /* 0x000ee8000c1e1900 */
[----:B------:R-:W3:Y:S04]  /*6b40*/  LDG.E R59, desc[UR12][R42.64+0x3e8] ;  /* 0x0003e80c2a3b7981 */ /* 0x000ee8000c1e1900 */
[----:B------:R-:W3:Y:S04]  /*6b50*/  LDG.E R61, desc[UR12][R44.64+0x3e8] ;  /* 0x0003e80c2c3d7981 */ /* 0x000ee8000c1e1900 */
[----:B------:R-:W3:Y:S04]  /*6b60*/  LDG.E R63, desc[UR12][R40.64+0x3e8] ;  /* 0x0003e80c283f7981 */ /* 0x000ee8000c1e1900 */
[----:B------:R-:W3:Y:S01]  /*6b70*/  LDG.E R65, desc[UR12][R18.64+0x3e8] ;  /* 0x0003e80c12417981 */ /* 0x000ee2000c1e1900 */
[----:B----4-:R-:W-:-:S04]  /*6b80*/  FADD R23, R20, R24 ;  /* 0x0000001814177221 */ /* 0x010fc80000000000 */
[----:B-----5:R-:W-:-:S04]  /*6b90*/  FADD R23, R26, R23 ;  /* 0x000000171a177221 */ /* 0x020fc80000000000 */
[----:B------:R-:W-:Y:S01]  /*6ba0*/  FADD R20, R23, R46 ;  /* 0x0000002e17147221 */ /* 0x000fe20000000000 */
[----:B------:R-:W-:Y:S01]  /*6bb0*/  FADD R24, R35, -R24 ;  /* 0x8000001823187221 */ /* 0x000fe20000000000 */
[----:B------:R-:W-:Y:S02]  /*6bc0*/  FADD R26, R39, -R26 ;  /* 0x8000001a271a7221 */ /* 0x000fe40000000000 */
[----:B--2---:R-:W-:Y:S01]  /*6bd0*/  FADD R20, R47, R20 ;  /* 0x000000142f147221 */ /* 0x004fe20000000000 */
[----:B------:R-:W-:Y:S01]  /*6be0*/  FADD R32, R57, -R32 ;  /* 0x8000002039207221 */ /* 0x000fe20000000000 */
[----:B------:R-:W-:Y:S01]  /*6bf0*/  FADD R24, R24, -R46 ;  /* 0x8000002e18187221 */ /* 0x000fe20000000000 */
[----:B------:R-:W-:Y:S01]  /*6c00*/  FADD R26, R26, -R47 ;  /* 0x8000002f1a1a7221 */ /* 0x000fe20000000000 */
[----:B---3--:R-:W-:Y:S01]  /*6c10*/  FADD R20, R20, R55 ;  /* 0x0000003714147221 */ /* 0x008fe20000000000 */
[----:B------:R-:W-:Y:S01]  /*6c20*/  FADD R34, R33, -R34 ;  /* 0x8000002221227221 */ /* 0x000fe20000000000 */
[----:B------:R-:W-:Y:S01]  /*6c30*/  FADD R32, R32, -R49 ;  /* 0x8000003120207221 */ /* 0x000fe20000000000 */
[----:B------:R-:W-:-:S02]  /*6c40*/  FADD R38, R31, -R38 ;  /* 0x800000261f267221 */ /* 0x000fc40000000000 */
[----:B------:R-:W-:Y:S02]  /*6c50*/  FADD R34, R34, -R51 ;  /* 0x8000003322227221 */ /* 0x000fe40000000000 */
[----:B------:R-:W-:Y:S01]  /*6c60*/  FADD R38, R38, -R53 ;  /* 0x8000003526267221 */ /* 0x000fe20000000000 */
[----:B------:R-:W-:Y:S01]  /*6c70*/  FADD R35, R24, -R55 ;  /* 0x8000003718237221 */ /* 0x000fe20000000000 */
[----:B------:R-:W-:Y:S01]  /*6c80*/  FADD R39, R26, -R59 ;  /* 0x8000003b1a277221 */ /* 0x000fe20000000000 */
[----:B------:R-:W-:Y:S01]  /*6c90*/  FADD R20, R59, R20 ;  /* 0x000000143b147221 */ /* 0x000fe20000000000 */
[----:B------:R-:W-:Y:S01]  /*6ca0*/  FADD R57, R32, -R61 ;  /* 0x8000003d20397221 */ /* 0x000fe20000000000 */
[----:B------:R-:W-:Y:S01]  /*6cb0*/  FADD R33, R34, -R63 ;  /* 0x8000003f22217221 */ /* 0x000fe20000000000 */
[----:B------:R-:W-:-:S07]  /*6cc0*/  FADD R31, R38, -R65 ;  /* 0x80000041261f7221 */ /* 0x000fce0000000000 */
.L_x_50:
[----:B------:R-:W-:Y:S04]  /*6cd0*/  BSSY.RECONVERGENT B0, `(.L_x_51) ;  /* 0x0000009000007945 */ /* 0x000fe80003800200 */
[----:B------:R-:W-:Y:S05]  /*6ce0*/  @P0 BRA `(.L_x_52) ;  /* 0x00000000000c0947 */ /* 0x000fea0003800000 */
[----:B------:R-:W-:-:S07]  /*6cf0*/  MOV R32, 0x6d10 ;  /* 0x00006d1000207802 */ /* 0x000fce0000000f00 */
[----:B--2---:R-:W-:Y:S05]  /*6d00*/  CALL.REL.NOINC `($__internal_0_$__cuda_sm20_rcp_rn_f32_slowpath) ;  /* 0x0000003400647944 */ /* 0x004fea0003c00000 */
[----:B------:R-:W-:Y:S05]  /*6d10*/  BRA `(.L_x_53) ;  /* 0x0000000000107947 */ /* 0x000fea0003800000 */
.L_x_52:
[----:B------:R-:W0:Y:S02]  /*6d20*/  MUFU.RCP R18, R17 ;  /* 0x0000001100127308 */ /* 0x000e240000001000 */
[----:B0-----:R-:W-:-:S04]  /*6d30*/  FFMA R19, R17, R18, -1 ;  /* 0xbf80000011137423 */ /* 0x001fc80000000012 */
[----:B------:R-:W-:-:S04]  /*6d40*/  FADD.FTZ R19, -R19, -RZ ;  /* 0x800000ff13137221 */ /* 0x000fc80000010100 */
[----:B------:R-:W-:-:S07]  /*6d50*/  FFMA R23, R18, R19, R18 ;  /* 0x0000001312177223 */ /* 0x000fce0000000012 */
.L_x_53:
[----:B------:R-:W-:Y:S05]  /*6d60*/  BSYNC.RECONVERGENT B0 ;  /* 0x0000000000007941 */ /* 0x000fea0003800200 */
.L_x_51:
[----:B------:R-:W0:Y:S01]  /*6d70*/  LDCU UR4, c[0x0][0x5a0] ;  /* 0x0000b400ff0477ac */ /* 0x000e220008000800 */
[----:B------:R-:W-:Y:S01]  /*6d80*/  MOV R37, R57 ;  /* 0x0000003900257202 */ /* 0x000fe20000000f00 */
[----:B------:R-:W-:Y:S01]  /*6d90*/  IMAD.MOV.U32 R24, RZ, RZ, R31 ;  /* 0x000000ffff187224 */ /* 0x000fe200078e001f */
[----:B------:R-:W-:Y:S01]  /*6da0*/  MOV R32, R33 ;  /* 0x0000002100207202 */ /* 0x000fe20000000f00 */
[----:B0-----:R-:W-:-:S09]  /*6db0*/  UISETP.NE.AND UP0, UPT, UR4, URZ, UPT ;  /* 0x000000ff0400728c */ /* 0x001fd2000bf05270 */
[----:B------:R-:W-:Y:S05]  /*6dc0*/  BRA.U !UP0, `(.L_x_54) ;  /* 0x0000001508907547 */ /* 0x000fea000b800000 */
[----:B------:R-:W0:Y:S02]  /*6dd0*/  LDC.64 R18, c[0x0][0x5a8] ;  /* 0x00016a00ff127b82 */ /* 0x000e240000000a00 */
[----:B0-----:R-:W-:-:S05]  /*6de0*/  IMAD.WIDE R36, R0, 0x4, R18 ;  /* 0x0000000400247825 */ /* 0x001fca00078e0212 */
[----:B------:R-:W3:Y:S04]  /*6df0*/  LDG.E.CONSTANT R34, desc[UR12][R36.64+0x4] ;  /* 0x0000040c24227981 */ /* 0x000ee8000c1e9900 */
[----:B------:R0:W5:Y:S04]  /*6e00*/  LDG.E.CONSTANT R19, desc[UR12][R36.64] ;  /* 0x0000000c24137981 */ /* 0x000168000c1e9900 */
[----:B------:R0:W5:Y:S01]  /*6e10*/  LDG.E.CONSTANT R24, desc[UR12][R36.64+0x8] ;  /* 0x0000080c24187981 */ /* 0x000162000c1e9900 */
[----:B------:R-:W-:Y:S01]  /*6e20*/  BSSY.RECONVERGENT B0, `(.L_x_55) ;  /* 0x0000068000007945 */ /* 0x000fe20003800200 */
[C---:B---3--:R-:W-:Y:S01]  /*6e30*/  FMUL R26, R34.reuse, 0.63661974668502807617 ;  /* 0x3f22f983221a7820 */ /* 0x048fe20000400000 */
[----:B------:R-:W-:-:S05]  /*6e40*/  FSETP.GE.AND P0, PT, |R34|, 105615, PT ;  /* 0x47ce47802200780b */ /* 0x000fca0003f06200 */
[----:B------:R-:W1:Y:S02]  /*6e50*/  F2I.NTZ R26, R26 ;  /* 0x0000001a001a7305 */ /* 0x000e640000203100 */
[----:B-1----:R-:W-:-:S05]  /*6e60*/  I2FP.F32.S32 R17, R26 ;  /* 0x0000001a00117245 */ /* 0x002fca0000201400 */
[----:B------:R-:W-:-:S04]  /*6e70*/  FFMA R18, R17, -1.5707962512969970703, R34 ;  /* 0xbfc90fda11127823 */ /* 0x000fc80000000022 */
[----:B------:R-:W-:-:S04]  /*6e80*/  FFMA R18, R17, -7.5497894158615963534e-08, R18 ;  /* 0xb3a2216811127823 */ /* 0x000fc80000000012 */
[----:B------:R-:W-:Y:S01]  /*6e90*/  FFMA R17, R17, -5.3903029534742383927e-15, R18 ;  /* 0xa7c234c511117823 */ /* 0x000fe20000000012 */
        /* <DEDUP_REMOVED lines=12> */
.L_x_57:
[----:B0-----:R-:W-:Y:S01]  /*6f60*/  MOV R40, UR6 ;  /* 0x0000000600287c02 */ /* 0x001fe20008000f00 */
[----:B------:R-:W-:-:S05]  /*6f70*/  IMAD.U32 R41, RZ, RZ, UR7 ;  /* 0x00000007ff297e24 */ /* 0x000fca000f8e00ff */
[----:B------:R-:W3:Y:S01]  /*6f80*/  LDG.E.CONSTANT R36, desc[UR12][R40.64] ;  /* 0x0000000c28247981 */ /* 0x000ee2000c1e9900 */
        /* <DEDUP_REMOVED lines=11> */
[----:B---3--:R-:W-:-:S03]  /*7040*/  IMAD.WIDE.U32 R36, R36, R45, RZ ;  /* 0x0000002d24247225 */ /* 0x008fc600078e00ff */
[----:B------:R-:W-:-:S04]  /*7050*/  IADD3 R17, P6, PT, R36, R43, RZ ;  /* 0x0000002b24117210 */ /* 0x000fc80007fde0ff */
[----:B------:R-:W-:-:S03]  /*7060*/  IADD3.X R43, PT, PT, R37, UR5, RZ, P6, !PT ;  /* 0x00000005252b7c10 */ /* 0x000fc6000b7fe4ff */
        /* <DEDUP_REMOVED lines=28> */
[-C--:B------:R-:W-:Y:S01]  /*7230*/  @P1 MOV R18, R28.reuse ;  /* 0x0000001c00121202 */ /* 0x080fe20000000f00 */
[----:B------:R-:W-:Y:S01]  /*7240*/  @P0 IMAD.MOV.U32 R18, RZ, RZ, R29 ;  /* 0x000000ffff120224 */ /* 0x000fe200078e001d */
[----:B------:R-:W-:Y:S02]  /*7250*/  @P0 MOV R26, R28 ;  /* 0x0000001c001a0202 */ /* 0x000fe40000000f00 */
        /* <DEDUP_REMOVED lines=17> */
.L_x_59:
[----:B------:R-:W-:Y:S05]  /*7370*/  BSYNC.RECONVERGENT B2 ;  /* 0x0000000000027941 */ /* 0x000fea0003800200 */
.L_x_58:
        /* <DEDUP_REMOVED lines=9> */
[----:B------:R-:W0:Y:S01]  /*7410*/  I2F.F64.S64 R36, R40 ;  /* 0x0000002800247312 */ /* 0x000e220000301c00 */
[C---:B------:R-:W-:Y:S02]  /*7420*/  LOP3.LUT R32, R17.reuse, R34, RZ, 0x3c, !PT ;  /* 0x0000002211207212 */ /* 0x040fe400078e3cff */
[----:B------:R-:W-:Y:S02]  /*7430*/  LEA.HI R26, R17, R18, RZ, 0x1 ;  /* 0x00000012111a7211 */ /* 0x000fe400078f08ff */
[----:B------:R-:W-:Y:S02]  /*7440*/  ISETP.GE.AND P1, PT, R32, RZ, PT ;  /* 0x000000ff2000720c */ /* 0x000fe40003f26270 */
[----:B------:R-:W-:-:S04]  /*7450*/  IADD3 R17, PT, PT, -R26, RZ, RZ ;  /* 0x000000ff1a117210 */ /* 0x000fc80007ffe1ff */
[----:B------:R-:W-:Y:S01]  /*7460*/  @!P0 MOV R26, R17 ;  /* 0x00000011001a8202 */ /* 0x000fe20000000f00 */
[----:B0-----:R-:W-:-:S10]  /*7470*/  DMUL R36, R36, UR4 ;  /* 0x0000000424247c28 */ /* 0x001fd40008000000 */
[----:B------:R-:W0:Y:S02]  /*7480*/  F2F.F32.F64 R36, R36 ;  /* 0x0000002400247310 */ /* 0x000e240000301000 */
[----:B0-----:R-:W-:-:S07]  /*7490*/  FSEL R17, -R36, R36, !P1 ;  /* 0x0000002424117208 */ /* 0x001fce0004800100 */
.L_x_56:
[----:B------:R-:W-:Y:S05]  /*74a0*/  BSYNC.RECONVERGENT B0 ;  /* 0x0000000000007941 */ /* 0x000fea0003800200 */
.L_x_55:
[C---:B-----5:R-:W-:Y:S01]  /*74b0*/  FMUL R32, R24.reuse, 0.63661974668502807617 ;  /* 0x3f22f98318207820 */ /* 0x060fe20000400000 */
        /* <DEDUP_REMOVED lines=19> */
.L_x_62:
[----:B0-----:R-:W-:Y:S02]  /*75f0*/  MOV R40, UR6 ;  /* 0x0000000600287c02 */ /* 0x001fe40008000f00 */
[----:B------:R-:W-:-:S05]  /*7600*/  MOV R41, UR7 ;  /* 0x0000000700297c02 */ /* 0x000fca0008000f00 */
        /* <DEDUP_REMOVED lines=54> */
[----:B------:R-:W-:Y:S02]  /*7970*/  ISETP.EQ.AND P0, PT, R36, 0x8, PT ;  /* 0x000000082400780c */ /* 0x000fe40003f02270 */
[----:B------:R-:W-:Y:S01]  /*7980*/  @P3 MOV R21, R28 ;  /* 0x0000001c00153202 */ /* 0x000fe20000000f00 */
[----:B------:R-:W-:Y:S01]  /*7990*/  @P5 IMAD.MOV.U32 R21, RZ, RZ, R29 ;  /* 0x000000ffff155224 */ /* 0x000fe200078e001d */
[----:B------:R-:W-:Y:S02]  /*79a0*/  @P4 MOV R21, R30 ;  /* 0x0000001e00154202 */ /* 0x000fe40000000f00 */
[----:B------:R-:W-:-:S04]  /*79b0*/  LOP3.LUT R25, R18, 0x1f, RZ, 0xc0, !PT ;  /* 0x0000001f12197812 */ /* 0x000fc800078ec0ff */
[----:B------:R-:W-:-:S03]  /*79c0*/  SHF.L.W.U32.HI R32, R34, R25, R32 ;  /* 0x0000001922207219 */ /* 0x000fc60000010e20 */
[----:B------:R-:W-:-:S04]  /*79d0*/  @P0 MOV R21, R43 ;  /* 0x0000002b00150202 */ /* 0x000fc80000000f00 */
[----:B------:R-:W-:-:S07]  /*79e0*/  SHF.L.W.U32.HI R34, R21, R25, R34 ;  /* 0x0000001915227219 */ /* 0x000fce0000010e22 */
.L_x_64:
[----:B------:R-:W-:Y:S05]  /*79f0*/  BSYNC.RECONVERGENT B2 ;  /* 0x0000000000027941 */ /* 0x000fea0003800200 */
.L_x_63:
        /* <DEDUP_REMOVED lines=18> */
.L_x_61:
[----:B------:R-:W-:Y:S05]  /*7b20*/  BSYNC.RECONVERGENT B0 ;  /* 0x0000000000007941 */ /* 0x000fea0003800200 */
.L_x_60:
[----:B------:R-:W-:Y:S01]  /*7b30*/  FMNMX.NAN R24, R19, 1.5696123227826319635e-05, !PT ;  /* 0x3783ab2b13187809 */ /* 0x000fe20007820000 */
[----:B------:R-:W0:Y:S04]  /*7b40*/  LDC.64 R28, c[0x0][0x5b0] ;  /* 0x00016c00ff1c7b82 */ /* 0x000e280000000a00 */
[----:B------:R-:W-:-:S04]  /*7b50*/  FMUL R19, R24, 6371 ;  /* 0x45c7180018137820 */ /* 0x000fc80000400000 */
[----:B------:R-:W-:Y:S01]  /*7b60*/  FMUL R21, R19, 10 ;  /* 0x4120000013157820 */ /* 0x000fe20000400000 */
[----:B------:R-:W1:Y:S05]  /*7b70*/  LDC.64 R40, c[0x0][0x5c0] ;  /* 0x00017000ff287b82 */ /* 0x000e6a0000000a00 */
[----:B------:R-:W3:Y:S03]  /*7b80*/  FRND R21, R21 ;  /* 0x0000001500157307 */ /* 0x000ee60000201000 */
[----:B------:R-:W4:Y:S01]  /*7b90*/  LDC.64 R36, c[0x0][0x5b8] ;  /* 0x00016e00ff247b82 */ /* 0x000f220000000a00 */
[----:B---3--:R-:W-:-:S06]  /*7ba0*/  FADD R27, R21, -1 ;  /* 0xbf800000151b7421 */ /* 0x008fcc0000000000 */
[----:B------:R-:W3:Y:S02]  /*7bb0*/  F2I.TRUNC.NTZ R27, R27 ;  /* 0x0000001b001b7305 */ /* 0x000ee4000020f100 */
[----:B---3--:R-:W-:-:S05]  /*7bc0*/  VIMNMX R25, PT, PT, RZ, R27, !PT ;  /* 0x0000001bff197248 */ /* 0x008fca0007fe0100 */
[----:B0-----:R-:W-:-:S05]  /*7bd0*/  IMAD.WIDE.U32 R28, R25, 0x4, R28 ;  /* 0x00000004191c7825 */ /* 0x001fca00078e001c */
[----:B------:R0:W3:Y:S01]  /*7be0*/  LDG.E.CONSTANT R19, desc[UR12][R28.64] ;  /* 0x0000000c1c137981 */ /* 0x0000e2000c1e9900 */
[----:B------:R-:W-:Y:S01]  /*7bf0*/  HFMA2 R38, -RZ, RZ, 0.487060546875, -0.0625 ;  /* 0x37cbac00ff267431 */ /* 0x000fe200000001ff */
[C---:B------:R-:W-:Y:S01]  /*7c00*/  LOP3.LUT P1, RZ, R26.reuse, 0x2, RZ, 0xc0, !PT ;  /* 0x000000021aff7812 */ /* 0x040fe2000782c0ff */
[C---:B------:R-:W-:Y:S01]  /*7c10*/  VIADD R30, R26.reuse, 0x1 ;  /* 0x000000011a1e7836 */ /* 0x040fe20000000000 */
[----:B------:R-:W-:Y:S01]  /*7c20*/  LOP3.LUT R27, R26, 0x1, RZ, 0xc0, !PT ;  /* 0x000000011a1b7812 */ /* 0x000fe200078ec0ff */
[----:B------:R-:W-:Y:S01]  /*7c30*/  FMUL R26, R17, R17 ;  /* 0x00000011111a7220 */ /* 0x000fe20000400000 */
[----:B-1----:R-:W-:Y:S02]  /*7c40*/  IMAD.WIDE.U32 R40, R25, 0x4, R40 ;  /* 0x0000000419287825 */ /* 0x002fe400078e0028 */
[----:B------:R-:W-:Y:S02]  /*7c50*/  ISETP.NE.U32.AND P0, PT, R27, 0x1, PT ;  /* 0x000000011b00780c */ /* 0x000fe40003f05070 */
[----:B----4-:R-:W-:-:S04]  /*7c60*/  IMAD.WIDE.U32 R36, R25, 0x4, R36 ;  /* 0x0000000419247825 */ /* 0x010fc800078e0024 */
[C---:B------:R-:W-:Y:S01]  /*7c70*/  FFMA R27, R26.reuse, R38, -0.0013887860113754868507 ;  /* 0xbab607ed1a1b7423 */ /* 0x040fe20000000026 */
[----:B------:R-:W-:Y:S01]  /*7c80*/  MOV R42, 0x394d4153 ;  /* 0x394d4153002a7802 */ /* 0x000fe20000000f00 */
[----:B------:R1:W5:Y:S02]  /*7c90*/  LDG.E.CONSTANT R25, desc[UR12][R40.64] ;  /* 0x0000000c28197981 */ /* 0x000364000c1e9900 */
[----:B------:R-:W-:Y:S01]  /*7ca0*/  FFMA R27, R26, R27, 0.041666727513074874878 ;  /* 0x3d2aaabb1a1b7423 */ /* 0x000fe2000000001b */
[----:B------:R-:W-:Y:S01]  /*7cb0*/  LOP3.LUT R34, R32, 0x1, RZ, 0xc0, !PT ;  /* 0x0000000120227812 */ /* 0x000fe200078ec0ff */
[----:B------:R4:W5:Y:S01]  /*7cc0*/  LDG.E.CONSTANT R21, desc[UR12][R36.64] ;  /* 0x0000000c24157981 */ /* 0x000962000c1e9900 */
[C---:B0-----:R-:W-:Y:S01]  /*7cd0*/  FFMA R29, R26.reuse, -R42, 0.0083327032625675201416 ;  /* 0x3c0885e41a1d7423 */ /* 0x041fe2000000082a */
[----:B------:R-:W-:Y:S01]  /*7ce0*/  FFMA R27, R26, R27, -0.4999999701976776123 ;  /* 0xbeffffff1a1b7423 */ /* 0x000fe2000000001b */
[----:B-1----:R-:W0:Y:S01]  /*7cf0*/  MUFU.RCP R41, R24 ;  /* 0x0000001800297308 */ /* 0x002e220000001000 */
[----:B------:R-:W-:Y:S01]  /*7d00*/  LOP3.LUT P2, RZ, R30, 0x2, RZ, 0xc0, !PT ;  /* 0x000000021eff7812 */ /* 0x000fe2000784c0ff */
[----:B----4-:R-:W-:Y:S01]  /*7d10*/  FMUL R37, R18, R18 ;  /* 0x0000001212257220 */ /* 0x010fe20000400000 */
[C---:B------:R-:W-:Y:S01]  /*7d20*/  FFMA R30, R26.reuse, R17, RZ ;  /* 0x000000111a1e7223 */ /* 0x040fe200000000ff */
[----:B------:R-:W-:Y:S01]  /*7d30*/  FFMA R28, R26, R29, -0.16666662693023681641 ;  /* 0xbe2aaaa81a1c7423 */ /* 0x000fe2000000001d */
[----:B------:R-:W-:Y:S01]  /*7d40*/  ISETP.NE.U32.AND P3, PT, R34, 0x1, PT ;  /* 0x000000012200780c */ /* 0x000fe20003f65070 */
[----:B------:R-:W-:Y:S01]  /*7d50*/  FFMA R27, R26, R27, 1 ;  /* 0x3f8000001a1b7423 */ /* 0x000fe2000000001b */
[C---:B------:R-:W-:Y:S01]  /*7d60*/  FFMA R34, R37.reuse, R38, -0.0013887860113754868507 ;  /* 0xbab607ed25227423 */ /* 0x040fe20000000026 */
[C---:B------:R-:W-:Y:S01]  /*7d70*/  FFMA R26, R37.reuse, -R42, 0.0083327032625675201416 ;  /* 0x3c0885e4251a7423 */ /* 0x040fe2000000082a */
[----:B------:R-:W-:Y:S01]  /*7d80*/  FFMA R28, R28, R30, R17 ;  /* 0x0000001e1c1c7223 */ /* 0x000fe20000000011 */
[C---:B------:R-:W-:Y:S01]  /*7d90*/  FFMA R17, R37.reuse, R18, RZ ;  /* 0x0000001225117223 */ /* 0x040fe200000000ff */
[C---:B------:R-:W-:Y:S01]  /*7da0*/  FFMA R34, R37.reuse, R34, 0.041666727513074874878 ;  /* 0x3d2aaabb25227423 */ /* 0x040fe20000000022 */
[----:B------:R-:W-:Y:S01]  /*7db0*/  FFMA R26, R37, R26, -0.16666662693023681641 ;  /* 0xbe2aaaa8251a7423 */ /* 0x000fe2000000001a */
[----:B------:R-:W-:-:S02]  /*7dc0*/  LOP3.LUT P4, RZ, R32, 0x2, RZ, 0xc0, !PT ;  /* 0x0000000220ff7812 */ /* 0x000fc4000788c0ff */
[----:B------:R-:W-:Y:S01]  /*7dd0*/  FFMA R34, R37, R34, -0.4999999701976776123 ;  /* 0xbeffffff25227423 */ /* 0x000fe20000000022 */
[----:B------:R-:W-:Y:S01]  /*7de0*/  FFMA R17, R17, R26, R18 ;  /* 0x0000001a11117223 */ /* 0x000fe20000000012 */
[----:B------:R-:W-:Y:S01]  /*7df0*/  IADD3 R32, PT, PT, R32, 0x1, RZ ;  /* 0x0000000120207810 */ /* 0x000fe20007ffe0ff */
[----:B0-----:R-:W-:Y:S01]  /*7e00*/  FFMA R30, -R24, R41, 1 ;  /* 0x3f800000181e7423 */ /* 0x001fe20000000129 */
[----:B------:R-:W-:Y:S02]  /*7e10*/  FSEL R26, R27, R28, !P0 ;  /* 0x0000001c1b1a7208 */ /* 0x000fe40004000000 */
[----:B------:R-:W-:Y:S01]  /*7e20*/  FSEL R27, R28, R27, !P0 ;  /* 0x0000001b1c1b7208 */ /* 0x000fe20004000000 */
[----:B------:R-:W-:Y:S01]  /*7e30*/  FFMA R34, R37, R34, 1 ;  /* 0x3f80000025227423 */ /* 0x000fe20000000022 */
[----:B------:R-:W-:Y:S01]  /*7e40*/  LOP3.LUT P5, RZ, R32, 0x2, RZ, 0xc0, !PT ;  /* 0x0000000220ff7812 */ /* 0x000fe200078ac0ff */
[----:B------:R-:W-:Y:S01]  /*7e50*/  FFMA R32, R41, R30, R41 ;  /* 0x0000001e29207223 */ /* 0x000fe20000000029 */
[----:B------:R-:W-:-:S02]  /*7e60*/  FSEL R26, R26, -R26, !P1 ;  /* 0x8000001a1a1a7208 */ /* 0x000fc40004800000 */
[----:B------:R-:W-:Y:S02]  /*7e70*/  FSEL R18, R34, R17, !P3 ;  /* 0x0000001122127208 */ /* 0x000fe40005800000 */
[----:B------:R-:W-:Y:S02]  /*7e80*/  FSEL R17, R17, R34, !P3 ;  /* 0x0000002211117208 */ /* 0x000fe40005800000 */
[----:B------:R-:W-:Y:S02]  /*7e90*/  FSEL R34, R27, -R27, !P2 ;  /* 0x8000001b1b227208 */ /* 0x000fe40005000000 */
[----:B------:R-:W-:Y:S02]  /*7ea0*/  FSEL R27, R18, -R18, !P4 ;  /* 0x80000012121b7208 */ /* 0x000fe40006000000 */
[----:B------:R-:W-:Y:S01]  /*7eb0*/  FSEL R29, R17, -R17, !P5 ;  /* 0x80000011111d7208 */ /* 0x000fe20006800000 */
[----:B------:R-:W-:Y:S01]  /*7ec0*/  BSSY.RECONVERGENT B0, `(.L_x_65) ;  /* 0x000000d000007945 */ /* 0x000fe20003800200 */
[----:B---3--:R-:W0:Y:S01]  /*7ed0*/  FCHK P0, R19, R24 ;  /* 0x0000001813007302 */ /* 0x008e220000000000 */
[----:B------:R-:W-:Y:S01]  /*7ee0*/  FFMA R37, R19, R32, RZ ;  /* 0x0000002013257223 */ /* 0x000fe200000000ff */
[----:B------:R-:W-:-:S03]  /*7ef0*/  FMUL R30, R26, R19 ;  /* 0x000000131a1e7220 */ /* 0x000fc60000400000 */
[----:B------:R-:W-:Y:S01]  /*7f00*/  FFMA R18, -R24, R37, R19 ;  /* 0x0000002518127223 */ /* 0x000fe20000000113 */
[----:B------:R-:W-:-:S03]  /*7f10*/  FMUL R28, R34, R19 ;  /* 0x00000013221c7220 */ /* 0x000fc60000400000 */
[----:B------:R-:W-:Y:S01]  /*7f20*/  FFMA R36, R32, R18, R37 ;  /* 0x0000001220247223 */ /* 0x000fe20000000025 */
[-C--:B------:R-:W-:Y:S01]  /*7f30*/  FMUL R32, R29, R30.reuse ;  /* 0x0000001e1d207220 */ /* 0x080fe20000400000 */
[----:B------:R-:W-:Y:S01]  /*7f40*/  FMUL R30, R27, R30 ;  /* 0x0000001e1b1e7220 */ /* 0x000fe20000400000 */
[----:B0-----:R-:W-:Y:S06]  /*7f50*/  @!P0 BRA `(.L_x_66) ;  /* 0x00000000000c8947 */ /* 0x001fec0003800000 */
[----:B------:R-:W-:-:S07]  /*7f60*/  MOV R36, 0x7f80 ;  /* 0x00007f8000247802 */ /* 0x000fce0000000f00 */
[----:B--2--5:R-:W-:Y:S05]  /*7f70*/  CALL.REL.NOINC `($__internal_1_$__cuda_sm3x_div_rn_noftz_f32_slowpath) ;  /* 0x0000002400a07944 */ /* 0x024fea0003c00000 */
[----:B------:R-:W-:-:S07]  /*7f80*/  MOV R36, R24 ;  /* 0x0000001800247202 */ /* 0x000fce0000000f00 */
.L_x_66:
[----:B------:R-:W-:Y:S05]  /*7f90*/  BSYNC.RECONVERGENT B0 ;  /* 0x0000000000007941 */ /* 0x000fea0003800200 */
.L_x_65:
[----:B------:R-:W2:Y:S02]  /*7fa0*/  LDC.64 R18, c[0x0][0x5c8] ;  /* 0x00017200ff127b82 */ /* 0x000ea40000000a00 */
[----:B--2---:R-:W-:-:S06]  /*7fb0*/  IMAD.WIDE.U32 R18, R22, 0x4, R18 ;  /* 0x0000000416127825 */ /* 0x004fcc00078e0012 */
[----:B------:R0:W2:Y:S01]  /*7fc0*/  LDG.E.CONSTANT R18, desc[UR12][R18.64] ;  /* 0x0000000c12127981 */ /* 0x0000a2000c1e9900 */
[----:B------:R-:W1:Y:S01]  /*7fd0*/  S2UR UR5, SR_CgaCtaId ;  /* 0x00000000000579c3 */ /* 0x000e620000008800 */
[----:B------:R-:W-:Y:S01]  /*7fe0*/  UMOV UR4, 0x400 ;  /* 0x0000040000047882 */ /* 0x000fe20000000000 */
[C---:B------:R-:W-:Y:S01]  /*7ff0*/  FMUL R24, R34.reuse, R34 ;  /* 0x0000002222187220 */ /* 0x040fe20000400000 */
[----:B------:R-:W-:Y:S01]  /*8000*/  UIADD3 UR6, UPT, UPT, UR4, 0x1f4, URZ ;  /* 0x000001f404067890 */ /* 0x000fe2000fffe0ff */
[----:B------:R-:W-:Y:S01]  /*8010*/  FMUL R37, R29, R29 ;  /* 0x0000001d1d257220 */ /* 0x000fe20000400000 */
[----:B------:R-:W-:Y:S01]  /*8020*/  FMUL R38, R27, R27 ;  /* 0x0000001b1b267220 */ /* 0x000fe20000400000 */
[C---:B-----5:R-:W-:Y:S01]  /*8030*/  FADD R17, R21.reuse, -R36 ;  /* 0x8000002415117221 */ /* 0x060fe20000000000 */
[----:B------:R-:W-:Y:S02]  /*8040*/  FMUL R44, R34, R29 ;  /* 0x0000001d222c7220 */ /* 0x000fe40000400000 */
[C---:B------:R-:W-:Y:S01]  /*8050*/  FFMA R41, R24.reuse, R37, R38 ;  /* 0x0000002518297223 */ /* 0x040fe20000000026 */
[----:B------:R-:W-:Y:S01]  /*8060*/  FFMA R43, R24, R38, R37 ;  /* 0x00000026182b7223 */ /* 0x000fe20000000025 */
[----:B0-----:R-:W-:Y:S01]  /*8070*/  FMUL R19, R26, R26 ;  /* 0x0000001a1a137220 */ /* 0x001fe20000400000 */
[----:B------:R-:W-:Y:S01]  /*8080*/  FMUL R45, R21, R38 ;  /* 0x00000026152d7220 */ /* 0x000fe20000400000 */
[-C--:B------:R-:W-:Y:S01]  /*8090*/  FMUL R38, R41, R36.reuse ;  /* 0x0000002429267220 */ /* 0x080fe20000400000 */
[-C--:B------:R-:W-:Y:S01]  /*80a0*/  FMUL R40, R43, R36.reuse ;  /* 0x000000242b287220 */ /* 0x080fe20000400000 */
[----:B------:R-:W-:Y:S01]  /*80b0*/  FMUL R36, R19, R36 ;  /* 0x0000002413247220 */ /* 0x000fe20000400000 */
[----:B------:R-:W-:Y:S01]  /*80c0*/  FMUL R42, R29, R17 ;  /* 0x000000111d2a7220 */ /* 0x000fe20000400000 */
[----:B------:R-:W-:Y:S01]  /*80d0*/  FMUL R37, R21, R37 ;  /* 0x0000002515257220 */ /* 0x000fe20000400000 */
[----:B------:R-:W-:Y:S01]  /*80e0*/  FMUL R29, R17, R44 ;  /* 0x0000002c111d7220 */ /* 0x000fe20000400000 */
[----:B------:R-:W-:Y:S01]  /*80f0*/  FMUL R34, R34, R17 ;  /* 0x0000001122227220 */ /* 0x000fe20000400000 */
[----:B------:R-:W-:Y:S01]  /*8100*/  FFMA R36, R21, R24, R36 ;  /* 0x0000001815247223 */ /* 0x000fe20000000024 */
[----:B------:R-:W-:Y:S01]  /*8110*/  FFMA R40, R19, R45, R40 ;  /* 0x0000002d13287223 */ /* 0x000fe20000000028 */
[----:B------:R-:W-:Y:S01]  /*8120*/  FMUL R42, R27, R42 ;  /* 0x0000002a1b2a7220 */ /* 0x000fe20000400000 */
[----:B------:R-:W-:Y:S01]  /*8130*/  FFMA R37, R19, R37, R38 ;  /* 0x0000002513257223 */ /* 0x000fe20000000026 */
[----:B-1----:R-:W-:Y:S01]  /*8140*/  ULEA UR6, UR5, UR6, 0x18 ;  /* 0x0000000605067291 */ /* 0x002fe2000f8ec0ff */
[----:B------:R-:W-:Y:S01]  /*8150*/  FMUL R27, R27, R34 ;  /* 0x000000221b1b7220 */ /* 0x000fe20000400000 */
[----:B------:R-:W-:Y:S01]  /*8160*/  ULEA UR7, UR5, UR4, 0x18 ;  /* 0x0000000405077291 */ /* 0x000fe2000f8ec0ff */
[----:B------:R-:W-:Y:S01]  /*8170*/  FMUL R29, R26, R29 ;  /* 0x0000001d1a1d7220 */ /* 0x000fe20000400000 */
[----:B------:R-:W-:Y:S01]  /*8180*/  UIADD3 UR4, UPT, UPT, UR4, 0x3e8, URZ ;  /* 0x000003e804047890 */ /* 0x000fe2000fffe0ff */
[----:B------:R-:W-:Y:S01]  /*8190*/  FMUL R42, R19, R42 ;  /* 0x0000002a132a7220 */ /* 0x000fe20000400000 */
[----:B------:R-:W-:Y:S01]  /*81a0*/  LEA R48, R22, UR6, 0x2 ;  /* 0x0000000616307c11 */ /* 0x000fe2000f8e10ff */
[----:B------:R-:W-:Y:S01]  /*81b0*/  FMUL R27, R26, R27 ;  /* 0x0000001b1a1b7220 */ /* 0x000fe20000400000 */
[----:B------:R-:W-:Y:S01]  /*81c0*/  LEA R46, R22, UR7, 0x2 ;  /* 0x00000007162e7c11 */ /* 0x000fe2000f8e10ff */
[----:B------:R-:W-:-:S03]  /*81d0*/  ULEA UR4, UR5, UR4, 0x18 ;  /* 0x0000000405047291 */ /* 0x000fc6000f8ec0ff */
[----:B------:R-:W0:Y:S03]  /*81e0*/  LDS R48, [R48] ;  /* 0x0000000030307984 */ /* 0x000e260000000800 */
[----:B------:R-:W-:Y:S01]  /*81f0*/  LEA R50, R22, UR4, 0x2 ;  /* 0x0000000416327c11 */ /* 0x000fe2000f8e10ff */
[----:B------:R-:W1:Y:S05]  /*8200*/  LDS R46, [R46] ;  /* 0x000000002e2e7984 */ /* 0x000e6a0000000800 */
[----:B------:R-:W3:Y:S01]  /*8210*/  LDS R50, [R50] ;  /* 0x0000000032327984 */ /* 0x000ee20000000800 */
[C---:B0-----:R-:W-:Y:S01]  /*8220*/  FMUL R21, R25.reuse, R48 ;  /* 0x0000003019157220 */ /* 0x041fe20000400000 */
[----:B-1----:R-:W-:-:S03]  /*8230*/  FMUL R17, R25, R46 ;  /* 0x0000002e19117220 */ /* 0x002fc60000400000 */
[-C--:B------:R-:W-:Y:S01]  /*8240*/  FMUL R40, R40, R21.reuse ;  /* 0x0000001528287220 */ /* 0x080fe20000400000 */
[----:B------:R-:W-:Y:S01]  /*8250*/  FFMA R35, R30, R21, R35 ;  /* 0x000000151e237223 */ /* 0x000fe20000000023 */
[-C--:B------:R-:W-:Y:S01]  /*8260*/  FMUL R37, R37, R17.reuse ;  /* 0x0000001125257220 */ /* 0x080fe20000400000 */
[-C--:B------:R-:W-:Y:S01]  /*8270*/  FMUL R24, R29, R17.reuse ;  /* 0x000000111d187220 */ /* 0x080fe20000400000 */
[----:B---3--:R-:W-:Y:S01]  /*8280*/  FMUL R50, R25, R50 ;  /* 0x0000003219327220 */ /* 0x008fe20000400000 */
[-C--:B------:R-:W-:Y:S01]  /*8290*/  FFMA R40, R42, R17.reuse, R40 ;  /* 0x000000112a287223 */ /* 0x080fe20000000028 */
[CC--:B------:R-:W-:Y:S01]  /*82a0*/  FFMA R39, R32.reuse, R17.reuse, R39 ;  /* 0x0000001120277223 */ /* 0x0c0fe20000000027 */
[-C--:B------:R-:W-:Y:S01]  /*82b0*/  FFMA R20, R32, R17.reuse, R20 ;  /* 0x0000001120147223 */ /* 0x080fe20000000014 */
[-C--:B------:R-:W-:Y:S01]  /*82c0*/  FFMA R25, R30, -R17.reuse, R57 ;  /* 0x800000111e197223 */ /* 0x080fe20000000039 */
[----:B------:R-:W-:Y:S01]  /*82d0*/  FFMA R26, -R28, R17, R33 ;  /* 0x000000111c1a7223 */ /* 0x000fe20000000121 */
[-C--:B------:R-:W-:Y:S01]  /*82e0*/  FFMA R34, R42, R21.reuse, R37 ;  /* 0x000000152a227223 */ /* 0x080fe20000000025 */
[-C--:B------:R-:W-:Y:S01]  /*82f0*/  FFMA R17, R27, R21.reuse, R24 ;  /* 0x000000151b117223 */ /* 0x080fe20000000018 */
[-C--:B------:R-:W-:Y:S01]  /*8300*/  FFMA R37, R32, -R21.reuse, R57 ;  /* 0x8000001520257223 */ /* 0x080fe20000000039 */
[-C--:B------:R-:W-:Y:S01]  /*8310*/  FFMA R20, R30, R21.reuse, R20 ;  /* 0x000000151e147223 */ /* 0x080fe20000000014 */
[----:B------:R-:W-:Y:S01]  /*8320*/  FFMA R21, -R28, R21, R31 ;  /* 0x000000151c157223 */ /* 0x000fe2000000011f */
[-C--:B------:R-:W-:Y:S01]  /*8330*/  FFMA R19, R29, R50.reuse, R34 ;  /* 0x000000321d137223 */ /* 0x080fe20000000022 */
[-C--:B------:R-:W-:Y:S01]  /*8340*/  FFMA R17, R36, R50.reuse, R17 ;  /* 0x0000003224117223 */ /* 0x080fe20000000011 */
[-C--:B------:R-:W-:Y:S01]  /*8350*/  FFMA R27, R27, R50.reuse, R40 ;  /* 0x000000321b1b7223 */ /* 0x080fe20000000028 */
[-C--:B------:R-:W-:Y:S01]  /*8360*/  FFMA R32, R32, -R50.reuse, R33 ;  /* 0x8000003220207223 */ /* 0x080fe20000000021 */
[-C--:B------:R-:W-:Y:S01]  /*8370*/  FFMA R24, R30, -R50.reuse, R31 ;  /* 0x800000321e187223 */ /* 0x080fe2000000001f */
[CC--:B------:R-:W-:Y:S01]  /*8380*/  FFMA R39, R28.reuse, R50.reuse, R39 ;  /* 0x000000321c277223 */ /* 0x0c0fe20000000027 */
[----:B------:R-:W-:Y:S01]  /*8390*/  FFMA R35, R28, R50, R35 ;  /* 0x000000321c237223 */ /* 0x000fe20000000023 */
[----:B------:R-:W-:Y:S01]  /*83a0*/  MOV R57, R25 ;  /* 0x0000001900397202 */ /* 0x000fe20000000f00 */
[----:B------:R-:W-:Y:S01]  /*83b0*/  IMAD.MOV.U32 R33, RZ, RZ, R26 ;  /* 0x000000ffff217224 */ /* 0x000fe200078e001a */
[----:B------:R-:W-:Y:S01]  /*83c0*/  MOV R31, R21 ;  /* 0x00000015001f7202 */ /* 0x000fe20000000f00 */
[----:B--2---:R-:W-:-:S04]  /*83d0*/  FMUL R18, R18, R23 ;  /* 0x0000001712127220 */ /* 0x004fc80000400000 */
[C---:B------:R-:W-:Y:S01]  /*83e0*/  FMUL R19, R18.reuse, R19 ;  /* 0x0000001312137220 */ /* 0x040fe20000400000 */
[C---:B------:R-:W-:Y:S01]  /*83f0*/  FMUL R17, R18.reuse, R17 ;  /* 0x0000001112117220 */ /* 0x040fe20000400000 */
[----:B------:R-:W-:-:S07]  /*8400*/  FMUL R18, R18, R27 ;  /* 0x0000001b12127220 */ /* 0x000fce0000400000 */
.L_x_54:
[----:B------:R-:W0:Y:S01]  /*8410*/  S2UR UR15, SR_CgaCtaId ;  /* 0x00000000000f79c3 */ /* 0x000e220000008800 */
[C---:B------:R-:W-:Y:S01]  /*8420*/  FMUL R21, R7.reuse, R37 ;  /* 0x0000002507157220 */ /* 0x040fe20000400000 */
[----:B------:R-:W-:Y:S01]  /*8430*/  UMOV UR14, 0x400 ;  /* 0x00000400000e7882 */ /* 0x000fe20000000000 */
[C---:B------:R-:W-:Y:S01]  /*8440*/  FMUL R26, R7.reuse, R39 ;  /* 0x00000027071a7220 */ /* 0x040fe20000400000 */
[----:B------:R-:W-:Y:S01]  /*8450*/  FMUL R28, R7, R31 ;  /* 0x0000001f071c7220 */ /* 0x000fe20000400000 */
[C---:B------:R-:W-:Y:S01]  /*8460*/  FMUL R27, R4.reuse, R37 ;  /* 0x00000025041b7220 */ /* 0x040fe20000400000 */
[C---:B------:R-:W-:Y:S01]  /*8470*/  FMUL R30, R4.reuse, R39 ;  /* 0x00000027041e7220 */ /* 0x040fe20000400000 */
[----:B------:R-:W-:Y:S01]  /*8480*/  UIADD3 UR4, UPT, UPT, UR14, 0x5dc, URZ ;  /* 0x000005dc0e047890 */ /* 0x000fe2000fffe0ff */
[----:B------:R-:W-:Y:S01]  /*8490*/  FMUL R4, R4, R31 ;  /* 0x0000001f04047220 */ /* 0x000fe20000400000 */
[----:B------:R-:W-:Y:S01]  /*84a0*/  FFMA R21, R6, R35, R21 ;  /* 0x0000002306157223 */ /* 0x000fe20000000015 */
[C---:B------:R-:W-:Y:S01]  /*84b0*/  FMUL R34, R10.reuse, R37 ;  /* 0x000000250a227220 */ /* 0x040fe20000400000 */
[----:B------:R-:W-:Y:S01]  /*84c0*/  FMUL R36, R10, R39 ;  /* 0x000000270a247220 */ /* 0x000fe20000400000 */
[----:B------:R-:W-:Y:S01]  /*84d0*/  UIADD3 UR5, UPT, UPT, UR14, 0xbb8, URZ ;  /* 0x00000bb80e057890 */ /* 0x000fe2000fffe0ff */
[C---:B------:R-:W-:Y:S01]  /*84e0*/  FFMA R7, R6.reuse, R57, R26 ;  /* 0x0000003906077223 */ /* 0x040fe2000000001a */
[----:B------:R-:W-:Y:S01]  /*84f0*/  FFMA R25, R6, R33, R28 ;  /* 0x0000002106197223 */ /* 0x000fe2000000001c */
[----:B------:R-:W-:Y:S01]  /*8500*/  FMUL R10, R10, R31 ;  /* 0x0000001f0a0a7220 */ /* 0x000fe20000400000 */
[----:B------:R-:W-:Y:S01]  /*8510*/  UIADD3 UR6, UPT, UPT, UR14, 0x1194, URZ ;  /* 0x000011940e067890 */ /* 0x000fe2000fffe0ff */
[C---:B------:R-:W-:Y:S01]  /*8520*/  FFMA R6, R2.reuse, R35, R27 ;  /* 0x0000002302067223 */ /* 0x040fe2000000001b */
[C---:B------:R-:W-:Y:S01]  /*8530*/  FFMA R27, R2.reuse, R57, R30 ;  /* 0x00000039021b7223 */ /* 0x040fe2000000001e */
[----:B------:R-:W-:Y:S01]  /*8540*/  FFMA R29, R2, R33, R4 ;  /* 0x00000021021d7223 */ /* 0x000fe20000000004 */
[----:B------:R-:W-:Y:S01]  /*8550*/  UIADD3 UR7, UPT, UPT, UR14, 0x7d0, URZ ;  /* 0x000007d00e077890 */ /* 0x000fe2000fffe0ff */
[C---:B------:R-:W-:Y:S01]  /*8560*/  FFMA R2, R8.reuse, R32, R21 ;  /* 0x0000002008027223 */ /* 0x040fe20000000015 */
[----:B------:R-:W-:Y:S01]  /*8570*/  UIADD3 UR8, UPT, UPT, UR14, 0xdac, URZ ;  /* 0x00000dac0e087890 */ /* 0x000fe2000fffe0ff */
[C---:B------:R-:W-:Y:S01]  /*8580*/  FFMA R34, R9.reuse, R35, R34 ;  /* 0x0000002309227223 */ /* 0x040fe20000000022 */
[----:B0-----:R-:W-:Y:S01]  /*8590*/  ULEA UR4, UR15, UR4, 0x18 ;  /* 0x000000040f047291 */ /* 0x001fe2000f8ec0ff */
[C---:B------:R-:W-:Y:S01]  /*85a0*/  FFMA R57, R9.reuse, R57, R36 ;  /* 0x0000003909397223 */ /* 0x040fe20000000024 */
[----:B------:R-:W-:Y:S01]  /*85b0*/  UIADD3 UR9, UPT, UPT, UR14, 0x1388, URZ ;  /* 0x000013880e097890 */ /* 0x000fe2000fffe0ff */
[----:B------:R-:W-:Y:S01]  /*85c0*/  FFMA R9, R9, R33, R10 ;  /* 0x0000002109097223 */ /* 0x000fe2000000000a */
[----:B------:R-:W-:Y:S01]  /*85d0*/  ULEA UR5, UR15, UR5, 0x18 ;  /* 0x000000050f057291 */ /* 0x000fe2000f8ec0ff */
[C---:B------:R-:W-:Y:S01]  /*85e0*/  FFMA R4, R8.reuse, R24, R7 ;  /* 0x0000001808047223 */ /* 0x040fe20000000007 */
[----:B------:R-:W-:Y:S01]  /*85f0*/  UIADD3 UR10, UPT, UPT, UR14, 0x9c4, URZ ;  /* 0x000009c40e0a7890 */ /* 0x000fe2000fffe0ff */
[C---:B------:R-:W-:Y:S01]  /*8600*/  FFMA R6, R5.reuse, R32, R6 ;  /* 0x0000002005067223 */ /* 0x040fe20000000006 */
[----:B------:R-:W-:Y:S01]  /*8610*/  ULEA UR6, UR15, UR6, 0x18 ;  /* 0x000000060f067291 */ /* 0x000fe2000f8ec0ff */
[C---:B------:R-:W-:Y:S01]  /*8620*/  FFMA R10, R5.reuse, R24, R27 ;  /* 0x00000018050a7223 */ /* 0x040fe2000000001b */
[----:B------:R-:W-:Y:S01]  /*8630*/  UIADD3 UR11, UPT, UPT, UR14, 0xfa0, URZ ;  /* 0x00000fa00e0b7890 */ /* 0x000fe2000fffe0ff */
[-C--:B------:R-:W-:Y:S01]  /*8640*/  FFMA R26, R5, R20.reuse, R29 ;  /* 0x00000014051a7223 */ /* 0x080fe2000000001d */
[----:B------:R-:W-:Y:S01]  /*8650*/  ULEA UR7, UR15, UR7, 0x18 ;  /* 0x000000070f077291 */ /* 0x000fe2000f8ec0ff */
[----:B------:R-:W-:Y:S01]  /*8660*/  FFMA R8, R8, R20, R25 ;  /* 0x0000001408087223 */ /* 0x000fe20000000019 */
[----:B------:R-:W-:Y:S01]  /*8670*/  UIADD3 UR14, UPT, UPT, UR14, 0x157c, URZ ;  /* 0x0000157c0e0e7890 */ /* 0x000fe2000fffe0ff */
[-C--:B------:R-:W-:Y:S01]  /*8680*/  FMUL R2, R2, R23.reuse ;  /* 0x0000001702027220 */ /* 0x080fe20000400000 */
[----:B--2---:R-:W-:Y:S01]  /*8690*/  LEA R5, R22, UR4, 0x2 ;  /* 0x0000000416057c11 */ /* 0x004fe2000f8e10ff */
[----:B------:R-:W-:Y:S01]  /*86a0*/  ULEA UR8, UR15, UR8, 0x18 ;  /* 0x000000080f087291 */ /* 0x000fe2000f8ec0ff */
[C---:B------:R-:W-:Y:S01]  /*86b0*/  FFMA R34, R11.reuse, R32, R34 ;  /* 0x000000200b227223 */ /* 0x040fe20000000022 */
[----:B------:R-:W-:Y:S01]  /*86c0*/  ULEA UR9, UR15, UR9, 0x18 ;  /* 0x000000090f097291 */ /* 0x000fe2000f8ec0ff */
[C---:B------:R-:W-:Y:S01]  /*86d0*/  FFMA R24, R11.reuse, R24, R57 ;  /* 0x000000180b187223 */ /* 0x040fe20000000039 */
[----:B------:R-:W-:Y:S01]  /*86e0*/  ULEA UR10, UR15, UR10, 0x18 ;  /* 0x0000000a0f0a7291 */ /* 0x000fe2000f8ec0ff */
[----:B------:R-:W-:Y:S01]  /*86f0*/  FFMA R20, R11, R20, R9 ;  /* 0x000000140b147223 */ /* 0x000fe20000000009 */
[-C--:B------:R-:W-:Y:S01]  /*8700*/  FMUL R4, R4, R23.reuse ;  /* 0x0000001704047220 */ /* 0x080fe20000400000 */
[----:B------:R-:W-:Y:S01]  /*8710*/  LEA R7, R22, UR5, 0x2 ;  /* 0x0000000516077c11 */ /* 0x000fe2000f8e10ff */
[----:B------:R-:W-:Y:S01]  /*8720*/  ULEA UR11, UR15, UR11, 0x18 ;  /* 0x0000000b0f0b7291 */ /* 0x000fe2000f8ec0ff */
[-C--:B------:R-:W-:Y:S01]  /*8730*/  FMUL R8, R8, R23.reuse ;  /* 0x0000001708087220 */ /* 0x080fe20000400000 */
[----:B------:R-:W-:Y:S01]  /*8740*/  LEA R9, R22, UR6, 0x2 ;  /* 0x0000000616097c11 */ /* 0x000fe2000f8e10ff */
[----:B------:R-:W-:Y:S01]  /*8750*/  ULEA UR14, UR15, UR14, 0x18 ;  /* 0x0000000e0f0e7291 */ /* 0x000fe2000f8ec0ff */
[-C--:B------:R-:W-:Y:S01]  /*8760*/  FMUL R6, R6, R23.reuse ;  /* 0x0000001706067220 */ /* 0x080fe20000400000 */
[----:B------:R0:W-:Y:S01]  /*8770*/  STS [R5], R2 ;  /* 0x0000000205007388 */ /* 0x0001e20000000800 */
[----:B------:R-:W-:Y:S01]  /*8780*/  LEA R11, R22, UR7, 0x2 ;  /* 0x00000007160b7c11 */ /* 0x000fe2000f8e10ff */
[-C--:B------:R-:W-:Y:S01]  /*8790*/  FMUL R10, R10, R23.reuse ;  /* 0x000000170a0a7220 */ /* 0x080fe20000400000 */
[-C--:B------:R-:W-:Y:S01]  /*87a0*/  FMUL R26, R26, R23.reuse ;  /* 0x000000171a1a7220 */ /* 0x080fe20000400000 */
[-C--:B------:R-:W-:Y:S01]  /*87b0*/  FMUL R34, R34, R23.reuse ;  /* 0x0000001722227220 */ /* 0x080fe20000400000 */
[-C--:B------:R-:W-:Y:S01]  /*87c0*/  FMUL R24, R24, R23.reuse ;  /* 0x0000001718187220 */ /* 0x080fe20000400000 */
[----:B------:R-:W-:Y:S01]  /*87d0*/  FMUL R20, R20, R23 ;  /* 0x0000001714147220 */ /* 0x000fe20000400000 */
[C---:B------:R-:W-:Y:S01]  /*87e0*/  LEA R21, R22.reuse, UR9, 0x2 ;  /* 0x0000000916157c11 */ /* 0x040fe2000f8e10ff */
[----:B------:R1:W-:Y:S01]  /*87f0*/  STS [R7], R4 ;  /* 0x0000000407007388 */ /* 0x0003e20000000800 */
[----:B------:R-:W-:-:S02]  /*8800*/  LEA R23, R22, UR10, 0x2 ;  /* 0x0000000a16177c11 */ /* 0x000fc4000f8e10ff */
[C---:B0-----:R-:W-:Y:S01]  /*8810*/  LEA R5, R22.reuse, UR8, 0x2 ;  /* 0x0000000816057c11 */ /* 0x041fe2000f8e10ff */
[----:B------:R1:W-:Y:S01]  /*8820*/  STS [R9], R8 ;  /* 0x0000000809007388 */ /* 0x0003e20000000800 */
[C---:B------:R-:W-:Y:S02]  /*8830*/  LEA R25, R22.reuse, UR11, 0x2 ;  /* 0x0000000b16197c11 */ /* 0x040fe4000f8e10ff */
[----:B------:R-:W-:Y:S01]  /*8840*/  LEA R27, R22, UR14, 0x2 ;  /* 0x0000000e161b7c11 */ /* 0x000fe2000f8e10ff */
[----:B------:R1:W-:Y:S04]  /*8850*/  STS [R11], R6 ;  /* 0x000000060b007388 */ /* 0x0003e80000000800 */
[----:B------:R1:W-:Y:S04]  /*8860*/  STS [R5], R10 ;  /* 0x0000000a05007388 */ /* 0x0003e80000000800 */
[----:B------:R1:W-:Y:S04]  /*8870*/  STS [R21], R26 ;  /* 0x0000001a15007388 */ /* 0x0003e80000000800 */
[----:B------:R1:W-:Y:S04]  /*8880*/  STS [R23], R34 ;  /* 0x0000002217007388 */ /* 0x0003e80000000800 */
[----:B------:R1:W-:Y:S04]  /*8890*/  STS [R25], R24 ;  /* 0x0000001819007388 */ /* 0x0003e80000000800 */
[----:B------:R1:W-:Y:S02]  /*88a0*/  STS [R27], R20 ;  /* 0x000000141b007388 */ /* 0x0003e40000000800 */
.L_x_3:
[----:B------:R-:W-:Y:S05]  /*88b0*/  BSYNC.RECONVERGENT B1 ;  /* 0x0000000000017941 */ /* 0x000fea0003800200 */
.L_x_2:
[----:B-1----:R-:W0:Y:S01]  /*88c0*/  S2R R6, SR_TID.X ;  /* 0x0000000000067919 */ /* 0x002e220000002100 */
[----:B------:R-:W-:Y:S01]  /*88d0*/  BAR.SYNC.DEFER_BLOCKING 0x0 ;  /* 0x0000000000007b1d */ /* 0x000fe20000010000 */
[----:B0-----:R-:W-:-:S13]  /*88e0*/  ISETP.GT.U32.AND P0, PT, R6, 0x7c, PT ;  /* 0x0000007c0600780c */ /* 0x001fda0003f04070 */
[----:B------:R-:W-:Y:S05]  /*88f0*/  @P0 EXIT ;  /* 0x000000000000094d */ /* 0x000fea0003800000 */
[----:B------:R-:W-:Y:S01]  /*8900*/  LOP3.LUT R2, R6, 0xffff, RZ, 0xc0, !PT ;  /* 0x0000ffff06027812 */ /* 0x000fe200078ec0ff */
[----:B------:R-:W0:Y:S01]  /*8910*/  LDCU UR4, c[0x0][0x3ac] ;  /* 0x00007580ff0477ac */ /* 0x000e220008000800 */
[----:B------:R-:W1:Y:S03]  /*8920*/  LDC.64 R28, c[0x0][0x420] ;  /* 0x00010800ff1c7b82 */ /* 0x000e660000000a00 */
[----:B------:R-:W-:-:S05]  /*8930*/  IMAD R2, R2, 0xa3e, RZ ;  /* 0x00000a3e02027824 */ /* 0x000fca00078e02ff */
[----:B------:R-:W-:Y:S01]  /*8940*/  SHF.R.U32.HI R27, RZ, 0x10, R2 ;  /* 0x00000010ff1b7819 */ /* 0x000fe20000011602 */
[----:B------:R-:W2:Y:S04]  /*8950*/  LDC.64 R24, c[0x0][0x428] ;  /* 0x00010a00ff187b82 */ /* 0x000ea80000000a00 */
[----:B------:R-:W-:-:S04]  /*8960*/  IMAD R4, R27, -0x19, R6 ;  /* 0xffffffe71b047824 */ /* 0x000fc800078e0206 */
[----:B------:R-:W3:Y:S01]  /*8970*/  LDC.64 R30, c[0x0][0x418] ;  /* 0x00010600ff1e7b82 */ /* 0x000ee20000000a00 */
[----:B------:R-:W-:Y:S02]  /*8980*/  PRMT R2, R4, 0x9910, RZ ;  /* 0x0000991004027816 */ /* 0x000fe400000000ff */
[----:B0-----:R-:W-:Y:S01]  /*8990*/  ISETP.NE.AND P0, PT, RZ, UR4, PT ;  /* 0x00000004ff007c0c */ /* 0x001fe2000bf05270 */
[----:B------:R-:W0:Y:S01]  /*89a0*/  S2R R38, SR_CgaCtaId ;  /* 0x0000000000267919 */ /* 0x000e220000008800 */
[----:B------:R-:W-:Y:S01]  /*89b0*/  MOV R37, 0x400 ;  /* 0x0000040000257802 */ /* 0x000fe20000000f00 */
[----:B------:R-:W-:Y:S01]  /*89c0*/  IMAD R2, R2, 0x6667, RZ ;  /* 0x0000666702027824 */ /* 0x000fe200078e02ff */
[----:B------:R-:W4:Y:S04]  /*89d0*/  LDCU UR4, c[0x0][0x5a0] ;  /* 0x0000b400ff0477ac */ /* 0x000f280008000800 */
[----:B------:R-:W-:-:S04]  /*89e0*/  SHF.R.S32.HI R5, RZ, 0x10, R2 ;  /* 0x00000010ff057819 */ /* 0x000fc80000011402 */
[----:B------:R-:W-:Y:S01]  /*89f0*/  LOP3.LUT R5, R5, 0xffff, RZ, 0xc0, !PT ;  /* 0x0000ffff05057812 */ /* 0x000fe200078ec0ff */
[----:B------:R-:W5:Y:S03]  /*8a00*/  @P0 LDC.64 R10, c[0x0][0x3b8] ;  /* 0x0000ee00ff0a0b82 */ /* 0x000f660000000a00 */
[----:B------:R-:W-:-:S04]  /*8a10*/  SHF.R.U32.HI R5, RZ, 0xf, R5 ;  /* 0x0000000fff057819 */ /* 0x000fc80000011605 */
[----:B------:R-:W-:Y:S01]  /*8a20*/  LEA.HI.SX32 R5, R2, R5, 0xf ;  /* 0x0000000502057211 */ /* 0x000fe200078f7aff */
[----:B------:R-:W-:-:S03]  /*8a30*/  IMAD R2, R27, 0x19, RZ ;  /* 0x000000191b027824 */ /* 0x000fc600078e02ff */
[----:B------:R-:W-:-:S05]  /*8a40*/  PRMT R7, R5, 0x9910, RZ ;  /* 0x0000991005077816 */ /* 0x000fca00000000ff */
[----:B------:R-:W-:-:S05]  /*8a50*/  IMAD R33, R7, -0x5, R4 ;  /* 0xfffffffb07217824 */ /* 0x000fca00078e0204 */
[----:B------:R-:W-:-:S05]  /*8a60*/  IADD3 R4, PT, PT, R33, R2, RZ ;  /* 0x0000000221047210 */ /* 0x000fca0007ffe0ff */
[----:B------:R-:W-:-:S04]  /*8a70*/  IMAD R5, R27, -0x14, R4 ;  /* 0xffffffec1b057824 */ /* 0x000fc800078e0204 */
[----:B-1----:R-:W-:-:S04]  /*8a80*/  IMAD.WIDE R28, R5, 0x4, R28 ;  /* 0x00000004051c7825 */ /* 0x002fc800078e021c */
[----:B------:R-:W-:Y:S01]  /*8a90*/  IMAD R5, R27, 0x5, R7 ;  /* 0x000000051b057824 */ /* 0x000fe200078e0207 */
[----:B------:R-:W4:Y:S01]  /*8aa0*/  LDG.E.CONSTANT R23, desc[UR12][R28.64] ;  /* 0x0000000c1c177981 */ /* 0x000f22000c1e9900 */
[----:B------:R-:W-:Y:S02]  /*8ab0*/  IMAD R42, R7, 0x5, R33 ;  /* 0x00000005072a7824 */ /* 0x000fe400078e0221 */
[----:B--2---:R-:W-:-:S04]  /*8ac0*/  IMAD.WIDE R24, R5, 0x4, R24 ;  /* 0x0000000405187825 */ /* 0x004fc800078e0218 */
[----:B---3--:R-:W-:Y:S02]  /*8ad0*/  IMAD.WIDE R30, R42, 0x4, R30 ;  /* 0x000000042a1e7825 */ /* 0x008fe400078e021e */
[----:B------:R-:W2:Y:S04]  /*8ae0*/  LDG.E.CONSTANT R25, desc[UR12][R24.64] ;  /* 0x0000000c18197981 */ /* 0x000ea8000c1e9900 */
[----:B------:R1:W3:Y:S01]  /*8af0*/  LDG.E.CONSTANT R22, desc[UR12][R30.64] ;  /* 0x0000000c1e167981 */ /* 0x0002e2000c1e9900 */
[----:B-----5:R-:W-:-:S05]  /*8b00*/  @P0 IMAD.WIDE R10, R0, 0x4, R10 ;  /* 0x00000004000a0825 */ /* 0x020fca00078e020a */
[----:B------:R-:W5:Y:S04]  /*8b10*/  @P0 LDG.E R8, desc[UR12][R10.64] ;  /* 0x0000000c0a080981 */ /* 0x000f68000c1e1900 */
[----:B------:R-:W5:Y:S04]  /*8b20*/  @P0 LDG.E R20, desc[UR12][R10.64+0x4] ;  /* 0x0000040c0a140981 */ /* 0x000f68000c1e1900 */
[----:B------:R-:W5:Y:S01]  /*8b30*/  @P0 LDG.E R21, desc[UR12][R10.64+0x8] ;  /* 0x0000080c0a150981 */ /* 0x000f62000c1e1900 */
[----:B------:R-:W-:Y:S01]  /*8b40*/  IADD3 R9, PT, PT, R37, 0x5dc, RZ ;  /* 0x000005dc25097810 */ /* 0x000fe20007ffe0ff */
[----:B------:R-:W-:Y:S01]  /*8b50*/  IMAD R56, R7, 0x5, R2 ;  /* 0x0000000507387824 */ /* 0x000fe200078e0202 */
[C---:B------:R-:W-:Y:S01]  /*8b60*/  IADD3 R5, PT, PT, R37.reuse, 0x17d4, RZ ;  /* 0x000017d425057810 */ /* 0x040fe20007ffe0ff */
[----:B------:R-:W-:Y:S01]  /*8b70*/  VIADD R43, R37, 0x1388 ;  /* 0x00001388252b7836 */ /* 0x000fe20000000000 */
[----:B0-----:R-:W-:-:S02]  /*8b80*/  LEA R9, R38, R9, 0x18 ;  /* 0x0000000926097211 */ /* 0x001fc400078ec0ff */
[----:B------:R-:W-:Y:S02]  /*8b90*/  LEA R40, R38, R5, 0x18 ;  /* 0x0000000526287211 */ /* 0x000fe400078ec0ff */
[C---:B------:R-:W-:Y:S01]  /*8ba0*/  IADD3 R5, PT, PT, R37.reuse, 0xbb8, RZ ;  /* 0x00000bb825057810 */ /* 0x040fe20007ffe0ff */
[----:B------:R-:W-:Y:S01]  /*8bb0*/  IMAD R55, R56, 0x4, R9 ;  /* 0x0000000438377824 */ /* 0x000fe200078e0209 */
[----:B------:R-:W-:Y:S01]  /*8bc0*/  IADD3 R9, PT, PT, R37, 0x1194, RZ ;  /* 0x0000119425097810 */ /* 0x000fe20007ffe0ff */
[--C-:B------:R-:W-:Y:S01]  /*8bd0*/  IMAD R26, R33, 0x14, R40.reuse ;  /* 0x00000014211a7824 */ /* 0x100fe200078e0228 */
[C---:B------:R-:W-:Y:S01]  /*8be0*/  LEA R5, R38.reuse, R5, 0x18 ;  /* 0x0000000526057211 */ /* 0x040fe200078ec0ff */
[----:B------:R-:W-:Y:S01]  /*8bf0*/  IMAD R44, R27, 0x14, R40 ;  /* 0x000000141b2c7824 */ /* 0x000fe200078e0228 */
[----:B-1----:R-:W-:Y:S01]  /*8c00*/  LEA R31, R38, R9, 0x18 ;  /* 0x00000009261f7211 */ /* 0x002fe200078ec0ff */
[----:B------:R-:W-:Y:S01]  /*8c10*/  LDS R29, [R55] ;  /* 0x00000000371d7984 */ /* 0x000fe20000000800 */
[----:B------:R-:W-:-:S02]  /*8c20*/  LEA R9, R56, R5, 0x2 ;  /* 0x0000000538097211 */ /* 0x000fc400078e10ff */
[----:B------:R-:W-:Y:S01]  /*8c30*/  LEA R56, R56, R31, 0x2 ;  /* 0x0000001f38387211 */ /* 0x000fe200078e10ff */
[----:B------:R-:W0:Y:S01]  /*8c40*/  LDS R2, [R26] ;  /* 0x000000001a027984 */ /* 0x000e220000000800 */
[C---:B------:R-:W-:Y:S02]  /*8c50*/  IADD3 R39, PT, PT, R37.reuse, 0x7d0, RZ ;  /* 0x000007d025277810 */ /* 0x040fe40007ffe0ff */
[C---:B------:R-:W-:Y:S01]  /*8c60*/  IADD3 R41, PT, PT, R37.reuse, 0xdac, RZ ;  /* 0x00000dac25297810 */ /* 0x040fe20007ffe0ff */
[----:B------:R-:W1:Y:S01]  /*8c70*/  LDS R31, [R9] ;  /* 0x00000000091f7984 */ /* 0x000e620000000800 */
[C---:B------:R-:W-:Y:S02]  /*8c80*/  IADD3 R45, PT, PT, R37.reuse, 0x9c4, RZ ;  /* 0x000009c4252d7810 */ /* 0x040fe40007ffe0ff */
[C---:B------:R-:W-:Y:S01]  /*8c90*/  IADD3 R47, PT, PT, R37.reuse, 0xfa0, RZ ;  /* 0x00000fa0252f7810 */ /* 0x040fe20007ffe0ff */
[----:B------:R-:W1:Y:S01]  /*8ca0*/  LDS R5, [R56] ;  /* 0x0000000038057984 */ /* 0x000e620000000800 */
[----:B------:R-:W-:-:S02]  /*8cb0*/  IADD3 R37, PT, PT, R37, 0x157c, RZ ;  /* 0x0000157c25257810 */ /* 0x000fc40007ffe0ff */
[C---:B------:R-:W-:Y:S01]  /*8cc0*/  LEA R39, R38.reuse, R39, 0x18 ;  /* 0x0000002726277211 */ /* 0x040fe200078ec0ff */
[----:B------:R-:W-:Y:S01]  /*8cd0*/  LDS R28, [R26+0x4] ;  /* 0x000004001a1c7984 */ /* 0x000fe20000000800 */
[C---:B------:R-:W-:Y:S02]  /*8ce0*/  LEA R41, R38.reuse, R41, 0x18 ;  /* 0x0000002926297211 */ /* 0x040fe400078ec0ff */
[C---:B------:R-:W-:Y:S01]  /*8cf0*/  LEA R43, R38.reuse, R43, 0x18 ;  /* 0x0000002b262b7211 */ /* 0x040fe200078ec0ff */
[----:B------:R-:W1:Y:S01]  /*8d00*/  LDS R32, [R9+0x4] ;  /* 0x0000040009207984 */ /* 0x000e620000000800 */
[C---:B------:R-:W-:Y:S02]  /*8d10*/  LEA R45, R38.reuse, R45, 0x18 ;  /* 0x0000002d262d7211 */ /* 0x040fe400078ec0ff */
[C---:B------:R-:W-:Y:S01]  /*8d20*/  LEA R47, R38.reuse, R47, 0x18 ;  /* 0x0000002f262f7211 */ /* 0x040fe200078ec0ff */
[----:B------:R-:W1:Y:S01]  /*8d30*/  LDS R33, [R56+0x4] ;  /* 0x0000040038217984 */ /* 0x000e620000000800 */
[----:B------:R-:W-:Y:S01]  /*8d40*/  LEA R37, R38, R37, 0x18 ;  /* 0x0000002526257211 */ /* 0x000fe200078ec0ff */
[----:B------:R-:W-:Y:S01]  /*8d50*/  IMAD R38, R7, 0x14, R40 ;  /* 0x0000001407267824 */ /* 0x000fe200078e0228 */
[C---:B------:R-:W-:Y:S01]  /*8d60*/  LEA R57, R4.reuse, R39, 0x2 ;  /* 0x0000002704397211 */ /* 0x040fe200078e10ff */
[----:B------:R-:W1:Y:S01]  /*8d70*/  LDS R30, [R55+0x4] ;  /* 0x00000400371e7984 */ /* 0x000e620000000800 */
[C---:B------:R-:W-:Y:S01]  /*8d80*/  LEA R59, R4.reuse, R41, 0x2 ;  /* 0x00000029043b7211 */ /* 0x040fe200078e10ff */
[----:B------:R-:W-:Y:S01]  /*8d90*/  IMAD R61, R4, 0x4, R43 ;  /* 0x00000004043d7824 */ /* 0x000fe200078e022b */
[C---:B------:R-:W-:Y:S01]  /*8da0*/  LEA R46, R42.reuse, R45, 0x2 ;  /* 0x0000002d2a2e7211 */ /* 0x040fe200078e10ff */
[----:B------:R-:W-:Y:S01]  /*8db0*/  LDS R54, [R26+0x8] ;  /* 0x000008001a367984 */ /* 0x000fe20000000800 */
[----:B------:R-:W-:-:S02]  /*8dc0*/  LEA R40, R42, R47, 0x2 ;  /* 0x0000002f2a287211 */ /* 0x000fc400078e10ff */
[----:B------:R-:W-:Y:S01]  /*8dd0*/  LEA R42, R42, R37, 0x2 ;  /* 0x000000252a2a7211 */ /* 0x000fe200078e10ff */
[----:B------:R-:W1:Y:S01]  /*8de0*/  LDS R35, [R9+0x8] ;  /* 0x0000080009237984 */ /* 0x000e620000000800 */
[----:B----4-:R-:W-:-:S03]  /*8df0*/  ISETP.NE.AND P1, PT, RZ, UR4, PT ;  /* 0x00000004ff007c0c */ /* 0x010fc6000bf25270 */
[----:B------:R-:W4:Y:S04]  /*8e00*/  LDS R34, [R55+0x8] ;  /* 0x0000080037227984 */ /* 0x000f280000000800 */
[----:B------:R-:W-:Y:S01]  /*8e10*/  LDS R24, [R26+0xc] ;  /* 0x00000c001a187984 */ /* 0x000fe20000000800 */
[----:B0-----:R-:W-:-:S03]  /*8e20*/  FFMA R29, R2, R29, RZ ;  /* 0x0000001d021d7223 */ /* 0x001fc600000000ff */
[----:B------:R-:W0:Y:S01]  /*8e30*/  LDS R36, [R55+0xc] ;  /* 0x00000c0037247984 */ /* 0x000e220000000800 */
[----:B-1----:R-:W-:-:S03]  /*8e40*/  FFMA R31, R2, R31, RZ ;  /* 0x0000001f021f7223 */ /* 0x002fc600000000ff */
[----:B------:R-:W-:Y:S01]  /*8e50*/  LDS R26, [R26+0x10] ;  /* 0x000010001a1a7984 */ /* 0x000fe20000000800 */
[----:B------:R-:W-:-:S03]  /*8e60*/  FFMA R5, R2, R5, RZ ;  /* 0x0000000502057223 */ /* 0x000fc600000000ff */
[----:B------:R-:W1:Y:S04]  /*8e70*/  LDS R55, [R55+0x10] ;  /* 0x0000100037377984 */ /* 0x000e680000000800 */
[----:B------:R-:W1:Y:S01]  /*8e80*/  LDS R75, [R56+0x8] ;  /* 0x00000800384b7984 */ /* 0x000e620000000800 */
[C---:B------:R-:W-:Y:S01]  /*8e90*/  FFMA R31, R28.reuse, R32, R31 ;  /* 0x000000201c1f7223 */ /* 0x040fe2000000001f */
[C---:B------:R-:W-:Y:S02]  /*8ea0*/  FFMA R63, R28.reuse, R33, R5 ;  /* 0x000000211c3f7223 */ /* 0x040fe40000000005 */
[----:B------:R-:W-:Y:S01]  /*8eb0*/  LDS R4, [R38] ;  /* 0x0000000026047984 */ /* 0x000fe20000000800 */
[----:B------:R-:W-:-:S03]  /*8ec0*/  FFMA R29, R28, R30, R29 ;  /* 0x0000001e1c1d7223 */ /* 0x000fc6000000001d */
[----:B------:R-:W1:Y:S04]  /*8ed0*/  LDS R33, [R57] ;  /* 0x0000000039217984 */ /* 0x000e680000000800 */
[----:B------:R-:W1:Y:S01]  /*8ee0*/  LDS R32, [R9+0xc] ;  /* 0x00000c0009207984 */ /* 0x000e620000000800 */
[----:B------:R-:W-:-:S03]  /*8ef0*/  FFMA R31, R54, R35, R31 ;  /* 0x00000023361f7223 */ /* 0x000fc6000000001f */
[----:B------:R-:W-:Y:S01]  /*8f00*/  LDS R30, [R38+0x4] ;  /* 0x00000400261e7984 */ /* 0x000fe20000000800 */
[----:B----4-:R-:W-:-:S03]  /*8f10*/  FFMA R29, R54, R34, R29 ;  /* 0x00000022361d7223 */ /* 0x010fc6000000001d */
[----:B------:R-:W4:Y:S04]  /*8f20*/  LDS R35, [R57+0x14] ;  /* 0x0000140039237984 */ /* 0x000f280000000800 */
[----:B------:R-:W4:Y:S01]  /*8f30*/  LDS R5, [R59] ;  /* 0x000000003b057984 */ /* 0x000f220000000800 */
[----:B0-----:R-:W-:-:S03]  /*8f40*/  FFMA R65, R24, R36, R29 ;  /* 0x0000002418417223 */ /* 0x001fc6000000001d */
[----:B------:R-:W-:Y:S04]  /*8f50*/  LDS R27, [R38+0x8] ;  /* 0x00000800261b7984 */ /* 0x000fe80000000800 */
[----:B------:R-:W0:Y:S01]  /*8f60*/  LDS R34, [R57+0x28] ;  /* 0x0000280039227984 */ /* 0x000e220000000800 */
[----:B-1----:R-:W-:-:S03]  /*8f70*/  FFMA R58, R26, R55, R65 ;  /* 0x000000371a3a7223 */ /* 0x002fc60000000041 */
[----:B------:R-:W1:Y:S01]  /*8f80*/  LDS R7, [R61] ;  /* 0x000000003d077984 */ /* 0x000e620000000800 */
[----:B------:R-:W-:-:S03]  /*8f90*/  FFMA R75, R54, R75, R63 ;  /* 0x0000004b364b7223 */ /* 0x000fc6000000003f */
[----:B------:R-:W1:Y:S04]  /*8fa0*/  LDS R41, [R56+0xc] ;  /* 0x00000c0038297984 */ /* 0x000e680000000800 */
[----:B------:R-:W-:Y:S04]  /*8fb0*/  LDS R28, [R38+0xc] ;  /* 0x00000c00261c7984 */ /* 0x000fe80000000800 */
[----:B------:R-:W1:Y:S01]  /*8fc0*/  LDS R43, [R57+0x3c] ;  /* 0x00003c00392b7984 */ /* 0x000e620000000800 */
[----:B------:R-:W-:-:S03]  /*8fd0*/  FFMA R33, R4, R33, RZ ;  /* 0x0000002104217223 */ /* 0x000fc600000000ff */
[----:B------:R-:W1:Y:S01]  /*8fe0*/  LDS R37, [R59+0x14] ;  /* 0x000014003b257984 */ /* 0x000e620000000800 */
[----:B------:R-:W-:-:S03]  /*8ff0*/  FFMA R31, R24, R32, R31 ;  /* 0x00000020181f7223 */ /* 0x000fc6000000001f */
[----:B------:R-:W1:Y:S04]  /*9000*/  LDS R39, [R61+0x14] ;  /* 0x000014003d277984 */ /* 0x000e680000000800 */
[----:B------:R-:W-:Y:S01]  /*9010*/  LDS R29, [R38+0x10] ;  /* 0x00001000261d7984 */ /* 0x000fe20000000800 */
[----:B----4-:R-:W-:-:S03]  /*9020*/  FFMA R32, R30, R35, R33 ;  /* 0x000000231e207223 */ /* 0x010fc60000000021 */
[----:B------:R-:W4:Y:S01]  /*9030*/  LDS R49, [R9+0x10] ;  /* 0x0000100009317984 */ /* 0x000f220000000800 */
[----:B------:R-:W-:-:S03]  /*9040*/  FFMA R68, R4, R5, RZ ;  /* 0x0000000504447223 */ /* 0x000fc600000000ff */
[----:B------:R-:W4:Y:S04]  /*9050*/  LDS R48, [R57+0x50] ;  /* 0x0000500039307984 */ /* 0x000f280000000800 */
[----:B------:R-:W-:Y:S01]  /*9060*/  LDS R2, [R44] ;  /* 0x000000002c027984 */ /* 0x000fe20000000800 */
[----:B0-----:R-:W-:-:S03]  /*9070*/  FFMA R5, R27, R34, R32 ;  /* 0x000000221b057223 */ /* 0x001fc60000000020 */
[----:B------:R-:W0:Y:S01]  /*9080*/  LDS R36, [R59+0x28] ;  /* 0x000028003b247984 */ /* 0x000e220000000800 */
[----:B-1----:R-:W-:-:S03]  /*9090*/  FFMA R4, R4, R7, RZ ;  /* 0x0000000704047223 */ /* 0x002fc600000000ff */
[----:B------:R-:W1:Y:S01]  /*90a0*/  LDS R53, [R46] ;  /* 0x000000002e357984 */ /* 0x000e620000000800 */
[----:B------:R-:W-:-:S03]  /*90b0*/  FFMA R41, R24, R41, R75 ;  /* 0x0000002918297223 */ /* 0x000fc6000000004b */
[----:B------:R-:W1:Y:S04]  /*90c0*/  LDS R9, [R40] ;  /* 0x0000000028097984 */ /* 0x000e680000000800 */
[----:B------:R-:W1:Y:S01]  /*90d0*/  LDS R38, [R61+0x28] ;  /* 0x000028003d267984 */ /* 0x000e620000000800 */
[----:B------:R-:W-:-:S03]  /*90e0*/  FFMA R24, R28, R43, R5 ;  /* 0x0000002b1c187223 */ /* 0x000fc60000000005 */
[----:B------:R-:W1:Y:S01]  /*90f0*/  LDS R55, [R42] ;  /* 0x000000002a377984 */ /* 0x000e620000000800 */
[----:B------:R-:W-:-:S03]  /*9100*/  FFMA R37, R30, R37, R68 ;  /* 0x000000251e257223 */ /* 0x000fc60000000044 */
[----:B------:R-:W1:Y:S01]  /*9110*/  LDS R45, [R59+0x3c] ;  /* 0x00003c003b2d7984 */ /* 0x000e620000000800 */
[----:B------:R-:W-:-:S03]  /*9120*/  FFMA R39, R30, R39, R4 ;  /* 0x000000271e277223 */ /* 0x000fc60000000004 */
[----:B------:R-:W1:Y:S04]  /*9130*/  LDS R47, [R61+0x3c] ;  /* 0x00003c003d2f7984 */ /* 0x000e680000000800 */
[----:B------:R-:W-:Y:S01]  /*9140*/  LDS R60, [R44+0x4] ;  /* 0x000004002c3c7984 */ /* 0x000fe20000000800 */
[----:B----4-:R-:W-:-:S03]  /*9150*/  FFMA R4, R26, R49, R31 ;  /* 0x000000311a047223 */ /* 0x010fc6000000001f */
[----:B------:R-:W4:Y:S01]  /*9160*/  LDS R67, [R46+0x64] ;  /* 0x000064002e437984 */ /* 0x000f220000000800 */
[----:B------:R-:W-:-:S03]  /*9170*/  FFMA R48, R29, R48, R24 ;  /* 0x000000301d307223 */ /* 0x000fc60000000018 */
[----:B------:R-:W4:Y:S04]  /*9180*/  LDS R65, [R40+0x64] ;  /* 0x0000640028417984 */ /* 0x000f280000000800 */
[----:B------:R-:W4:Y:S01]  /*9190*/  LDS R63, [R42+0x64] ;  /* 0x000064002a3f7984 */ /* 0x000f220000000800 */
[----:B0-----:R-:W-:-:S03]  /*91a0*/  FFMA R36, R27, R36, R37 ;  /* 0x000000241b247223 */ /* 0x001fc60000000025 */
[----:B------:R-:W0:Y:S01]  /*91b0*/  LDS R51, [R56+0x10] ;  /* 0x0000100038337984 */ /* 0x000e220000000800 */
[----:B-1----:R-:W-:-:S03]  /*91c0*/  FFMA R53, R2, R53, RZ ;  /* 0x0000003502357223 */ /* 0x002fc600000000ff */
[----:B------:R-:W1:Y:S01]  /*91d0*/  LDS R50, [R59+0x50] ;  /* 0x000050003b327984 */ /* 0x000e620000000800 */
[----:B------:R-:W-:-:S03]  /*91e0*/  FFMA R24, R2, R9, RZ ;  /* 0x0000000902187223 */ /* 0x000fc600000000ff */
[----:B------:R-:W1:Y:S01]  /*91f0*/  LDS R52, [R61+0x50] ;  /* 0x000050003d347984 */ /* 0x000e620000000800 */
[----:B------:R-:W-:-:S03]  /*9200*/  FFMA R38, R27, R38, R39 ;  /* 0x000000261b267223 */ /* 0x000fc60000000027 */
[----:B------:R-:W-:Y:S01]  /*9210*/  LDS R56, [R44+0x8] ;  /* 0x000008002c387984 */ /* 0x000fe20000000800 */
[----:B------:R-:W-:-:S03]  /*9220*/  FFMA R2, R2, R55, RZ ;  /* 0x0000003702027223 */ /* 0x000fc600000000ff */
[----:B------:R-:W1:Y:S01]  /*9230*/  LDS R61, [R46+0xc8] ;  /* 0x0000c8002e3d7984 */ /* 0x000e620000000800 */
        /* <DEDUP_REMOVED lines=8> */
[----:B------:R-:W4:Y:S01]  /*92c0*/  LDS R71, [R40+0x12c] ;  /* 0x00012c0028477984 */ /* 0x000f220000000800 */
[----:B------:R-:W-:-:S03]  /*92d0*/  FFMA R2, R60, R63, R2 ;  /* 0x0000003f3c027223 */ /* 0x000fc60000000002 */
[----:B------:R-:W2:Y:S01]  /*92e0*/  LDS R69, [R42+0x12c] ;  /* 0x00012c002a457984 */ /* 0x000ea20000000800 */
[----:B0-----:R-:W-:-:S03]  /*92f0*/  FFMA R26, R26, R51, R41 ;  /* 0x000000331a1a7223 */ /* 0x001fc60000000029 */
[----:B------:R-:W-:Y:S01]  /*9300*/  LDS R62, [R44+0x10] ;  /* 0x000010002c3e7984 */ /* 0x000fe20000000800 */
[----:B-1----:R-:W-:-:S03]  /*9310*/  FFMA R50, R29, R50, R45 ;  /* 0x000000321d327223 */ /* 0x002fc6000000002d */
[----:B------:R-:W0:Y:S01]  /*9320*/  LDS R77, [R46+0x190] ;  /* 0x000190002e4d7984 */ /* 0x000e220000000800 */
[----:B------:R-:W-:-:S03]  /*9330*/  FFMA R52, R29, R52, R47 ;  /* 0x000000341d347223 */ /* 0x000fc6000000002f */
[----:B------:R-:W1:Y:S04]  /*9340*/  LDS R64, [R40+0x190] ;  /* 0x0001900028407984 */ /* 0x000e680000000800 */
[----:B------:R-:W3:Y:S01]  /*9350*/  LDS R66, [R42+0x190] ;  /* 0x000190002a427984 */ /* 0x000ee20000000800 */
[C---:B------:R-:W-:Y:S01]  /*9360*/  FFMA R53, R56.reuse, R61, R53 ;  /* 0x0000003d38357223 */ /* 0x040fe20000000035 */
[C---:B------:R-:W-:Y:S01]  /*9370*/  FFMA R24, R56.reuse, R59, R24 ;  /* 0x0000003b38187223 */ /* 0x040fe20000000018 */
[----:B------:R-:W-:Y:S02]  /*9380*/  FFMA R2, R56, R57, R2 ;  /* 0x0000003938027223 */ /* 0x000fe40000000002 */
[----:B----4-:R-:W-:Y:S01]  /*9390*/  FFMA R53, R54, R73, R53 ;  /* 0x0000004936357223 */ /* 0x010fe20000000035 */
[-C--:B------:R-:W-:Y:S01]  /*93a0*/  FMUL R5, R48, R23.reuse ;  /* 0x0000001730057220 */ /* 0x080fe20000400000 */
[-C--:B------:R-:W-:Y:S01]  /*93b0*/  FMUL R7, R50, R23.reuse ;  /* 0x0000001732077220 */ /* 0x080fe20000400000 */
[----:B------:R-:W-:Y:S01]  /*93c0*/  FMUL R23, R52, R23 ;  /* 0x0000001734177220 */ /* 0x000fe20000400000 */
[C---:B------:R-:W-:Y:S01]  /*93d0*/  FFMA R71, R54.reuse, R71, R24 ;  /* 0x0000004736477223 */ /* 0x040fe20000000018 */
[----:B--2---:R-:W-:Y:S01]  /*93e0*/  FFMA R69, R54, R69, R2 ;  /* 0x0000004536457223 */ /* 0x004fe20000000002 */
[-C--:B------:R-:W-:Y:S01]  /*93f0*/  FFMA R58, R58, R25.reuse, R5 ;  /* 0x000000193a3a7223 */ /* 0x080fe20000000005 */
[-C--:B------:R-:W-:Y:S01]  /*9400*/  FFMA R4, R4, R25.reuse, R7 ;  /* 0x0000001904047223 */ /* 0x080fe20000000007 */
[----:B------:R-:W-:Y:S01]  /*9410*/  FFMA R26, R26, R25, R23 ;  /* 0x000000191a1a7223 */ /* 0x000fe20000000017 */
[C---:B0-----:R-:W-:Y:S01]  /*9420*/  FFMA R53, R62.reuse, R77, R53 ;  /* 0x0000004d3e357223 */ /* 0x041fe20000000035 */
[----:B-1----:R-:W-:-:S03]  /*9430*/  FFMA R71, R62, R64, R71 ;  /* 0x000000403e477223 */ /* 0x002fc60000000047 */
[----:B---3--:R-:W-:Y:S01]  /*9440*/  FFMA R58, R53, R22, R58 ;  /* 0x00000016353a7223 */ /* 0x008fe2000000003a */
[----:B------:R-:W-:Y:S01]  /*9450*/  FFMA R69, R62, R66, R69 ;  /* 0x000000423e457223 */ /* 0x000fe20000000045 */
[-C--:B------:R-:W-:Y:S02]  /*9460*/  FFMA R71, R71, R22.reuse, R4 ;  /* 0x0000001647477223 */ /* 0x080fe40000000004 */
[----:B------:R-:W-:Y:S01]  /*9470*/  FADD R19, R19, -R58 ;  /* 0x8000003a13137221 */ /* 0x000fe20000000000 */
[----:B------:R-:W-:Y:S01]  /*9480*/  FFMA R26, R69, R22, R26 ;  /* 0x00000016451a7223 */ /* 0x000fe2000000001a */
[----:B------:R-:W-:-:S03]  /*9490*/  FADD R18, R18, -R71 ;  /* 0x8000004712127221 */ /* 0x000fc60000000000 */
[----:B------:R-:W-:Y:S01]  /*94a0*/  FSEL R19, -R58, R19, !P1 ;  /* 0x000000133a137208 */ /* 0x000fe20004800100 */
[----:B------:R-:W-:Y:S01]  /*94b0*/  FADD R17, R17, -R26 ;  /* 0x8000001a11117221 */ /* 0x000fe20000000000 */
[----:B------:R-:W-:-:S03]  /*94c0*/  FSEL R71, -R71, R18, !P1 ;  /* 0x0000001247477208 */ /* 0x000fc60004800100 */
[----:B-----5:R-:W-:Y:S01]  /*94d0*/  @P0 FADD R5, R19, R8 ;  /* 0x0000000813050221 */ /* 0x020fe20000000000 */
[----:B------:R-:W-:Y:S01]  /*94e0*/  FSEL R17, -R26, R17, !P1 ;  /* 0x000000111a117208 */ /* 0x000fe20004800100 */
[----:B------:R-:W-:-:S03]  /*94f0*/  @P0 FADD R7, R71, R20 ;  /* 0x0000001447070221 */ /* 0x000fc60000000000 */
[----:B------:R0:W-:Y:S01]  /*9500*/  @P0 STG.E desc[UR12][R10.64], R5 ;  /* 0x000000050a000986 */ /* 0x0001e2000c10190c */
[----:B------:R-:W-:-:S03]  /*9510*/  @P0 FADD R21, R17, R21 ;  /* 0x0000001511150221 */ /* 0x000fc60000000000 */
[----:B------:R0:W-:Y:S04]  /*9520*/  @P0 STG.E desc[UR12][R10.64+0x4], R7 ;  /* 0x000004070a000986 */ /* 0x0001e8000c10190c */
[----:B------:R0:W-:Y:S01]  /*9530*/  @P0 STG.E desc[UR12][R10.64+0x8], R21 ;  /* 0x000008150a000986 */ /* 0x0001e2000c10190c */
[----:B------:R-:W-:Y:S05]  /*9540*/  @P0 BRA `(.L_x_67) ;  /* 0x0000000000140947 */ /* 0x000fea0003800000 */
[----:B0-----:R-:W0:Y:S02]  /*9550*/  LDC.64 R4, c[0x0][0x3b8] ;  /* 0x0000ee00ff047b82 */ /* 0x001e240000000a00 */
[----:B0-----:R-:W-:-:S05]  /*9560*/  IMAD.WIDE R4, R0, 0x4, R4 ;  /* 0x0000000400047825 */ /* 0x001fca00078e0204 */
[----:B------:R1:W-:Y:S04]  /*9570*/  REDG.E.ADD.F32.FTZ.RN.STRONG.GPU desc[UR12][R4.64], R19 ;  /* 0x00000013040079a6 */ /* 0x0003e8000c12f30c */
[----:B------:R1:W-:Y:S04]  /*9580*/  REDG.E.ADD.F32.FTZ.RN.STRONG.GPU desc[UR12][R4.64+0x4], R71 ;  /* 0x00000447040079a6 */ /* 0x0003e8000c12f30c */
[----:B------:R1:W-:Y:S02]  /*9590*/  REDG.E.ADD.F32.FTZ.RN.STRONG.GPU desc[UR12][R4.64+0x8], R17 ;  /* 0x00000811040079a6 */ /* 0x0003e4000c12f30c */
.L_x_67:
[----:B------:R-:W2:Y:S02]  /*95a0*/  LDCU.64 UR4, c[0x0][0x490] ;  /* 0x00009200ff0477ac */ /* 0x000ea40008000a00 */
[----:B--2---:R-:W-:-:S04]  /*95b0*/  UISETP.NE.AND UP0, UPT, UR5, URZ, UPT ;  /* 0x000000ff0500728c */ /* 0x004fc8000bf05270 */
[----:B------:R-:W-:-:S09]  /*95c0*/  UISETP.EQ.OR UP0, UPT, UR4, URZ, UP0 ;  /* 0x000000ff0400728c */ /* 0x000fd20008702670 */
[----:B------:R-:W-:Y:S05]  /*95d0*/  BRA.U UP0, `(.L_x_68) ;  /* 0x0000000900e07547 */ /* 0x000fea000b800000 */
[----:B------:R-:W2:Y:S01]  /*95e0*/  LDCU UR4, c[0x0][0x4f0] ;  /* 0x00009e00ff0477ac */ /* 0x000ea20008000800 */
[----:B------:R-:W0:Y:S01]  /*95f0*/  LDC.64 R22, c[0x0][0x4a8] ;  /* 0x00012a00ff167b82 */ /* 0x000e220000000a00 */
[C---:B------:R-:W-:Y:S01]  /*9600*/  IMAD R20, R3.reuse, 0x7d, R6 ;  /* 0x0000007d03147824 */ /* 0x040fe200078e0206 */
[----:B------:R-:W-:-:S03]  /*9610*/  LEA R29, R3, R6, 0x7 ;  /* 0x00000006031d7211 */ /* 0x000fc600078e38ff */
[----:B------:R-:W-:-:S03]  /*9620*/  IMAD R0, R3, 0xfa, R20 ;  /* 0x000000fa03007824 */ /* 0x000fc600078e0214 */
[----:B------:R-:W3:Y:S01]  /*9630*/  LDC.64 R24, c[0x0][0x4b0] ;  /* 0x00012c00ff187b82 */ /* 0x000ee20000000a00 */
[----:B--2---:R-:W-:Y:S01]  /*9640*/  ISETP.NE.AND P1, PT, RZ, UR4, PT ;  /* 0x00000004ff007c0c */ /* 0x004fe2000bf25270 */
[----:B------:R-:W2:Y:S01]  /*9650*/  LDCU UR4, c[0x0][0x498] ;  /* 0x00009300ff0477ac */ /* 0x000ea20008000800 */
[----:B01----:R-:W-:-:S11]  /*9660*/  IMAD.WIDE R4, R0, 0x4, R22 ;  /* 0x0000000400047825 */ /* 0x003fd600078e0216 */
[----:B------:R-:W0:Y:S01]  /*9670*/  @P1 LDC.64 R18, c[0x0][0x570] ;  /* 0x00015c00ff121b82 */ /* 0x000e220000000a00 */
[----:B--2---:R-:W-:Y:S01]  /*9680*/  ISETP.NE.AND P2, PT, RZ, UR4, PT ;  /* 0x00000004ff007c0c */ /* 0x004fe2000bf45270 */
[----:B------:R-:W1:Y:S06]  /*9690*/  LDCU.128 UR4, c[0x0][0x460] ;  /* 0x00008c00ff0477ac */ /* 0x000e6c0008000c00 */
[----:B------:R-:W2:Y:S06]  /*96a0*/  @!P1 LDC.64 R26, c[0x0][0x438] ;  /* 0x00010e00ff1a9b82 */ /* 0x000eac0000000a00 */
[----:B------:R-:W4:Y:S01]  /*96b0*/  @P2 LDG.E.CONSTANT R39, desc[UR12][R4.64] ;  /* 0x0000000c04272981 */ /* 0x000f22000c1e9900 */
[----:B0-----:R-:W-:-:S05]  /*96c0*/  @P1 IMAD.WIDE R18, R29, 0x4, R18 ;  /* 0x000000041d121825 */ /* 0x001fca00078e0212 */
[----:B------:R0:W4:Y:S01]  /*96d0*/  @P1 LDG.E.CONSTANT R2, desc[UR12][R18.64] ;  /* 0x0000000c12021981 */ /* 0x000122000c1e9900 */
[----:B------:R-:W5:Y:S01]  /*96e0*/  LDC.64 R8, c[0x0][0x4e0] ;  /* 0x00013800ff087b82 */ /* 0x000f620000000a00 */
[----:B------:R-:W-:Y:S01]  /*96f0*/  SHF.R.S32.HI R7, RZ, 0x1f, R20 ;  /* 0x0000001fff077819 */ /* 0x000fe20000011414 */
[----:B------:R-:W-:Y:S01]  /*9700*/  IMAD R21, R3, 0x3, RZ ;  /* 0x0000000303157824 */ /* 0x000fe200078e02ff */
[----:B------:R-:W-:-:S05]  /*9710*/  SHF.L.U32 R17, R20, 0x2, RZ ;  /* 0x0000000214117819 */ /* 0x000fca00000006ff */
[----:B------:R-:W5:Y:S01]  /*9720*/  LDC.64 R10, c[0x0][0x4d8] ;  /* 0x00013600ff0a7b82 */ /* 0x000f620000000a00 */
[----:B------:R-:W-:Y:S01]  /*9730*/  SHF.L.U64.HI R7, R20, 0x2, R7 ;  /* 0x0000000214077819 */ /* 0x000fe20000010207 */
[----:B--2---:R-:W-:Y:S01]  /*9740*/  @!P1 IMAD.WIDE R26, R29, 0x4, R26 ;  /* 0x000000041d1a9825 */ /* 0x004fe200078e021a */
[----:B-1----:R-:W-:-:S05]  /*9750*/  IADD3 R20, P0, PT, R17, UR4, RZ ;  /* 0x0000000411147c10 */ /* 0x002fca000ff1e0ff */
[----:B0-----:R-:W0:Y:S01]  /*9760*/  LDC.64 R18, c[0x0][0x4e8] ;  /* 0x00013a00ff127b82 */ /* 0x001e220000000a00 */
[----:B------:R-:W-:Y:S01]  /*9770*/  IMAD.WIDE R22, R21, 0x4, R22 ;  /* 0x0000000415167825 */ /* 0x000fe200078e0216 */
[----:B------:R-:W-:-:S05]  /*9780*/  IADD3.X R21, PT, PT, R7, UR5, RZ, P0, !PT ;  /* 0x0000000507157c10 */ /* 0x000fca00087fe4ff */
[----:B------:R-:W2:Y:S01]  /*9790*/  LDG.E R30, desc[UR12][R20.64] ;  /* 0x0000000c141e7981 */ /* 0x000ea2000c1e1900 */
[----:B---3--:R-:W-:Y:S01]  /*97a0*/  IMAD.WIDE R24, R0, 0x4, R24 ;  /* 0x0000000400187825 */ /* 0x008fe200078e0218 */
[----:B------:R-:W1:Y:S02]  /*97b0*/  LDC.64 R28, c[0x0][0x4b8] ;  /* 0x00012e00ff1c7b82 */ /* 0x000e640000000a00 */
[----:B-----5:R-:W3:Y:S04]  /*97c0*/  LDG.E.CONSTANT R36, desc[UR12][R8.64] ;  /* 0x0000000c08247981 */ /* 0x020ee8000c1e9900 */
[----:B------:R-:W5:Y:S04]  /*97d0*/  LDG.E R33, desc[UR12][R24.64] ;  /* 0x0000000c18217981 */ /* 0x000f68000c1e1900 */
[----:B------:R-:W5:Y:S04]  /*97e0*/  LDG.E.CONSTANT R38, desc[UR12][R10.64] ;  /* 0x0000000c0a267981 */ /* 0x000f68000c1e9900 */
[----:B0-----:R-:W5:Y:S04]  /*97f0*/  LDG.E.CONSTANT R37, desc[UR12][R18.64] ;  /* 0x0000000c12257981 */ /* 0x001f68000c1e9900 */
[----:B------:R-:W4:Y:S04]  /*9800*/  @!P2 LDG.E.CONSTANT R39, desc[UR12][R22.64] ;  /* 0x0000000c1627a981 */ /* 0x000f28000c1e9900 */
[----:B------:R0:W4:Y:S02]  /*9810*/  @!P1 LDG.E.CONSTANT R2, desc[UR12][R26.64] ;  /* 0x0000000c1a029981 */ /* 0x000124000c1e9900 */
[----:B0-----:R-:W-:-:S04]  /*9820*/  IADD3 R26, P0, PT, R17, UR6, RZ ;  /* 0x00000006111a7c10 */ /* 0x001fc8000ff1e0ff */
[----:B------:R-:W-:Y:S01]  /*9830*/  IADD3.X R27, PT, PT, R7, UR7, RZ, P0, !PT ;  /* 0x00000007071b7c10 */ /* 0x000fe200087fe4ff */
[----:B-1----:R-:W-:Y:S01]  /*9840*/  IMAD.WIDE R28, R0, 0x4, R28 ;  /* 0x00000004001c7825 */ /* 0x002fe200078e021c */
[----:B------:R-:W0:Y:S03]  /*9850*/  LDCU.128 UR4, c[0x0][0x470] ;  /* 0x00008e00ff0477ac */ /* 0x000e260008000c00 */
[----:B----4-:R-:W-:-:S04]  /*9860*/  FMUL R39, R39, R2 ;  /* 0x0000000227277220 */ /* 0x010fc80000400000 */
[----:B--2---:R-:W-:-:S04]  /*9870*/  FMUL R31, R39, R30 ;  /* 0x0000001e271f7220 */ /* 0x004fc80000400000 */
[----:B---3--:R-:W-:Y:S01]  /*9880*/  FMUL R31, R36, R31 ;  /* 0x0000001f241f7220 */ /* 0x008fe20000400000 */
[----:B------:R-:W-:-:S03]  /*9890*/  FMUL R30, R16, R39 ;  /* 0x00000027101e7220 */ /* 0x000fc60000400000 */
[----:B-----5:R-:W-:-:S04]  /*98a0*/  FFMA R32, R38, R33, R31 ;  /* 0x0000002126207223 */ /* 0x020fc8000000001f */
[----:B------:R-:W-:Y:S02]  /*98b0*/  FFMA R35, R37, R30, R32 ;  /* 0x0000001e25237223 */ /* 0x000fe40000000020 */
[----:B------:R-:W1:Y:S03]  /*98c0*/  LDC.64 R32, c[0x0][0x4c0] ;  /* 0x00013000ff207b82 */ /* 0x000e660000000a00 */
[----:B------:R2:W-:Y:S04]  /*98d0*/  STG.E desc[UR12][R24.64], R35 ;  /* 0x0000002318007986 */ /* 0x0005e8000c10190c */
[----:B------:R-:W3:Y:S04]  /*98e0*/  LDG.E R30, desc[UR12][R26.64] ;  /* 0x0000000c1a1e7981 */ /* 0x000ee8000c1e1900 */
[----:B------:R-:W4:Y:S01]  /*98f0*/  LDG.E R41, desc[UR12][R28.64] ;  /* 0x0000000c1c297981 */ /* 0x000f22000c1e1900 */
[----:B------:R-:W-:Y:S01]  /*9900*/  FMUL R34, R15, R39 ;  /* 0x000000270f227220 */ /* 0x000fe20000400000 */
[----:B-1----:R-:W-:-:S04]  /*9910*/  IMAD.WIDE R32, R0, 0x4, R32 ;  /* 0x0000000400207825 */ /* 0x002fc800078e0220 */
[----:B---3--:R-:W-:-:S04]  /*9920*/  FMUL R31, R39, R30 ;  /* 0x0000001e271f7220 */ /* 0x008fc80000400000 */
[----:B------:R-:W-:Y:S01]  /*9930*/  FMUL R31, R36, R31 ;  /* 0x0000001f241f7220 */ /* 0x000fe20000400000 */
[----:B0-----:R-:W-:-:S03]  /*9940*/  IADD3 R30, P0, PT, R17, UR4, RZ ;  /* 0x00000004111e7c10 */ /* 0x001fc6000ff1e0ff */
[----:B----4-:R-:W-:Y:S01]  /*9950*/  FFMA R40, R38, R41, R31 ;  /* 0x0000002926287223 */ /* 0x010fe2000000001f */
[----:B------:R-:W-:Y:S01]  /*9960*/  IADD3.X R31, PT, PT, R7, UR5, RZ, P0, !PT ;  /* 0x00000005071f7c10 */ /* 0x000fe200087fe4ff */
[----:B------:R-:W-:Y:S01]  /*9970*/  FMUL R42, R13, R39 ;  /* 0x000000270d2a7220 */ /* 0x000fe20000400000 */
[----:B------:R-:W0:Y:S01]  /*9980*/  LDCU.64 UR4, c[0x0][0x480] ;  /* 0x00009000ff0477ac */ /* 0x000e220008000a00 */
[----:B------:R-:W-:Y:S02]  /*9990*/  FFMA R43, R37, R34, R40 ;  /* 0x00000022252b7223 */ /* 0x000fe40000000028 */
[----:B------:R-:W1:Y:S03]  /*99a0*/  LDC.64 R40, c[0x0][0x4c8] ;  /* 0x00013200ff287b82 */ /* 0x000e660000000a00 */
[----:B------:R3:W-:Y:S04]  /*99b0*/  STG.E desc[UR12][R28.64], R43 ;  /* 0x0000002b1c007986 */ /* 0x0007e8000c10190c */
[----:B------:R-:W2:Y:S04]  /*99c0*/  LDG.E R34, desc[UR12][R30.64] ;  /* 0x0000000c1e227981 */ /* 0x000ea8000c1e1900 */
[----:B------:R-:W4:Y:S01]  /*99d0*/  LDG.E R45, desc[UR12][R32.64] ;  /* 0x0000000c202d7981 */ /* 0x000f22000c1e1900 */
[----:B-1----:R-:W-:-:S04]  /*99e0*/  IMAD.WIDE R40, R0, 0x4, R40 ;  /* 0x0000000400287825 */ /* 0x002fc800078e0228 */
[----:B--2---:R-:W-:-:S04]  /*99f0*/  FMUL R35, R39, R34 ;  /* 0x0000002227237220 */ /* 0x004fc80000400000 */
[----:B------:R-:W-:Y:S01]  /*9a00*/  FMUL R35, R36, R35 ;  /* 0x0000002324237220 */ /* 0x000fe20000400000 */
[----:B------:R-:W-:-:S03]  /*9a10*/  IADD3 R34, P0, PT, R17, UR6, RZ ;  /* 0x0000000611227c10 */ /* 0x000fc6000ff1e0ff */
[----:B----4-:R-:W-:Y:S01]  /*9a20*/  FFMA R44, R38, R45, R35 ;  /* 0x0000002d262c7223 */ /* 0x010fe20000000023 */
[----:B------:R-:W-:-:S03]  /*9a30*/  IADD3.X R35, PT, PT, R7, UR7, RZ, P0, !PT ;  /* 0x0000000707237c10 */ /* 0x000fc600087fe4ff */
[----:B------:R-:W-:Y:S02]  /*9a40*/  FFMA R47, R37, R42, R44 ;  /* 0x0000002a252f7223 */ /* 0x000fe4000000002c */
[----:B------:R-:W1:Y:S03]  /*9a50*/  LDC.64 R44, c[0x0][0x4d0] ;  /* 0x00013400ff2c7b82 */ /* 0x000e660000000a00 */
[----:B------:R2:W-:Y:S04]  /*9a60*/  STG.E desc[UR12][R32.64], R47 ;  /* 0x0000002f20007986 */ /* 0x0005e8000c10190c */
[----:B------:R-:W3:Y:S04]  /*9a70*/  LDG.E R42, desc[UR12][R34.64] ;  /* 0x0000000c222a7981 */ /* 0x000ee8000c1e1900 */
[----:B------:R-:W4:Y:S01]  /*9a80*/  LDG.E R49, desc[UR12][R40.64] ;  /* 0x0000000c28317981 */ /* 0x000f22000c1e1900 */
[----:B------:R-:W-:Y:S01]  /*9a90*/  FMUL R46, R12, R39 ;  /* 0x000000270c2e7220 */ /* 0x000fe20000400000 */
[----:B-1----:R-:W-:-:S04]  /*9aa0*/  IMAD.WIDE R44, R0, 0x4, R44 ;  /* 0x00000004002c7825 */ /* 0x002fc800078e022c */
[----:B---3--:R-:W-:Y:S01]  /*9ab0*/  FMUL R43, R39, R42 ;  /* 0x0000002a272b7220 */ /* 0x008fe20000400000 */
[----:B0-----:R-:W-:-:S03]  /*9ac0*/  IADD3 R42, P0, PT, R17, UR4, RZ ;  /* 0x00000004112a7c10 */ /* 0x001fc6000ff1e0ff */
[----:B------:R-:W-:-:S04]  /*9ad0*/  FMUL R43, R36, R43 ;  /* 0x0000002b242b7220 */ /* 0x000fc80000400000 */
[----:B----4-:R-:W-:Y:S01]  /*9ae0*/  FFMA R48, R38, R49, R43 ;  /* 0x0000003126307223 */ /* 0x010fe2000000002b */
[----:B------:R-:W-:Y:S01]  /*9af0*/  IADD3.X R43, PT, PT, R7, UR5, RZ, P0, !PT ;  /* 0x00000005072b7c10 */ /* 0x000fe200087fe4ff */
[----:B------:R-:W3:Y:S02]  /*9b00*/  @P2 LDG.E.CONSTANT R49, desc[UR12][R4.64+0x1f4] ;  /* 0x0001f40c04312981 */ /* 0x000ee4000c1e9900 */
[----:B------:R-:W-:-:S05]  /*9b10*/  FFMA R7, R37, R46, R48 ;  /* 0x0000002e25077223 */ /* 0x000fca0000000030 */
[----:B------:R0:W-:Y:S04]  /*9b20*/  STG.E desc[UR12][R40.64], R7 ;  /* 0x0000000728007986 */ /* 0x0001e8000c10190c */
[----:B------:R-:W4:Y:S04]  /*9b30*/  LDG.E R46, desc[UR12][R42.64] ;  /* 0x0000000c2a2e7981 */ /* 0x000f28000c1e1900 */
[----:B--2---:R-:W2:Y:S01]  /*9b40*/  LDG.E R47, desc[UR12][R44.64] ;  /* 0x0000000c2c2f7981 */ /* 0x004ea2000c1e1900 */
[----:B------:R-:W-:-:S03]  /*9b50*/  FMUL R0, R14, R39 ;  /* 0x000000270e007220 */ /* 0x000fc60000400000 */
[----:B0-----:R-:W5:Y:S04]  /*9b60*/  LDG.E.CONSTANT R7, desc[UR12][R10.64+0x4] ;  /* 0x0000040c0a077981 */ /* 0x001f68000c1e9900 */
[----:B------:R-:W5:Y:S04]  /*9b70*/  LDG.E.CONSTANT R10, desc[UR12][R10.64+0x8] ;  /* 0x0000080c0a0a7981 */ /* 0x000f68000c1e9900 */
[----:B------:R-:W3:Y:S01]  /*9b80*/  @!P2 LDG.E.CONSTANT R49, desc[UR12][R22.64+0x4] ;  /* 0x0000040c1631a981 */ /* 0x000ee2000c1e9900 */
[----:B----4-:R-:W-:-:S04]  /*9b90*/  FMUL R17, R39, R46 ;  /* 0x0000002e27117220 */ /* 0x010fc80000400000 */
[----:B------:R-:W-:-:S04]  /*9ba0*/  FMUL R17, R36, R17 ;  /* 0x0000001124117220 */ /* 0x000fc80000400000 */
[----:B--2---:R-:W-:Y:S02]  /*9bb0*/  FFMA R38, R38, R47, R17 ;  /* 0x0000002f26267223 */ /* 0x004fe40000000011 */
[----:B------:R-:W2:Y:S02]  /*9bc0*/  LDG.E.CONSTANT R17, desc[UR12][R8.64+0x4] ;  /* 0x0000040c08117981 */ /* 0x000ea4000c1e9900 */
[----:B------:R-:W-:Y:S02]  /*9bd0*/  FFMA R37, R37, R0, R38 ;  /* 0x0000000025257223 */ /* 0x000fe40000000026 */
[----:B------:R-:W4:Y:S04]  /*9be0*/  LDG.E.CONSTANT R0, desc[UR12][R18.64+0x4] ;  /* 0x0000040c12007981 */ /* 0x000f28000c1e9900 */
[----:B------:R0:W-:Y:S04]  /*9bf0*/  STG.E desc[UR12][R44.64], R37 ;  /* 0x000000252c007986 */ /* 0x0001e8000c10190c */
[----:B------:R-:W5:Y:S04]  /*9c00*/  LDG.E R36, desc[UR12][R20.64] ;  /* 0x0000000c14247981 */ /* 0x000f68000c1e1900 */
[----:B------:R-:W4:Y:S04]  /*9c10*/  LDG.E R38, desc[UR12][R24.64+0x1f4] ;  /* 0x0001f40c18267981 */ /* 0x000f28000c1e1900 */
[----:B------:R-:W4:Y:S04]  /*9c20*/  LDG.E.CONSTANT R8, desc[UR12][R8.64+0x8] ;  /* 0x0000080c08087981 */ /* 0x000f28000c1e9900 */
[----:B------:R-:W4:Y:S01]  /*9c30*/  LDG.E.CONSTANT R18, desc[UR12][R18.64+0x8] ;  /* 0x0000080c12127981 */ /* 0x000f22000c1e9900 */
[----:B---3--:R-:W-:-:S04]  /*9c40*/  FMUL R49, R49, R2 ;  /* 0x0000000231317220 */ /* 0x008fc80000400000 */
[----:B------:R-:W-:Y:S01]  /*9c50*/  FMUL R39, R16, R49 ;  /* 0x0000003110277220 */ /* 0x000fe20000400000 */
[----:B-----5:R-:W-:-:S04]  /*9c60*/  FMUL R36, R49, R36 ;  /* 0x0000002431247220 */ /* 0x020fc80000400000 */
[----:B--2---:R-:W-:-:S04]  /*9c70*/  FMUL R36, R17, R36 ;  /* 0x0000002411247220 */ /* 0x004fc80000400000 */
[----:B----4-:R-:W-:-:S04]  /*9c80*/  FFMA R47, R7, R38, R36 ;  /* 0x00000026072f7223 */ /* 0x010fc80000000024 */
[----:B------:R-:W-:-:S05]  /*9c90*/  FFMA R39, R0, R39, R47 ;  /* 0x0000002700277223 */ /* 0x000fca000000002f */
[----:B------:R1:W-:Y:S04]  /*9ca0*/  STG.E desc[UR12][R24.64+0x1f4], R39 ;  /* 0x0001f42718007986 */ /* 0x0003e8000c10190c */
[----:B------:R-:W2:Y:S04]  /*9cb0*/  LDG.E R36, desc[UR12][R26.64] ;  /* 0x0000000c1a247981 */ /* 0x000ea8000c1e1900 */
[----:B------:R-:W3:Y:S01]  /*9cc0*/  LDG.E R38, desc[UR12][R28.64+0x1f4] ;  /* 0x0001f40c1c267981 */ /* 0x000ee2000c1e1900 */
[----:B0-----:R-:W-:Y:S01]  /*9cd0*/  FMUL R37, R15, R49 ;  /* 0x000000310f257220 */ /* 0x001fe20000400000 */
[----:B--2---:R-:W-:-:S04]  /*9ce0*/  FMUL R36, R49, R36 ;  /* 0x0000002431247220 */ /* 0x004fc80000400000 */
[----:B------:R-:W-:-:S04]  /*9cf0*/  FMUL R36, R17, R36 ;  /* 0x0000002411247220 */ /* 0x000fc80000400000 */
[----:B---3--:R-:W-:-:S04]  /*9d00*/  FFMA R47, R7, R38, R36 ;  /* 0x00000026072f7223 */ /* 0x008fc80000000024 */
[----:B------:R-:W-:-:S05]  /*9d10*/  FFMA R37, R0, R37, R47 ;  /* 0x0000002500257223 */ /* 0x000fca000000002f */
[----:B------:R0:W-:Y:S04]  /*9d20*/  STG.E desc[UR12][R28.64+0x1f4], R37 ;  /* 0x0001f4251c007986 */ /* 0x0001e8000c10190c */
[----:B------:R-:W2:Y:S04]  /*9d30*/  LDG.E R36, desc[UR12][R30.64] ;  /* 0x0000000c1e247981 */ /* 0x000ea8000c1e1900 */
[----:B------:R-:W3:Y:S01]  /*9d40*/  LDG.E R38, desc[UR12][R32.64+0x1f4] ;  /* 0x0001f40c20267981 */ /* 0x000ee2000c1e1900 */
[----:B-1----:R-:W-:Y:S01]  /*9d50*/  FMUL R39, R13, R49 ;  /* 0x000000310d277220 */ /* 0x002fe20000400000 */
[----:B--2---:R-:W-:-:S04]  /*9d60*/  FMUL R36, R49, R36 ;  /* 0x0000002431247220 */ /* 0x004fc80000400000 */
[----:B------:R-:W-:-:S04]  /*9d70*/  FMUL R36, R17, R36 ;  /* 0x0000002411247220 */ /* 0x000fc80000400000 */
[----:B---3--:R-:W-:-:S04]  /*9d80*/  FFMA R47, R7, R38, R36 ;  /* 0x00000026072f7223 */ /* 0x008fc80000000024 */
[----:B------:R-:W-:-:S05]  /*9d90*/  FFMA R39, R0, R39, R47 ;  /* 0x0000002700277223 */ /* 0x000fca000000002f */
[----:B------:R1:W-:Y:S04]  /*9da0*/  STG.E desc[UR12][R32.64+0x1f4], R39 ;  /* 0x0001f42720007986 */ /* 0x0003e8000c10190c */
[----:B------:R-:W2:Y:S04]  /*9db0*/  LDG.E R36, desc[UR12][R34.64] ;  /* 0x0000000c22247981 */ /* 0x000ea8000c1e1900 */
[----:B------:R-:W3:Y:S01]  /*9dc0*/  LDG.E R38, desc[UR12][R40.64+0x1f4] ;  /* 0x0001f40c28267981 */ /* 0x000ee2000c1e1900 */
[----:B0-----:R-:W-:-:S03]  /*9dd0*/  FMUL R37, R12, R49 ;  /* 0x000000310c257220 */ /* 0x001fc60000400000 */
[----:B-1----:R-:W4:Y:S01]  /*9de0*/  @P2 LDG.E.CONSTANT R39, desc[UR12][R4.64+0x3e8] ;  /* 0x0003e80c04272981 */ /* 0x002f22000c1e9900 */
[----:B--2---:R-:W-:-:S04]  /*9df0*/  FMUL R36, R49, R36 ;  /* 0x0000002431247220 */ /* 0x004fc80000400000 */
[----:B------:R-:W-:-:S04]  /*9e00*/  FMUL R36, R17, R36 ;  /* 0x0000002411247220 */ /* 0x000fc80000400000 */
[----:B---3--:R-:W-:Y:S01]  /*9e10*/  FFMA R47, R7, R38, R36 ;  /* 0x00000026072f7223 */ /* 0x008fe20000000024 */
[----:B------:R-:W4:Y:S03]  /*9e20*/  @!P2 LDG.E.CONSTANT R39, desc[UR12][R22.64+0x8] ;  /* 0x0000080c1627a981 */ /* 0x000f26000c1e9900 */
[----:B------:R-:W-:-:S05]  /*9e30*/  FFMA R37, R0, R37, R47 ;  /* 0x0000002500257223 */ /* 0x000fca000000002f */
[----:B------:R0:W-:Y:S04]  /*9e40*/  STG.E desc[UR12][R40.64+0x1f4], R37 ;  /* 0x0001f42528007986 */ /* 0x0001e8000c10190c */
[----:B------:R-:W2:Y:S04]  /*9e50*/  LDG.E R36, desc[UR12][R42.64] ;  /* 0x0000000c2a247981 */ /* 0x000ea8000c1e1900 */
[----:B------:R-:W3:Y:S01]  /*9e60*/  LDG.E R38, desc[UR12][R44.64+0x1f4] ;  /* 0x0001f40c2c267981 */ /* 0x000ee2000c1e1900 */
[----:B--2---:R-:W-:-:S04]  /*9e70*/  FMUL R36, R49, R36 ;  /* 0x0000002431247220 */ /* 0x004fc80000400000 */
[----:B------:R-:W-:Y:S01]  /*9e80*/  FMUL R36, R17, R36 ;  /* 0x0000002411247220 */ /* 0x000fe20000400000 */
[----:B------:R-:W-:-:S03]  /*9e90*/  FMUL R49, R14, R49 ;  /* 0x000000310e317220 */ /* 0x000fc60000400000 */
[----:B---3--:R-:W-:-:S04]  /*9ea0*/  FFMA R7, R7, R38, R36 ;  /* 0x0000002607077223 */ /* 0x008fc80000000024 */
[----:B------:R-:W-:-:S05]  /*9eb0*/  FFMA R7, R0, R49, R7 ;  /* 0x0000003100077223 */ /* 0x000fca0000000007 */
[----:B------:R1:W-:Y:S04]  /*9ec0*/  STG.E desc[UR12][R44.64+0x1f4], R7 ;  /* 0x0001f4072c007986 */ /* 0x0003e8000c10190c */
[----:B------:R-:W2:Y:S04]  /*9ed0*/  LDG.E R20, desc[UR12][R20.64] ;  /* 0x0000000c14147981 */ /* 0x000ea8000c1e1900 */
[----:B------:R-:W3:Y:S01]  /*9ee0*/  LDG.E R17, desc[UR12][R24.64+0x3e8] ;  /* 0x0003e80c18117981 */ /* 0x000ee2000c1e1900 */
[----:B----4-:R-:W-:-:S04]  /*9ef0*/  FMUL R39, R39, R2 ;  /* 0x0000000227277220 */ /* 0x010fc80000400000 */
[----:B--2---:R-:W-:-:S04]  /*9f00*/  FMUL R5, R39, R20 ;  /* 0x0000001427057220 */ /* 0x004fc80000400000 */
[----:B0-----:R-:W-:Y:S01]  /*9f10*/  FMUL R37, R8, R5 ;  /* 0x0000000508257220 */ /* 0x001fe20000400000 */
[----:B------:R-:W-:-:S03]  /*9f20*/  FMUL R5, R16, R39 ;  /* 0x0000002710057220 */ /* 0x000fc60000400000 */
[----:B---3--:R-:W-:-:S04]  /*9f30*/  FFMA R17, R10, R17, R37 ;  /* 0x000000110a117223 */ /* 0x008fc80000000025 */
[----:B------:R-:W-:-:S05]  /*9f40*/  FFMA R5, R18, R5, R17 ;  /* 0x0000000512057223 */ /* 0x000fca0000000011 */
[----:B------:R0:W-:Y:S04]  /*9f50*/  STG.E desc[UR12][R24.64+0x3e8], R5 ;  /* 0x0003e80518007986 */ /* 0x0001e8000c10190c */
[----:B------:R-:W1:Y:S04]  /*9f60*/  LDG.E R26, desc[UR12][R26.64] ;  /* 0x0000000c1a1a7981 */ /* 0x000e68000c1e1900 */
[----:B------:R-:W2:Y:S01]  /*9f70*/  LDG.E R9, desc[UR12][R28.64+0x3e8] ;  /* 0x0003e80c1c097981 */ /* 0x000ea2000c1e1900 */
[----:B-1----:R-:W-:-:S04]  /*9f80*/  FMUL R7, R39, R26 ;  /* 0x0000001a27077220 */ /* 0x002fc80000400000 */
[----:B------:R-:W-:Y:S01]  /*9f90*/  FMUL R11, R8, R7 ;  /* 0x00000007080b7220 */ /* 0x000fe20000400000 */
[----:B------:R-:W-:-:S03]  /*9fa0*/  FMUL R7, R15, R39 ;  /* 0x000000270f077220 */ /* 0x000fc60000400000 */
[----:B--2---:R-:W-:-:S04]  /*9fb0*/  FFMA R9, R10, R9, R11 ;  /* 0x000000090a097223 */ /* 0x004fc8000000000b */
[----:B------:R-:W-:-:S05]  /*9fc0*/  FFMA R7, R18, R7, R9 ;  /* 0x0000000712077223 */ /* 0x000fca0000000009 */
[----:B------:R1:W-:Y:S04]  /*9fd0*/  STG.E desc[UR12][R28.64+0x3e8], R7 ;  /* 0x0003e8071c007986 */ /* 0x0003e8000c10190c */
[----:B------:R-:W0:Y:S04]  /*9fe0*/  LDG.E R30, desc[UR12][R30.64] ;  /* 0x0000000c1e1e7981 */ /* 0x000e28000c1e1900 */
[----:B------:R-:W2:Y:S01]  /*9ff0*/  LDG.E R9, desc[UR12][R32.64+0x3e8] ;  /* 0x0003e80c20097981 */ /* 0x000ea2000c1e1900 */
[----:B0-----:R-:W-:-:S04]  /*a000*/  FMUL R5, R39, R30 ;  /* 0x0000001e27057220 */ /* 0x001fc80000400000 */
[----:B------:R-:W-:Y:S01]  /*a010*/  FMUL R11, R8, R5 ;  /* 0x00000005080b7220 */ /* 0x000fe20000400000 */
[----:B------:R-:W-:-:S03]  /*a020*/  FMUL R5, R13, R39 ;  /* 0x000000270d057220 */ /* 0x000fc60000400000 */
[----:B--2---:R-:W-:-:S04]  /*a030*/  FFMA R9, R10, R9, R11 ;  /* 0x000000090a097223 */ /* 0x004fc8000000000b */
        /* <DEDUP_REMOVED lines=11> */
[----:B------:R-:W3:Y:S01]  /*a0f0*/  LDG.E R9, desc[UR12][R44.64+0x3e8] ;  /* 0x0003e80c2c097981 */ /* 0x000ee2000c1e1900 */
[----:B0-----:R-:W-:-:S04]  /*a100*/  FMUL R5, R39, R42 ;  /* 0x0000002a27057220 */ /* 0x001fc80000400000 */
[----:B------:R-:W-:Y:S01]  /*a110*/  FMUL R5, R8, R5 ;  /* 0x0000000508057220 */ /* 0x000fe20000400000 */
[----:B------:R-:W-:-:S03]  /*a120*/  FMUL R39, R14, R39 ;  /* 0x000000270e277220 */ /* 0x000fc60000400000 */
[----:B---3--:R-:W-:-:S04]  /*a130*/  FFMA R5, R10, R9, R5 ;  /* 0x000000090a057223 */ /* 0x008fc80000000005 */
[----:B------:R-:W-:-:S05]  /*a140*/  FFMA R5, R18, R39, R5 ;  /* 0x0000002712057223 */ /* 0x000fca0000000005 */
[----:B------:R2:W-:Y:S02]  /*a150*/  STG.E desc[UR12][R44.64+0x3e8], R5 ;  /* 0x0003e8052c007986 */ /* 0x0005e4000c10190c */
.L_x_68:
[----:B------:R-:W3:Y:S02]  /*a160*/  LDCU UR4, c[0x0][0x458] ;  /* 0x00008b00ff0477ac */ /* 0x000ee40008000800 */
[----:B---3--:R-:W-:-:S13]  /*a170*/  ISETP.NE.AND P0, PT, RZ, UR4, PT ;  /* 0x00000004ff007c0c */ /* 0x008fda000bf05270 */
[----:B------:R-:W-:Y:S05]  /*a180*/  @!P0 EXIT ;  /* 0x000000000000894d */ /* 0x000fea0003800000 */
[----:B012---:R-:W0:Y:S01]  /*a190*/  LDC.64 R4, c[0x0][0x460] ;  /* 0x00011800ff047b82 */ /* 0x007e220000000a00 */
[----:B------:R-:W-:-:S07]  /*a1a0*/  IMAD R17, R3, 0x7d, R6 ;  /* 0x0000007d03117824 */ /* 0x000fce00078e0206 */
[----:B------:R-:W1:Y:S08]  /*a1b0*/  LDC.64 R8, c[0x0][0x468] ;  /* 0x00011a00ff087b82 */ /* 0x000e700000000a00 */
[----:B------:R-:W2:Y:S08]  /*a1c0*/  LDC.64 R10, c[0x0][0x470] ;  /* 0x00011c00ff0a7b82 */ /* 0x000eb00000000a00 */
[----:B------:R-:W3:Y:S01]  /*a1d0*/  LDC.64 R18, c[0x0][0x478] ;  /* 0x00011e00ff127b82 */ /* 0x000ee20000000a00 */
[----:B0-----:R-:W-:-:S05]  /*a1e0*/  IMAD.WIDE R2, R17, 0x4, R4 ;  /* 0x0000000411027825 */ /* 0x001fca00078e0204 */
[----:B------:R-:W-:Y:S02]  /*a1f0*/  STG.E desc[UR12][R2.64], R16 ;  /* 0x0000001002007986 */ /* 0x000fe4000c10190c */
[----:B------:R-:W0:Y:S01]  /*a200*/  LDC.64 R20, c[0x0][0x480] ;  /* 0x00012000ff147b82 */ /* 0x000e220000000a00 */
[----:B-1----:R-:W-:-:S05]  /*a210*/  IMAD.WIDE R4, R17, 0x4, R8 ;  /* 0x0000000411047825 */ /* 0x002fca00078e0208 */
[----:B------:R-:W-:Y:S01]  /*a220*/  STG.E desc[UR12][R4.64], R15 ;  /* 0x0000000f04007986 */ /* 0x000fe2000c10190c */
[----:B--2---:R-:W-:-:S05]  /*a230*/  IMAD.WIDE R6, R17, 0x4, R10 ;  /* 0x0000000411067825 */ /* 0x004fca00078e020a */
[----:B------:R-:W-:Y:S01]  /*a240*/  STG.E desc[UR12][R6.64], R13 ;  /* 0x0000000d06007986 */ /* 0x000fe2000c10190c */
[----:B---3--:R-:W-:-:S05]  /*a250*/  IMAD.WIDE R8, R17, 0x4, R18 ;  /* 0x0000000411087825 */ /* 0x008fca00078e0212 */
[----:B------:R-:W-:Y:S01]  /*a260*/  STG.E desc[UR12][R8.64], R12 ;  /* 0x0000000c08007986 */ /* 0x000fe2000c10190c */
[----:B0-----:R-:W-:-:S05]  /*a270*/  IMAD.WIDE R10, R17, 0x4, R20 ;  /* 0x00000004110a7825 */ /* 0x001fca00078e0214 */
[----:B------:R-:W-:Y:S01]  /*a280*/  STG.E desc[UR12][R10.64], R14 ;  /* 0x0000000e0a007986 */ /* 0x000fe2000c10190c */
[----:B------:R-:W-:Y:S05]  /*a290*/  EXIT ;  /* 0x000000000000794d */ /* 0x000fea0003800000 */
        .weak           $__internal_0_$__cuda_sm20_rcp_rn_f32_slowpath
        .type           $__internal_0_$__cuda_sm20_rcp_rn_f32_slowpath,@function
        .size           $__internal_0_$__cuda_sm20_rcp_rn_f32_slowpath,($__internal_1_$__cuda_sm3x_div_rn_noftz_f32_slowpath - $__internal_0_$__cuda_sm20_rcp_rn_f32_slowpath)
$__internal_0_$__cuda_sm20_rcp_rn_f32_slowpath:
[----:B------:R-:W-:Y:S01]  /*a2a0*/  IMAD.SHL.U32 R18, R17, 0x2, RZ ;  /* 0x0000000211127824 */ /* 0x000fe200078e00ff */
[----:B------:R-:W-:Y:S04]  /*a2b0*/  BSSY.RECONVERGENT B2, `(.L_x_69) ;  /* 0x0000030000027945 */ /* 0x000fe80003800200 */
[----:B------:R-:W-:-:S04]  /*a2c0*/  SHF.R.U32.HI R34, RZ, 0x18, R18 ;  /* 0x00000018ff227819 */ /* 0x000fc80000011612 */
[----:B------:R-:W-:-:S13]  /*a2d0*/  ISETP.NE.U32.AND P0, PT, R34, RZ, PT ;  /* 0x000000ff2200720c */ /* 0x000fda0003f05070 */
[----:B------:R-:W-:Y:S05]  /*a2e0*/  @P0 BRA `(.L_x_70) ;  /* 0x0000000000280947 */ /* 0x000fea0003800000 */
[----:B------:R-:W-:-:S04]  /*a2f0*/  SHF.L.U32 R18, R17, 0x1, RZ ;  /* 0x0000000111127819 */ /* 0x000fc800000006ff */
[----:B------:R-:W-:-:S13]  /*a300*/  ISETP.NE.AND P0, PT, R18, RZ, PT ;  /* 0x000000ff1200720c */ /* 0x000fda0003f05270 */
[----:B------:R-:W-:Y:S01]  /*a310*/  @P0 FFMA R23, R17, 1.84467440737095516160e+19, RZ ;  /* 0x5f80000011170823 */ /* 0x000fe200000000ff */
[----:B------:R-:W-:Y:S08]  /*a320*/  @!P0 MUFU.RCP R19, R17 ;  /* 0x0000001100138308 */ /* 0x000ff00000001000 */
[----:B------:R-:W0:Y:S02]  /*a330*/  @P0 MUFU.RCP R18, R23 ;  /* 0x0000001700120308 */ /* 0x000e240000001000 */
[----:B0-----:R-:W-:-:S04]  /*a340*/  @P0 FFMA R24, R23, R18, -1 ;  /* 0xbf80000017180423 */ /* 0x001fc80000000012 */
[----:B------:R-:W-:-:S04]  /*a350*/  @P0 FADD.FTZ R37, -R24, -RZ ;  /* 0x800000ff18250221 */ /* 0x000fc80000010100 */
[----:B------:R-:W-:-:S04]  /*a360*/  @P0 FFMA R18, R18, R37, R18 ;  /* 0x0000002512120223 */ /* 0x000fc80000000012 */
[----:B------:R-:W-:Y:S01]  /*a370*/  @P0 FFMA R19, R18, 1.84467440737095516160e+19, RZ ;  /* 0x5f80000012130823 */ /* 0x000fe200000000ff */
[----:B------:R-:W-:Y:S06]  /*a380*/  BRA `(.L_x_71) ;  /* 0x0000000000887947 */ /* 0x000fec0003800000 */
.L_x_70:
[----:B------:R-:W-:-:S04]  /*a390*/  IADD3 R37, PT, PT, R34, -0xfd, RZ ;  /* 0xffffff0322257810 */ /* 0x000fc80007ffe0ff */
[----:B------:R-:W-:-:S13]  /*a3a0*/  ISETP.GT.U32.AND P0, PT, R37, 0x1, PT ;  /* 0x000000012500780c */ /* 0x000fda0003f04070 */
[----:B------:R-:W-:Y:S05]  /*a3b0*/  @P0 BRA `(.L_x_72) ;  /* 0x0000000000780947 */ /* 0x000fea0003800000 */
[----:B------:R-:W-:Y:S01]  /*a3c0*/  LOP3.LUT R18, R17, 0x7fffff, RZ, 0xc0, !PT ;  /* 0x007fffff11127812 */ /* 0x000fe200078ec0ff */
[----:B------:R-:W-:-:S03]  /*a3d0*/  HFMA2 R26, -RZ, RZ, 0, 1.78813934326171875e-07 ;  /* 0x00000003ff1a7431 */ /* 0x000fc600000001ff */
[----:B------:R-:W-:-:S04]  /*a3e0*/  LOP3.LUT R18, R18, 0x3f800000, RZ, 0xfc, !PT ;  /* 0x3f80000012127812 */ /* 0x000fc800078efcff */
[----:B------:R-:W0:Y:S01]  /*a3f0*/  MUFU.RCP R19, R18 ;  /* 0x0000001200137308 */ /* 0x000e220000001000 */
[----:B------:R-:W-:Y:S01]  /*a400*/  SHF.L.U32 R26, R26, R37, RZ ;  /* 0x000000251a1a7219 */ /* 0x000fe200000006ff */
[----:B0-----:R-:W-:-:S04]  /*a410*/  FFMA R23, R18, R19, -1 ;  /* 0xbf80000012177423 */ /* 0x001fc80000000013 */
[----:B------:R-:W-:-:S04]  /*a420*/  FADD.FTZ R24, -R23, -RZ ;  /* 0x800000ff17187221 */ /* 0x000fc80000010100 */
[CCC-:B------:R-:W-:Y:S01]  /*a430*/  FFMA.RM R23, R19.reuse, R24.reuse, R19.reuse ;  /* 0x0000001813177223 */ /* 0x1c0fe20000004013 */
[----:B------:R-:W-:-:S04]  /*a440*/  FFMA.RP R24, R19, R24, R19 ;  /* 0x0000001813187223 */ /* 0x000fc80000008013 */
[C---:B------:R-:W-:Y:S02]  /*a450*/  LOP3.LUT R19, R23.reuse, 0x7fffff, RZ, 0xc0, !PT ;  /* 0x007fffff17137812 */ /* 0x040fe400078ec0ff */
[----:B------:R-:W-:Y:S02]  /*a460*/  FSETP.NEU.FTZ.AND P0, PT, R23, R24, PT ;  /* 0x000000181700720b */ /* 0x000fe40003f1d000 */
[----:B------:R-:W-:Y:S02]  /*a470*/  LOP3.LUT R19, R19, 0x800000, RZ, 0xfc, !PT ;  /* 0x0080000013137812 */ /* 0x000fe400078efcff */
[----:B------:R-:W-:Y:S02]  /*a480*/  SEL R23, RZ, 0xffffffff, !P0 ;  /* 0xffffffffff177807 */ /* 0x000fe40004000000 */
[----:B------:R-:W-:Y:S02]  /*a490*/  LOP3.LUT R26, R26, R19, RZ, 0xc0, !PT ;  /* 0x000000131a1a7212 */ /* 0x000fe400078ec0ff */
[----:B------:R-:W-:-:S02]  /*a4a0*/  IADD3 R18, PT, PT, -R23, RZ, RZ ;  /* 0x000000ff17127210 */ /* 0x000fc40007ffe1ff */
[-C--:B------:R-:W-:Y:S02]  /*a4b0*/  SHF.R.U32.HI R26, RZ, R37.reuse, R26 ;  /* 0x00000025ff1a7219 */ /* 0x080fe4000001161a */
[----:B------:R-:W-:Y:S02]  /*a4c0*/  LOP3.LUT P1, RZ, R18, R37, R19, 0xf8, !PT ;  /* 0x0000002512ff7212 */ /* 0x000fe4000782f813 */
[C---:B------:R-:W-:Y:S02]  /*a4d0*/  LOP3.LUT P0, RZ, R26.reuse, 0x1, RZ, 0xc0, !PT ;  /* 0x000000011aff7812 */ /* 0x040fe4000780c0ff */
[----:B------:R-:W-:-:S04]  /*a4e0*/  LOP3.LUT P2, RZ, R26, 0x2, RZ, 0xc0, !PT ;  /* 0x000000021aff7812 */ /* 0x000fc8000784c0ff */
[----:B------:R-:W-:Y:S02]  /*a4f0*/  PLOP3.LUT P0, PT, P0, P1, P2, 0xe0, 0x0 ;  /* 0x000000000000781c */ /* 0x000fe40000703c20 */
[----:B------:R-:W-:Y:S02]  /*a500*/  LOP3.LUT P1, RZ, R17, 0x7fffff, RZ, 0xc0, !PT ;  /* 0x007fffff11ff7812 */ /* 0x000fe4000782c0ff */
[----:B------:R-:W-:-:S04]  /*a510*/  SEL R18, RZ, 0x1, !P0 ;  /* 0x00000001ff127807 */ /* 0x000fc80004000000 */
[----:B------:R-:W-:-:S04]  /*a520*/  IADD3 R18, PT, PT, -R18, RZ, RZ ;  /* 0x000000ff12127210 */ /* 0x000fc80007ffe1ff */
[----:B------:R-:W-:Y:S01]  /*a530*/  ISETP.GE.AND P0, PT, R18, RZ, PT ;  /* 0x000000ff1200720c */ /* 0x000fe20003f06270 */
[----:B------:R-:W-:-:S05]  /*a540*/  VIADD R18, R34, 0xffffff04 ;  /* 0xffffff0422127836 */ /* 0x000fca0000000000 */
[----:B------:R-:W-:-:S07]  /*a550*/  SHF.R.U32.HI R18, RZ, R18, R19 ;  /* 0x00000012ff127219 */ /* 0x000fce0000011613 */
[----:B------:R-:W-:-:S04]  /*a560*/  @!P0 IADD3 R18, PT, PT, R18, 0x1, RZ ;  /* 0x0000000112128810 */ /* 0x000fc80007ffe0ff */
[----:B------:R-:W-:-:S04]  /*a570*/  @!P1 SHF.L.U32 R18, R18, 0x1, RZ ;  /* 0x0000000112129819 */ /* 0x000fc800000006ff */
[----:B------:R-:W-:Y:S01]  /*a580*/  LOP3.LUT R19, R18, 0x80000000, R17, 0xf8, !PT ;  /* 0x8000000012137812 */ /* 0x000fe200078ef811 */
[----:B------:R-:W-:Y:S06]  /*a590*/  BRA `(.L_x_71) ;  /* 0x0000000000047947 */ /* 0x000fec0003800000 */
.L_x_72:
[----:B------:R0:W1:Y:S02]  /*a5a0*/  MUFU.RCP R19, R17 ;  /* 0x0000001100137308 */ /* 0x0000640000001000 */
.L_x_71:
[----:B------:R-:W-:Y:S05]  /*a5b0*/  BSYNC.RECONVERGENT B2 ;  /* 0x0000000000027941 */ /* 0x000fea0003800200 */
.L_x_69:
[----:B-1----:R-:W-:Y:S01]  /*a5c0*/  MOV R23, R19 ;  /* 0x0000001300177202 */ /* 0x002fe20000000f00 */
[----:B------:R-:W-:Y:S01]  /*a5d0*/  HFMA2 R19, -RZ, RZ, 0, 0 ;  /* 0x00000000ff137431 */ /* 0x000fe200000001ff */
[----:B------:R-:W-:-:S04]  /*a5e0*/  MOV R18, R32 ;  /* 0x0000002000127202 */ /* 0x000fc80000000f00 */
[----:B0-----:R-:W-:Y:S05]  /*a5f0*/  RET.REL.NODEC R18 `(_Z32crust_mantle_impl_kernel_adjointiPKiS0_S0_iifiPKfPfS2_S2_S2_S2_S2_S2_S2_S2_S2_S2_S2_S2_S2_S2_S2_S2_S2_S2_S2_iS3_S3_S3_S3_S3_S3_iiiS2_S2_S3_S3_S3_S3_S3_S2_S2_S2_iS2_S2_S2_S2_S2_S2_S2_S2_S2_S2_S2_S2_S2_S2_S2_S2_S2_S2_S2_S2_S2_iS2_S2_S2_S2_S2_i) ;  /* 0xffffff5812807950 */ /* 0x001fea0003c3ffff */
        .weak           $__internal_1_$__cuda_sm3x_div_rn_noftz_f32_slowpath
        .type           $__internal_1_$__cuda_sm3x_div_rn_noftz_f32_slowpath,@function
        .size           $__internal_1_$__cuda_sm3x_div_rn_noftz_f32_slowpath,(.L_x_86 - $__internal_1_$__cuda_sm3x_div_rn_noftz_f32_slowpath)
$__internal_1_$__cuda_sm3x_div_rn_noftz_f32_slowpath:
[----:B------:R-:W-:Y:S01]  /*a600*/  SHF.R.U32.HI R18, RZ, 0x17, R24 ;  /* 0x00000017ff127819 */ /* 0x000fe20000011618 */
[----:B------:R-:W-:Y:S01]  /*a610*/  BSSY.RECONVERGENT B2, `(.L_x_73) ;  /* 0x0000064000027945 */ /* 0x000fe20003800200 */
[----:B------:R-:W-:Y:S02]  /*a620*/  SHF.R.U32.HI R17, RZ, 0x17, R19 ;  /* 0x00000017ff117819 */ /* 0x000fe40000011613 */
[----:B------:R-:W-:Y:S02]  /*a630*/  LOP3.LUT R43, R18, 0xff, RZ, 0xc0, !PT ;  /* 0x000000ff122b7812 */ /* 0x000fe400078ec0ff */
[----:B------:R-:W-:Y:S02]  /*a640*/  LOP3.LUT R40, R17, 0xff, RZ, 0xc0, !PT ;  /* 0x000000ff11287812 */ /* 0x000fe400078ec0ff */
[----:B------:R-:W-:Y:S01]  /*a650*/  MOV R17, R19 ;  /* 0x0000001300117202 */ /* 0x000fe20000000f00 */
[----:B------:R-:W-:Y:S01]  /*a660*/  VIADD R41, R43, 0xffffffff ;  /* 0xffffffff2b297836 */ /* 0x000fe20000000000 */
[----:B------:R-:W-:-:S04]  /*a670*/  IADD3 R38, PT, PT, R40, -0x1, RZ ;  /* 0xffffffff28267810 */ /* 0x000fc80007ffe0ff */
[----:B------:R-:W-:-:S04]  /*a680*/  ISETP.GT.U32.AND P0, PT, R41, 0xfd, PT ;  /* 0x000000fd2900780c */ /* 0x000fc80003f04070 */
[----:B------:R-:W-:-:S13]  /*a690*/  ISETP.GT.U32.OR P0, PT, R38, 0xfd, P0 ;  /* 0x000000fd2600780c */ /* 0x000fda0000704470 */
[----:B------:R-:W-:Y:S01]  /*a6a0*/  @!P0 MOV R37, RZ ;  /* 0x000000ff00258202 */ /* 0x000fe20000000f00 */
[----:B------:R-:W-:Y:S06]  /*a6b0*/  @!P0 BRA `(.L_x_74) ;  /* 0x0000000000608947 */ /* 0x000fec0003800000 */
[----:B------:R-:W-:Y:S02]  /*a6c0*/  FSETP.GTU.FTZ.AND P0, PT, |R19|, +INF , PT ;  /* 0x7f8000001300780b */ /* 0x000fe40003f1c200 */
[----:B------:R-:W-:Y:S02]  /*a6d0*/  FSETP.GTU.FTZ.AND P1, PT, |R24|, +INF , PT ;  /* 0x7f8000001800780b */ /* 0x000fe40003f3c200 */
[----:B------:R-:W-:Y:S02]  /*a6e0*/  MOV R18, R24 ;  /* 0x0000001800127202 */ /* 0x000fe40000000f00 */
[----:B------:R-:W-:-:S13]  /*a6f0*/  PLOP3.LUT P0, PT, P0, P1, PT, 0xf8, 0x8f ;  /* 0x00000000008f781c */ /* 0x000fda0000703f70 */
[----:B------:R-:W-:Y:S05]  /*a700*/  @P0 BRA `(.L_x_75) ;  /* 0x00000004004c0947 */ /* 0x000fea0003800000 */
[----:B------:R-:W-:-:S13]  /*a710*/  LOP3.LUT P0, RZ, R24, 0x7fffffff, R17, 0xc8, !PT ;  /* 0x7fffffff18ff7812 */ /* 0x000fda000780c811 */
[----:B------:R-:W-:Y:S05]  /*a720*/  @!P0 BRA `(.L_x_76) ;  /* 0x00000004003c8947 */ /* 0x000fea0003800000 */
[C---:B------:R-:W-:Y:S02]  /*a730*/  FSETP.NEU.FTZ.AND P0, PT, |R19|.reuse, +INF , PT ;  /* 0x7f8000001300780b */ /* 0x040fe40003f1d200 */
[----:B------:R-:W-:Y:S02]  /*a740*/  FSETP.NEU.FTZ.AND P2, PT, |R18|, +INF , PT ;  /* 0x7f8000001200780b */ /* 0x000fe40003f5d200 */
[----:B------:R-:W-:-:S11]  /*a750*/  FSETP.NEU.FTZ.AND P1, PT, |R19|, +INF , PT ;  /* 0x7f8000001300780b */ /* 0x000fd60003f3d200 */
[----:B------:R-:W-:Y:S05]  /*a760*/  @!P2 BRA !P0, `(.L_x_76) ;  /* 0x00000004002ca947 */ /* 0x000fea0004000000 */
[----:B------:R-:W-:-:S04]  /*a770*/  LOP3.LUT P0, RZ, R17, 0x7fffffff, RZ, 0xc0, !PT ;  /* 0x7fffffff11ff7812 */ /* 0x000fc8000780c0ff */
[----:B------:R-:W-:-:S13]  /*a780*/  PLOP3.LUT P0, PT, P2, P0, PT, 0x2f, 0xf2 ;  /* 0x0000000000f2781c */ /* 0x000fda0001700577 */
[----:B------:R-:W-:Y:S05]  /*a790*/  @P0 BRA `(.L_x_77) ;  /* 0x0000000400180947 */ /* 0x000fea0003800000 */
[----:B------:R-:W-:-:S04]  /*a7a0*/  LOP3.LUT P0, RZ, R24, 0x7fffffff, RZ, 0xc0, !PT ;  /* 0x7fffffff18ff7812 */ /* 0x000fc8000780c0ff */
[----:B------:R-:W-:-:S13]  /*a7b0*/  PLOP3.LUT P0, PT, P1, P0, PT, 0x2f, 0xf2 ;  /* 0x0000000000f2781c */ /* 0x000fda0000f00577 */
[----:B------:R-:W-:Y:S05]  /*a7c0*/  @P0 BRA `(.L_x_78) ;  /* 0x0000000400000947 */ /* 0x000fea0003800000 */
[----:B------:R-:W-:Y:S02]  /*a7d0*/  ISETP.GE.AND P0, PT, R38, RZ, PT ;  /* 0x000000ff2600720c */ /* 0x000fe40003f06270 */
[----:B------:R-:W-:-:S11]  /*a7e0*/  ISETP.GE.AND P1, PT, R41, RZ, PT ;  /* 0x000000ff2900720c */ /* 0x000fd60003f26270 */
[----:B------:R-:W-:Y:S01]  /*a7f0*/  @P0 MOV R37, RZ ;  /* 0x000000ff00250202 */ /* 0x000fe20000000f00 */
[----:B------:R-:W-:Y:S02]  /*a800*/  @!P0 IMAD.MOV.U32 R37, RZ, RZ, -0x40 ;  /* 0xffffffc0ff258424 */ /* 0x000fe400078e00ff */
[----:B------:R-:W-:Y:S01]  /*a810*/  @!P0 FFMA R17, R19, 1.84467440737095516160e+19, RZ ;  /* 0x5f80000013118823 */ /* 0x000fe200000000ff */
[----:B------:R-:W-:Y:S02]  /*a820*/  @!P1 FFMA R24, R18, 1.84467440737095516160e+19, RZ ;  /* 0x5f80000012189823 */ /* 0x000fe400000000ff */
[----:B------:R-:W-:-:S07]  /*a830*/  @!P1 IADD3 R37, PT, PT, R37, 0x40, RZ ;  /* 0x0000004025259810 */ /* 0x000fce0007ffe0ff */
.L_x_74:
[----:B------:R-:W-:Y:S01]  /*a840*/  LEA R19, R43, 0xc0800000, 0x17 ;  /* 0xc08000002b137811 */ /* 0x000fe200078eb8ff */
[----:B------:R-:W-:Y:S01]  /*a850*/  BSSY.RECONVERGENT B3, `(.L_x_79) ;  /* 0x0000036000037945 */ /* 0x000fe20003800200 */
[----:B------:R-:W-:Y:S02]  /*a860*/  IADD3 R18, PT, PT, R40, -0x7f, RZ ;  /* 0xffffff8128127810 */ /* 0x000fe40007ffe0ff */
[----:B------:R-:W-:-:S03]  /*a870*/  IADD3 R19, PT, PT, -R19, R24, RZ ;  /* 0x0000001813137210 */ /* 0x000fc60007ffe1ff */
[C---:B------:R-:W-:Y:S01]  /*a880*/  IMAD R17, R18.reuse, -0x800000, R17 ;  /* 0xff80000012117824 */ /* 0x040fe200078e0211 */
[----:B------:R-:W0:Y:S01]  /*a890*/  MUFU.RCP R24, R19 ;  /* 0x0000001300187308 */ /* 0x000e220000001000 */
[----:B------:R-:W-:Y:S01]  /*a8a0*/  FADD.FTZ R38, -R19, -RZ ;  /* 0x800000ff13267221 */ /* 0x000fe20000010100 */
[----:B------:R-:W-:-:S04]  /*a8b0*/  IADD3 R18, PT, PT, R18, 0x7f, -R43 ;  /* 0x0000007f12127810 */ /* 0x000fc80007ffe82b */
[----:B------:R-:W-:Y:S01]  /*a8c0*/  IADD3 R18, PT, PT, R18, R37, RZ ;  /* 0x0000002512127210 */ /* 0x000fe20007ffe0ff */
[----:B0-----:R-:W-:-:S04]  /*a8d0*/  FFMA R41, R24, R38, 1 ;  /* 0x3f80000018297423 */ /* 0x001fc80000000026 */
[----:B------:R-:W-:-:S04]  /*a8e0*/  FFMA R45, R24, R41, R24 ;  /* 0x00000029182d7223 */ /* 0x000fc80000000018 */
[----:B------:R-:W-:-:S04]  /*a8f0*/  FFMA R24, R17, R45, RZ ;  /* 0x0000002d11187223 */ /* 0x000fc800000000ff */
[----:B------:R-:W-:-:S04]  /*a900*/  FFMA R41, R38, R24, R17 ;  /* 0x0000001826297223 */ /* 0x000fc80000000011 */
[----:B------:R-:W-:-:S04]  /*a910*/  FFMA R40, R45, R41, R24 ;  /* 0x000000292d287223 */ /* 0x000fc80000000018 */
[----:B------:R-:W-:-:S04]  /*a920*/  FFMA R41, R38, R40, R17 ;  /* 0x0000002826297223 */ /* 0x000fc80000000011 */
[----:B------:R-:W-:-:S05]  /*a930*/  FFMA R24, R45, R41, R40 ;  /* 0x000000292d187223 */ /* 0x000fca0000000028 */
[----:B------:R-:W-:-:S04]  /*a940*/  SHF.R.U32.HI R17, RZ, 0x17, R24 ;  /* 0x00000017ff117819 */ /* 0x000fc80000011618 */
[----:B------:R-:W-:-:S04]  /*a950*/  LOP3.LUT R17, R17, 0xff, RZ, 0xc0, !PT ;  /* 0x000000ff11117812 */ /* 0x000fc800078ec0ff */
[----:B------:R-:W-:-:S05]  /*a960*/  IADD3 R37, PT, PT, R17, R18, RZ ;  /* 0x0000001211257210 */ /* 0x000fca0007ffe0ff */
[----:B------:R-:W-:-:S05]  /*a970*/  VIADD R17, R37, 0xffffffff ;  /* 0xffffffff25117836 */ /* 0x000fca0000000000 */
[----:B------:R-:W-:-:S13]  /*a980*/  ISETP.GE.U32.AND P0, PT, R17, 0xfe, PT ;  /* 0x000000fe1100780c */ /* 0x000fda0003f06070 */
[----:B------:R-:W-:Y:S05]  /*a990*/  @!P0 BRA `(.L_x_80) ;  /* 0x0000000000808947 */ /* 0x000fea0003800000 */
[----:B------:R-:W-:-:S13]  /*a9a0*/  ISETP.GT.AND P0, PT, R37, 0xfe, PT ;  /* 0x000000fe2500780c */ /* 0x000fda0003f04270 */
[----:B------:R-:W-:Y:S05]  /*a9b0*/  @P0 BRA `(.L_x_81) ;  /* 0x00000000006c0947 */ /* 0x000fea0003800000 */
[----:B------:R-:W-:-:S13]  /*a9c0*/  ISETP.GE.AND P0, PT, R37, 0x1, PT ;  /* 0x000000012500780c */ /* 0x000fda0003f06270 */
[----:B------:R-:W-:Y:S05]  /*a9d0*/  @P0 BRA `(.L_x_82) ;  /* 0x0000000000740947 */ /* 0x000fea0003800000 */
[----:B------:R-:W-:Y:S02]  /*a9e0*/  ISETP.GE.AND P0, PT, R37, -0x18, PT ;  /* 0xffffffe82500780c */ /* 0x000fe40003f06270 */
[----:B------:R-:W-:-:S11]  /*a9f0*/  LOP3.LUT R24, R24, 0x80000000, RZ, 0xc0, !PT ;  /* 0x8000000018187812 */ /* 0x000fd600078ec0ff */
[----:B------:R-:W-:Y:S05]  /*aa00*/  @!P0 BRA `(.L_x_82) ;  /* 0x0000000000688947 */ /* 0x000fea0003800000 */
[-CC-:B------:R-:W-:Y:S01]  /*aa10*/  FFMA.RZ R17, R45, R41.reuse, R40.reuse ;  /* 0x000000292d117223 */ /* 0x180fe2000000c028 */
[----:B------:R-:W-:Y:S01]  /*aa20*/  IADD3 R38, PT, PT, R37, 0x20, RZ ;  /* 0x0000002025267810 */ /* 0x000fe20007ffe0ff */
[-CC-:B------:R-:W-:Y:S01]  /*aa30*/  FFMA.RM R18, R45, R41.reuse, R40.reuse ;  /* 0x000000292d127223 */ /* 0x180fe20000004028 */
[----:B------:R-:W-:Y:S02]  /*aa40*/  ISETP.NE.AND P2, PT, R37, RZ, PT ;  /* 0x000000ff2500720c */ /* 0x000fe40003f45270 */
[----:B------:R-:W-:Y:S01]  /*aa50*/  LOP3.LUT R19, R17, 0x7fffff, RZ, 0xc0, !PT ;  /* 0x007fffff11137812 */ /* 0x000fe200078ec0ff */
[----:B------:R-:W-:Y:S01]  /*aa60*/  FFMA.RP R17, R45, R41, R40 ;  /* 0x000000292d117223 */ /* 0x000fe20000008028 */
[----:B------:R-:W-:Y:S02]  /*aa70*/  ISETP.NE.AND P1, PT, R37, RZ, PT ;  /* 0x000000ff2500720c */ /* 0x000fe40003f25270 */
[----:B------:R-:W-:Y:S02]  /*aa80*/  LOP3.LUT R19, R19, 0x800000, RZ, 0xfc, !PT ;  /* 0x0080000013137812 */ /* 0x000fe400078efcff */
[----:B------:R-:W-:-:S02]  /*aa90*/  IADD3 R37, PT, PT, -R37, RZ, RZ ;  /* 0x000000ff25257210 */ /* 0x000fc40007ffe1ff */
[----:B------:R-:W-:Y:S02]  /*aaa0*/  SHF.L.U32 R38, R19, R38, RZ ;  /* 0x0000002613267219 */ /* 0x000fe400000006ff */
[----:B------:R-:W-:Y:S02]  /*aab0*/  FSETP.NEU.FTZ.AND P0, PT, R17, R18, PT ;  /* 0x000000121100720b */ /* 0x000fe40003f1d000 */
[----:B------:R-:W-:Y:S02]  /*aac0*/  SEL R18, R37, RZ, P2 ;  /* 0x000000ff25127207 */ /* 0x000fe40001000000 */
[----:B------:R-:W-:Y:S02]  /*aad0*/  ISETP.NE.AND P1, PT, R38, RZ, P1 ;  /* 0x000000ff2600720c */ /* 0x000fe40000f25270 */
[----:B------:R-:W-:Y:S02]  /*aae0*/  SHF.R.U32.HI R18, RZ, R18, R19 ;  /* 0x00000012ff127219 */ /* 0x000fe40000011613 */
[----:B------:R-:W-:-:S02]  /*aaf0*/  PLOP3.LUT P0, PT, P0, P1, PT, 0xf8, 0x8f ;  /* 0x00000000008f781c */ /* 0x000fc40000703f70 */
[----:B------:R-:W-:Y:S02]  /*ab00*/  SHF.R.U32.HI R38, RZ, 0x1, R18 ;  /* 0x00000001ff267819 */ /* 0x000fe40000011612 */
[----:B------:R-:W-:-:S04]  /*ab10*/  SEL R17, RZ, 0x1, !P0 ;  /* 0x00000001ff117807 */ /* 0x000fc80004000000 */
[----:B------:R-:W-:-:S04]  /*ab20*/  LOP3.LUT R17, R17, 0x1, R38, 0xf8, !PT ;  /* 0x0000000111117812 */ /* 0x000fc800078ef826 */
[----:B------:R-:W-:-:S04]  /*ab30*/  LOP3.LUT R17, R17, R18, RZ, 0xc0, !PT ;  /* 0x0000001211117212 */ /* 0x000fc800078ec0ff */
[----:B------:R-:W-:-:S04]  /*ab40*/  IADD3 R17, PT, PT, R38, R17, RZ ;  /* 0x0000001126117210 */ /* 0x000fc80007ffe0ff */
[----:B------:R-:W-:Y:S01]  /*ab50*/  LOP3.LUT R24, R17, R24, RZ, 0xfc, !PT ;  /* 0x0000001811187212 */ /* 0x000fe200078efcff */
[----:B------:R-:W-:Y:S06]  /*ab60*/  BRA `(.L_x_82) ;  /* 0x0000000000107947 */ /* 0x000fec0003800000 */
.L_x_81:
[----:B------:R-:W-:-:S04]  /*ab70*/  LOP3.LUT R24, R24, 0x80000000, RZ, 0xc0, !PT ;  /* 0x8000000018187812 */ /* 0x000fc800078ec0ff */
[----:B------:R-:W-:Y:S01]  /*ab80*/  LOP3.LUT R24, R24, 0x7f800000, RZ, 0xfc, !PT ;  /* 0x7f80000018187812 */ /* 0x000fe200078efcff */
[----:B------:R-:W-:Y:S06]  /*ab90*/  BRA `(.L_x_82) ;  /* 0x0000000000047947 */ /* 0x000fec0003800000 */
.L_x_80:
[----:B------:R-:W-:-:S07]  /*aba0*/  LEA R24, R18, R24, 0x17 ;  /* 0x0000001812187211 */ /* 0x000fce00078eb8ff */
.L_x_82:
[----:B------:R-:W-:Y:S05]  /*abb0*/  BSYNC.RECONVERGENT B3 ;  /* 0x0000000000037941 */ /* 0x000fea0003800200 */
.L_x_79:
[----:B------:R-:W-:Y:S05]  /*abc0*/  BRA `(.L_x_83) ;  /* 0x0000000000207947 */ /* 0x000fea0003800000 */
.L_x_78:
[----:B------:R-:W-:-:S04]  /*abd0*/  LOP3.LUT R24, R24, 0x80000000, R17, 0x48, !PT ;  /* 0x8000000018187812 */ /* 0x000fc800078e4811 */
[----:B------:R-:W-:Y:S01]  /*abe0*/  LOP3.LUT R24, R24, 0x7f800000, RZ, 0xfc, !PT ;  /* 0x7f80000018187812 */ /* 0x000fe200078efcff */
[----:B------:R-:W-:Y:S06]  /*abf0*/  BRA `(.L_x_83) ;  /* 0x0000000000147947 */ /* 0x000fec0003800000 */
.L_x_77:
[----:B------:R-:W-:Y:S01]  /*ac00*/  LOP3.LUT R24, R24, 0x80000000, R17, 0x48, !PT ;  /* 0x8000000018187812 */ /* 0x000fe200078e4811 */
[----:B------:R-:W-:Y:S06]  /*ac10*/  BRA `(.L_x_83) ;  /* 0x00000000000c7947 */ /* 0x000fec0003800000 */
.L_x_76:
[----:B------:R-:W0:Y:S01]  /*ac20*/  MUFU.RSQ R24, -QNAN ;  /* 0xffc0000000187908 */ /* 0x000e220000001400 */
[----:B------:R-:W-:Y:S05]  /*ac30*/  BRA `(.L_x_83) ;  /* 0x0000000000047947 */ /* 0x000fea0003800000 */
.L_x_75:
[----:B------:R-:W-:-:S07]  /*ac40*/  FADD.FTZ R24, R19, R18 ;  /* 0x0000001213187221 */ /* 0x000fce0000010000 */
.L_x_83:
[----:B------:R-:W-:Y:S05]  /*ac50*/  BSYNC.RECONVERGENT B2 ;  /* 0x0000000000027941 */ /* 0x000fea0003800200 */
.L_x_73:
[----:B------:R-:W-:-:S04]  /*ac60*/  HFMA2 R37, -RZ, RZ, 0, 0 ;  /* 0x00000000ff257431 */ /* 0x000fc800000001ff */
[----:B0-----:R-:W-:Y:S05]  /*ac70*/  RET.REL.NODEC R36 `(_Z32crust_mantle_impl_kernel_adjointiPKiS0_S0_iifiPKfPfS2_S2_S2_S2_S2_S2_S2_S2_S2_S2_S2_S2_S2_S2_S2_S2_S2_S2_S2_iS3_S3_S3_S3_S3_S3_iiiS2_S2_S3_S3_S3_S3_S3_S2_S2_S2_iS2_S2_S2_S2_S2_S2_S2_S2_S2_S2_S2_S2_S2_S2_S2_S2_S2_S2_S2_S2_S2_iS2_S2_S2_S2_S2_i) ;  /* 0xffffff5024e07950 */ /* 0x001fea0003c3ffff */
.L_x_84:
[----:B------:R-:W-:-:S00]  /*ac80*/  BRA `(.L_x_84) ;  /* 0xfffffffc00fc7947 */ /* 0x000fc0000383ffff */
[----:B------:R-:W-:-:S00]  /*ac90*/  NOP ;  /* 0x0000000000007918 */ /* 0x000fc00000000000 */
        /* <DEDUP_REMOVED lines=14> */
.L_x_86:


//--------------------- .nv.global.init           --------------------------
	.section	.nv.global.init,"aw",@progbits
	.align	4
.nv.global.init:
	.type		__cudart_i2opi_f,@object
	.size		__cudart_i2opi_f,(.L_0 - __cudart_i2opi_f)
__cudart_i2opi_f:
        /*0000*/ 	.byte	0x41, 0x90, 0x43, 0x3c, 0x99, 0x95, 0x62, 0xdb, 0xc0, 0xdd, 0x34, 0xf5, 0xd1, 0x57, 0x27, 0xfc
        /*0010*/ 	.byte	0x29, 0x15, 0x44, 0x4e, 0x6e, 0x83, 0xf9, 0xa2
.L_0:


//--------------------- .nv.shared._Z32crust_mantle_impl_kernel_adjointiPKiS0_S0_iifiPKfPfS2_S2_S2_S2_S2_S2_S2_S2_S2_S2_S2_S2_S2_S2_S2_S2_S2_S2_S2_iS3_S3_S3_S3_S3_S3_iiiS2_S2_S3_S3_S3_S3_S3_S2_S2_S2_iS2_S2_S2_S2_S2_S2_S2_S2_S2_S2_S2_S2_S2_S2_S2_S2_S2_S2_S2_S2_S2_iS2_S2_S2_S2_S2_i --------------------------
	.section	.nv.shared._Z32crust_mantle_impl_kernel_adjointiPKiS0_S0_iifiPKfPfS2_S2_S2_S2_S2_S2_S2_S2_S2_S2_S2_S2_S2_S2_S2_S2_S2_S2_S2_iS3_S3_S3_S3_S3_S3_iiiS2_S2_S3_S3_S3_S3_S3_S2_S2_S2_iS2_S2_S2_S2_S2_S2_S2_S2_S2_S2_S2_S2_S2_S2_S2_S2_S2_S2_S2_S2_S2_iS2_S2_S2_S2_S2_i,"aw",@nobits
	.sectionflags	@""
	.align	4
.nv.shared._Z32crust_mantle_impl_kernel_adjointiPKiS0_S0_iifiPKfPfS2_S2_S2_S2_S2_S2_S2_S2_S2_S2_S2_S2_S2_S2_S2_S2_S2_S2_S2_iS3_S3_S3_S3_S3_S3_iiiS2_S2_S3_S3_S3_S3_S3_S2_S2_S2_iS2_S2_S2_S2_S2_S2_S2_S2_S2_S2_S2_S2_S2_S2_S2_S2_S2_S2_S2_S2_S2_iS2_S2_S2_S2_S2_i:
	.zero		7224


//--------------------- .nv.shared.reserved.0     --------------------------
	.section	.nv.shared.reserved.0,"aw",@nobits
	.weak		__nv_reservedSMEM_offset_0_alias
	.size		__nv_reservedSMEM_offset_0_alias, 0, 64
	.other		__nv_reservedSMEM_offset_0_alias,@"STO_CUDA_RESERVED_SHARED STV_DEFAULT"
__nv_reservedSMEM_offset_0_alias:
	.zero		0
	.zero		64


//--------------------- .nv.constant0._Z32crust_mantle_impl_kernel_adjointiPKiS0_S0_iifiPKfPfS2_S2_S2_S2_S2_S2_S2_S2_S2_S2_S2_S2_S2_S2_S2_S2_S2_S2_S2_iS3_S3_S3_S3_S3_S3_iiiS2_S2_S3_S3_S3_S3_S3_S2_S2_S2_iS2_S2_S2_S2_S2_S2_S2_S2_S2_S2_S2_S2_S2_S2_S2_S2_S2_S2_S2_S2_S2_iS2_S2_S2_S2_S2_i --------------------------
	.section	.nv.constant0._Z32crust_mantle_impl_kernel_adjointiPKiS0_S0_iifiPKfPfS2_S2_S2_S2_S2_S2_S2_S2_S2_S2_S2_S2_S2_S2_S2_S2_S2_S2_S2_iS3_S3_S3_S3_S3_S3_iiiS2_S2_S3_S3_S3_S3_S3_S2_S2_S2_iS2_S2_S2_S2_S2_S2_S2_S2_S2_S2_S2_S2_S2_S2_S2_S2_S2_S2_S2_S2_S2_iS2_S2_S2_S2_S2_i,"a",@progbits
	.sectionflags	@""
	.align	4
.nv.constant0._Z32crust_mantle_impl_kernel_adjointiPKiS0_S0_iifiPKfPfS2_S2_S2_S2_S2_S2_S2_S2_S2_S2_S2_S2_S2_S2_S2_S2_S2_S2_S2_iS3_S3_S3_S3_S3_S3_iiiS2_S2_S3_S3_S3_S3_S3_S2_S2_S2_iS2_S2_S2_S2_S2_S2_S2_S2_S2_S2_S2_S2_S2_S2_S2_S2_S2_S2_S2_S2_S2_iS2_S2_S2_S2_S2_i:
	.zero		1492


//--------------------- SYMBOLS --------------------------

	.type		.nv.reservedSmem.offset0,@object
	.size		.nv.reservedSmem.offset0,0x4
	.type		.nv.reservedSmem.cap,@object
	.size		.nv.reservedSmem.cap,0x4
